	.target	sm_80

	.elftype	@"ET_EXEC"


//--------------------- .note.nv.tkinfo           --------------------------
	.section	.note.nv.tkinfo,"",@"SHT_NOTE"
	.sectionflags	@"SHF_NOTE_NV_TKINFO"
	.tkinfo
        /*0018*/ 	.word	0x00000002
        /*0030*/ 	.string	""
        /*0030*/ 	.string	"ptxas"
        /*0030*/ 	.string	"Cuda compilation tools, release 13.0, V13.0.88"
        /*0030*/ 	.string	"Build cuda_13.0.r13.0/compiler.36424714_0"
        /*0030*/ 	.string	"-v  -suppress-debug-info  -lineinfo  -arch sm_80 "



//--------------------- .note.nv.cuinfo           --------------------------
	.section	.note.nv.cuinfo,"",@"SHT_NOTE"
	.sectionflags	@"SHF_NOTE_NV_CUINFO"
        /*0018*/ 	.short	0x0002
        /*001a*/ 	.short	0x0050
        /*001c*/ 	.short	0x0082
	.zero		2


//--------------------- .nv.info                  --------------------------
	.section	.nv.info,"",@"SHT_CUDA_INFO"
	.align	4


	//----- nvinfo : EIATTR_REGCOUNT
	.align		4
        /*0000*/ 	.byte	0x04, 0x2f
        /*0002*/ 	.short	(.L_1 - .L_0)
	.align		4
.L_0:
        /*0004*/ 	.word	index@(matmul_kernel)
        /*0008*/ 	.word	0x00000020


	//----- nvinfo : EIATTR_FRAME_SIZE
	.align		4
.L_1:
        /*000c*/ 	.byte	0x04, 0x11
        /*000e*/ 	.short	(.L_3 - .L_2)
	.align		4
.L_2:
        /*0010*/ 	.word	index@(matmul_kernel)
        /*0014*/ 	.word	0x00003ea0


	//----- nvinfo : EIATTR_MIN_STACK_SIZE
	.align		4
.L_3:
        /*0018*/ 	.byte	0x04, 0x12
        /*001a*/ 	.short	(.L_5 - .L_4)
	.align		4
.L_4:
        /*001c*/ 	.word	index@(matmul_kernel)
        /*0020*/ 	.word	0x00003ea0
.L_5:


//--------------------- .nv.info.matmul_kernel    --------------------------
	.section	.nv.info.matmul_kernel,"",@"SHT_CUDA_INFO"
	.sectionflags	@""
	.align	4


	//----- nvinfo : EIATTR_CUDA_API_VERSION
	.align		4
        /*0000*/ 	.byte	0x04, 0x37
        /*0002*/ 	.short	(.L_7 - .L_6)
.L_6:
        /*0004*/ 	.word	0x00000082


	//----- nvinfo : EIATTR_SW2861232_WAR
	.align		4
.L_7:
        /*0008*/ 	.byte	0x01, 0x35
	.zero		2


	//----- nvinfo : EIATTR_PARAM_CBANK
	.align		4
        /*000c*/ 	.byte	0x04, 0x0a
        /*000e*/ 	.short	(.L_9 - .L_8)
	.align		4
.L_8:
        /*0010*/ 	.word	index@(.nv.constant0.matmul_kernel)
        /*0014*/ 	.short	0x0160
        /*0016*/ 	.short	0x0050


	//----- nvinfo : EIATTR_CBANK_PARAM_SIZE
	.align		4
.L_9:
        /*0018*/ 	.byte	0x03, 0x19
        /*001a*/ 	.short	0x0050


	//----- nvinfo : EIATTR_KPARAM_INFO
	.align		4
        /*001c*/ 	.byte	0x04, 0x17
        /*001e*/ 	.short	(.L_11 - .L_10)
.L_10:
        /*0020*/ 	.word	0x00000000
        /*0024*/ 	.short	0x000d
        /*0026*/ 	.short	0x0048
        /*0028*/ 	.byte	0x00, 0xf4, 0x21, 0x00


	//----- nvinfo : EIATTR_KPARAM_INFO
	.align		4
.L_11:
        /*002c*/ 	.byte	0x04, 0x17
        /*002e*/ 	.short	(.L_13 - .L_12)
.L_12:
        /*0030*/ 	.word	0x00000000
        /*0034*/ 	.short	0x000c
        /*0036*/ 	.short	0x0040
        /*0038*/ 	.byte	0x00, 0xf4, 0x21, 0x00


	//----- nvinfo : EIATTR_KPARAM_INFO
	.align		4
.L_13:
        /*003c*/ 	.byte	0x04, 0x17
        /*003e*/ 	.short	(.L_15 - .L_14)
.L_14:
        /*0040*/ 	.word	0x00000000
        /*0044*/ 	.short	0x000b
        /*0046*/ 	.short	0x0038
        /*0048*/ 	.byte	0x00, 0xf0, 0x11, 0x00


	//----- nvinfo : EIATTR_KPARAM_INFO
	.align		4
.L_15:
        /*004c*/ 	.byte	0x04, 0x17
        /*004e*/ 	.short	(.L_17 - .L_16)
.L_16:
        /*0050*/ 	.word	0x00000000
        /*0054*/ 	.short	0x000a
        /*0056*/ 	.short	0x0034
        /*0058*/ 	.byte	0x00, 0xf0, 0x11, 0x00


	//----- nvinfo : EIATTR_KPARAM_INFO
	.align		4
.L_17:
        /*005c*/ 	.byte	0x04, 0x17
        /*005e*/ 	.short	(.L_19 - .L_18)
.L_18:
        /*0060*/ 	.word	0x00000000
        /*0064*/ 	.short	0x0009
        /*0066*/ 	.short	0x0030
        /*0068*/ 	.byte	0x00, 0xf0, 0x11, 0x00


	//----- nvinfo : EIATTR_KPARAM_INFO
	.align		4
.L_19:
        /*006c*/ 	.byte	0x04, 0x17
        /*006e*/ 	.short	(.L_21 - .L_20)
.L_20:
        /*0070*/ 	.word	0x00000000
        /*0074*/ 	.short	0x0008
        /*0076*/ 	.short	0x002c
        /*0078*/ 	.byte	0x00, 0xf0, 0x11, 0x00


	//----- nvinfo : EIATTR_KPARAM_INFO
	.align		4
.L_21:
        /*007c*/ 	.byte	0x04, 0x17
        /*007e*/ 	.short	(.L_23 - .L_22)
.L_22:
        /*0080*/ 	.word	0x00000000
        /*0084*/ 	.short	0x0007
        /*0086*/ 	.short	0x0028
        /*0088*/ 	.byte	0x00, 0xf0, 0x11, 0x00


	//----- nvinfo : EIATTR_KPARAM_INFO
	.align		4
.L_23:
        /*008c*/ 	.byte	0x04, 0x17
        /*008e*/ 	.short	(.L_25 - .L_24)
.L_24:
        /*0090*/ 	.word	0x00000000
        /*0094*/ 	.short	0x0006
        /*0096*/ 	.short	0x0024
        /*0098*/ 	.byte	0x00, 0xf0, 0x11, 0x00


	//----- nvinfo : EIATTR_KPARAM_INFO
	.align		4
.L_25:
        /*009c*/ 	.byte	0x04, 0x17
        /*009e*/ 	.short	(.L_27 - .L_26)
.L_26:
        /*00a0*/ 	.word	0x00000000
        /*00a4*/ 	.short	0x0005
        /*00a6*/ 	.short	0x0020
        /*00a8*/ 	.byte	0x00, 0xf0, 0x11, 0x00


	//----- nvinfo : EIATTR_KPARAM_INFO
	.align		4
.L_27:
        /*00ac*/ 	.byte	0x04, 0x17
        /*00ae*/ 	.short	(.L_29 - .L_28)
.L_28:
        /*00b0*/ 	.word	0x00000000
        /*00b4*/ 	.short	0x0004
        /*00b6*/ 	.short	0x001c
        /*00b8*/ 	.byte	0x00, 0xf0, 0x11, 0x00


	//----- nvinfo : EIATTR_KPARAM_INFO
	.align		4
.L_29:
        /*00bc*/ 	.byte	0x04, 0x17
        /*00be*/ 	.short	(.L_31 - .L_30)
.L_30:
        /*00c0*/ 	.word	0x00000000
        /*00c4*/ 	.short	0x0003
        /*00c6*/ 	.short	0x0018
        /*00c8*/ 	.byte	0x00, 0xf0, 0x11, 0x00


	//----- nvinfo : EIATTR_KPARAM_INFO
	.align		4
.L_31:
        /*00cc*/ 	.byte	0x04, 0x17
        /*00ce*/ 	.short	(.L_33 - .L_32)
.L_32:
        /*00d0*/ 	.word	0x00000000
        /*00d4*/ 	.short	0x0002
        /*00d6*/ 	.short	0x0010
        /*00d8*/ 	.byte	0x00, 0xf4, 0x21, 0x00


	//----- nvinfo : EIATTR_KPARAM_INFO
	.align		4
.L_33:
        /*00dc*/ 	.byte	0x04, 0x17
        /*00de*/ 	.short	(.L_35 - .L_34)
.L_34:
        /*00e0*/ 	.word	0x00000000
        /*00e4*/ 	.short	0x0001
        /*00e6*/ 	.short	0x0008
        /*00e8*/ 	.byte	0x00, 0xf4, 0x21, 0x00


	//----- nvinfo : EIATTR_KPARAM_INFO
	.align		4
.L_35:
        /*00ec*/ 	.byte	0x04, 0x17
        /*00ee*/ 	.short	(.L_37 - .L_36)
.L_36:
        /*00f0*/ 	.word	0x00000000
        /*00f4*/ 	.short	0x0000
        /*00f6*/ 	.short	0x0000
        /*00f8*/ 	.byte	0x00, 0xf4, 0x21, 0x00


	//----- nvinfo : EIATTR_MAXREG_COUNT
	.align		4
.L_37:
        /*00fc*/ 	.byte	0x03, 0x1b
        /*00fe*/ 	.short	0x00ff


	//----- nvinfo : EIATTR_NUM_BARRIERS
	.align		4
        /*0100*/ 	.byte	0x02, 0x4c
        /*0102*/ 	.byte	0x01
	.zero		1


	//----- nvinfo : EIATTR_ANNOTATIONS
	.align		4
        /*0104*/ 	.byte	0x04, 0x55
        /*0106*/ 	.short	(.L_39 - .L_38)


	//   ....[0]....
.L_38:
        /*0108*/ 	.word	0x00000001
        /*010c*/ 	.byte	0xe0, 0x04, 0x00, 0x00, 0x01, 0x00, 0x00, 0x00, 0x30, 0x05, 0x00, 0x00, 0x01, 0x00, 0x00, 0x00
        /* <DEDUP_REMOVED lines=3296> */
        /*cf1c*/ 	.byte	0x50, 0x46, 0x03, 0x00


	//----- nvinfo : EIATTR_MERCURY_ISA_VERSION
	.align		4
.L_39:
        /*cf20*/ 	.byte	0x03, 0x5f
        /*cf22*/ 	.short	0x0000


	//----- nvinfo : EIATTR_EXIT_INSTR_OFFSETS
	.align		4
        /*cf24*/ 	.byte	0x04, 0x1c
        /*cf26*/ 	.short	(.L_41 - .L_40)


	//   ....[0]....
.L_40:
        /*cf28*/ 	.word	0x00065f60


	//   ....[1]....
        /*cf2c*/ 	.word	0x00065f90


	//----- nvinfo : EIATTR_REQNTID
	.align		4
.L_41:
        /*cf30*/ 	.byte	0x04, 0x10
        /*cf32*/ 	.short	(.L_43 - .L_42)
.L_42:
        /*cf34*/ 	.word	0x00000080
        /*cf38*/ 	.word	0x00000001
        /*cf3c*/ 	.word	0x00000001
.L_43:


//--------------------- .nv.callgraph             --------------------------
	.section	.nv.callgraph,"",@"SHT_CUDA_CALLGRAPH"
	.align	4
	.sectionentsize	8
	.align		4
        /*0000*/ 	.word	0x00000000
	.align		4
        /*0004*/ 	.word	0xffffffff
	.align		4
        /*0008*/ 	.word	0x00000000
	.align		4
        /*000c*/ 	.word	0xfffffffe
	.align		4
        /*0010*/ 	.word	0x00000000
	.align		4
        /*0014*/ 	.word	0xfffffffd
	.align		4
        /*0018*/ 	.word	0x00000000
	.align		4
        /*001c*/ 	.word	0xfffffffc


//--------------------- .nv.rel.action            --------------------------
	.section	.nv.rel.action,"",@"SHT_CUDA_RELOCINFO"
	.align	8
	.sectionentsize	8
        /*0000*/ 	.byte	0x73, 0x00, 0x00, 0x00, 0x00, 0x00, 0x00, 0x00, 0x00, 0x00, 0x00, 0x11, 0x25, 0x00, 0x05, 0x36


//--------------------- .nv.constant0.matmul_kernel --------------------------
	.section	.nv.constant0.matmul_kernel,"a",@progbits
	.sectionflags	@""
	.align	4
.nv.constant0.matmul_kernel:
	.zero		432


//--------------------- .text.matmul_kernel       --------------------------
	.section	.text.matmul_kernel,"ax",@progbits
	.sectioninfo	@"SHI_REGISTERS=32"
	.align	128
        .global         matmul_kernel
        .type           matmul_kernel,@function
        .size           matmul_kernel,(.L_x_5 - matmul_kernel)
        .other          matmul_kernel,@"STO_CUDA_ENTRY STV_DEFAULT"
matmul_kernel:
.text.matmul_kernel:
[----:B------:R-:W-:-:S04]  /*0000*/  IMAD.MOV.U32 R1, RZ, RZ, c[0x0][0x28] ;  /* 0x00000a00ff017624 */ /* 0x000fc800078e00ff */
[----:B------:R-:W-:Y:S01]  /*0010*/  IMAD.MOV.U32 R0, RZ, RZ, c[0x0][0x17c] ;  /* 0x00005f00ff007624 */ /* 0x000fe200078e00ff */
[----:B------:R-:W-:Y:S01]  /*0020*/  IADD3 R1, R1, -0x3ea0, RZ ;  /* 0xffffc16001017810 */ /* 0x000fe20007ffe0ff */
[----:B------:R-:W0:Y:S01]  /*0030*/  S2R R12, SR_TID.X ;  /* 0x00000000000c7919 */ /* 0x000e220000002100 */
[----:B------:R-:W-:Y:S02]  /*0040*/  ULDC.64 UR6, c[0x0][0x118] ;  /* 0x0000460000067ab9 */ /* 0x000fe40000000a00 */
[----:B------:R-:W-:-:S04]  /*0050*/  IADD3 R0, R0, 0xff, RZ ;  /* 0x000000ff00007810 */ /* 0x000fc80007ffe0ff */
[----:B------:R-:W-:-:S04]  /*0060*/  SHF.R.S32.HI R3, RZ, 0x1f, R0 ;  /* 0x0000001fff037819 */ /* 0x000fc80000011400 */
[----:B------:R-:W-:-:S04]  /*0070*/  LEA.HI R3, R3, R0, RZ, 0x8 ;  /* 0x0000000003037211 */ /* 0x000fc800078f40ff */
[----:B------:R-:W-:Y:S02]  /*0080*/  SHF.R.S32.HI R0, RZ, 0x8, R3 ;  /* 0x00000008ff007819 */ /* 0x000fe40000011403 */
[----:B------:R-:W1:Y:S03]  /*0090*/  S2R R3, SR_CTAID.X ;  /* 0x0000000000037919 */ /* 0x000e660000002500 */
[----:B------:R-:W-:Y:S01]  /*00a0*/  IMAD.SHL.U32 R0, R0, 0x4, RZ ;  /* 0x0000000400007824 */ /* 0x000fe200078e00ff */
[----:B0-----:R-:W-:-:S04]  /*00b0*/  LOP3.LUT R15, R12, 0x7f, RZ, 0xc0, !PT ;  /* 0x0000007f0c0f7812 */ /* 0x001fc800078ec0ff */
[-C--:B------:R-:W-:Y:S02]  /*00c0*/  IABS R7, R0.reuse ;  /* 0x0000000000077213 */ /* 0x080fe40000000000 */
[----:B------:R-:W-:Y:S02]  /*00d0*/  IABS R10, R0 ;  /* 0x00000000000a7213 */ /* 0x000fe40000000000 */
[----:B------:R-:W0:Y:S01]  /*00e0*/  I2F.RP R2, R7 ;  /* 0x0000000700027306 */ /* 0x000e220000209400 */
[----:B-1----:R-:W-:-:S07]  /*00f0*/  IABS R8, R3 ;  /* 0x0000000300087213 */ /* 0x002fce0000000000 */
[----:B0-----:R-:W0:Y:S02]  /*0100*/  MUFU.RCP R2, R2 ;  /* 0x0000000200027308 */ /* 0x001e240000001000 */
[----:B0-----:R-:W-:Y:S01]  /*0110*/  IADD3 R4, R2, 0xffffffe, RZ ;  /* 0x0ffffffe02047810 */ /* 0x001fe20007ffe0ff */
[----:B------:R-:W-:-:S05]  /*0120*/  IMAD.MOV R2, RZ, RZ, -R10 ;  /* 0x000000ffff027224 */ /* 0x000fca00078e0a0a */
[----:B------:R0:W1:Y:S02]  /*0130*/  F2I.FTZ.U32.TRUNC.NTZ R5, R4 ;  /* 0x0000000400057305 */ /* 0x000064000021f000 */
[----:B0-----:R-:W-:Y:S02]  /*0140*/  IMAD.MOV.U32 R4, RZ, RZ, RZ ;  /* 0x000000ffff047224 */ /* 0x001fe400078e00ff */
[----:B-1----:R-:W-:-:S04]  /*0150*/  IMAD.MOV R6, RZ, RZ, -R5 ;  /* 0x000000ffff067224 */ /* 0x002fc800078e0a05 */
[----:B------:R-:W-:Y:S02]  /*0160*/  IMAD R9, R6, R7, RZ ;  /* 0x0000000706097224 */ /* 0x000fe400078e02ff */
[----:B------:R-:W-:Y:S02]  /*0170*/  IMAD.MOV.U32 R6, RZ, RZ, R8 ;  /* 0x000000ffff067224 */ /* 0x000fe400078e0008 */
[----:B------:R-:W-:-:S06]  /*0180*/  IMAD.HI.U32 R5, R5, R9, R4 ;  /* 0x0000000905057227 */ /* 0x000fcc00078e0004 */
[----:B------:R-:W-:-:S04]  /*0190*/  IMAD.HI.U32 R5, R5, R6, RZ ;  /* 0x0000000605057227 */ /* 0x000fc800078e00ff */
[----:B------:R-:W-:-:S05]  /*01a0*/  IMAD R2, R5, R2, R6 ;  /* 0x0000000205027224 */ /* 0x000fca00078e0206 */
[----:B------:R-:W-:-:S13]  /*01b0*/  ISETP.GT.U32.AND P1, PT, R7, R2, PT ;  /* 0x000000020700720c */ /* 0x000fda0003f24070 */
[----:B------:R-:W-:Y:S01]  /*01c0*/  @!P1 IMAD.IADD R2, R2, 0x1, -R7 ;  /* 0x0000000102029824 */ /* 0x000fe200078e0a07 */
[----:B------:R-:W-:Y:S02]  /*01d0*/  @!P1 IADD3 R5, R5, 0x1, RZ ;  /* 0x0000000105059810 */ /* 0x000fe40007ffe0ff */
[----:B------:R-:W-:Y:S02]  /*01e0*/  ISETP.NE.AND P1, PT, R0, RZ, PT ;  /* 0x000000ff0000720c */ /* 0x000fe40003f25270 */
[----:B------:R-:W-:Y:S02]  /*01f0*/  ISETP.GE.U32.AND P0, PT, R2, R7, PT ;  /* 0x000000070200720c */ /* 0x000fe40003f06070 */
[----:B------:R-:W-:-:S04]  /*0200*/  LOP3.LUT R2, R3, R0, RZ, 0x3c, !PT ;  /* 0x0000000003027212 */ /* 0x000fc800078e3cff */
[----:B------:R-:W-:Y:S01]  /*0210*/  ISETP.GE.AND P2, PT, R2, RZ, PT ;  /* 0x000000ff0200720c */ /* 0x000fe20003f46270 */
[----:B------:R-:W-:-:S05]  /*0220*/  IMAD.MOV.U32 R2, RZ, RZ, c[0x0][0x178] ;  /* 0x00005e00ff027624 */ /* 0x000fca00078e00ff */
[----:B------:R-:W-:Y:S02]  /*0230*/  IADD3 R2, R2, 0x7f, RZ ;  /* 0x0000007f02027810 */ /* 0x000fe40007ffe0ff */
[----:B------:R-:W-:-:S05]  /*0240*/  @P0 IADD3 R5, R5, 0x1, RZ ;  /* 0x0000000105050810 */ /* 0x000fca0007ffe0ff */
[----:B------:R-:W-:Y:S01]  /*0250*/  IMAD.MOV.U32 R4, RZ, RZ, R5 ;  /* 0x000000ffff047224 */ /* 0x000fe200078e0005 */
[----:B------:R-:W-:-:S03]  /*0260*/  SHF.R.S32.HI R5, RZ, 0x1f, R2 ;  /* 0x0000001fff057819 */ /* 0x000fc60000011402 */
[----:B------:R-:W-:Y:S01]  /*0270*/  @!P2 IMAD.MOV R4, RZ, RZ, -R4 ;  /* 0x000000ffff04a224 */ /* 0x000fe200078e0a04 */
[----:B------:R-:W-:Y:S02]  /*0280*/  @!P1 LOP3.LUT R4, RZ, R0, RZ, 0x33, !PT ;  /* 0x00000000ff049212 */ /* 0x000fe400078e33ff */
[----:B------:R-:W-:-:S03]  /*0290*/  LEA.HI R5, R5, R2, RZ, 0x7 ;  /* 0x0000000205057211 */ /* 0x000fc600078f38ff */
[----:B------:R-:W-:Y:S02]  /*02a0*/  IMAD.SHL.U32 R2, R4, 0x4, RZ ;  /* 0x0000000404027824 */ /* 0x000fe400078e00ff */
[----:B------:R-:W-:-:S03]  /*02b0*/  IMAD.MOV R4, RZ, RZ, -R4 ;  /* 0x000000ffff047224 */ /* 0x000fc600078e0a04 */
[----:B------:R-:W-:Y:S01]  /*02c0*/  LEA.HI.SX32 R5, R5, -R2, 0x19 ;  /* 0x8000000205057211 */ /* 0x000fe200078fcaff */
[----:B------:R-:W-:Y:S02]  /*02d0*/  IMAD R13, R0, R4, R3 ;  /* 0x00000004000d7224 */ /* 0x000fe400078e0203 */
[----:B------:R-:W-:Y:S01]  /*02e0*/  IMAD.MOV.U32 R4, RZ, RZ, RZ ;  /* 0x000000ffff047224 */ /* 0x000fe200078e00ff */
[----:B------:R-:W-:Y:S02]  /*02f0*/  IMNMX R6, R5, 0x4, PT ;  /* 0x0000000405067817 */ /* 0x000fe40003800200 */
[----:B------:R-:W-:Y:S02]  /*0300*/  IABS R11, R13 ;  /* 0x0000000d000b7213 */ /* 0x000fe40000000000 */
[----:B------:R-:W-:-:S04]  /*0310*/  IABS R9, R6 ;  /* 0x0000000600097213 */ /* 0x000fc80000000000 */
[----:B------:R-:W0:Y:S08]  /*0320*/  I2F.RP R7, R9 ;  /* 0x0000000900077306 */ /* 0x000e300000209400 */
[----:B0-----:R-:W0:Y:S02]  /*0330*/  MUFU.RCP R7, R7 ;  /* 0x0000000700077308 */ /* 0x001e240000001000 */
[----:B0-----:R-:W-:-:S06]  /*0340*/  IADD3 R5, R7, 0xffffffe, RZ ;  /* 0x0ffffffe07057810 */ /* 0x001fcc0007ffe0ff */
[----:B------:R-:W0:Y:S02]  /*0350*/  F2I.FTZ.U32.TRUNC.NTZ R5, R5 ;  /* 0x0000000500057305 */ /* 0x000e24000021f000 */
[----:B0-----:R-:W-:-:S04]  /*0360*/  IMAD.MOV R8, RZ, RZ, -R5 ;  /* 0x000000ffff087224 */ /* 0x001fc800078e0a05 */
[----:B------:R-:W-:-:S04]  /*0370*/  IMAD.MOV.U32 R0, RZ, RZ, R8 ;  /* 0x000000ffff007224 */ /* 0x000fc800078e0008 */
[----:B------:R-:W-:Y:S01]  /*0380*/  IMAD R3, R0, R9, RZ ;  /* 0x0000000900037224 */ /* 0x000fe200078e02ff */
[----:B------:R-:W-:-:S03]  /*0390*/  IABS R0, R6 ;  /* 0x0000000600007213 */ /* 0x000fc60000000000 */
[----:B------:R-:W-:-:S04]  /*03a0*/  IMAD.HI.U32 R4, R5, R3, R4 ;  /* 0x0000000305047227 */ /* 0x000fc800078e0004 */
[----:B------:R-:W-:Y:S02]  /*03b0*/  IMAD.MOV R0, RZ, RZ, -R0 ;  /* 0x000000ffff007224 */ /* 0x000fe400078e0a00 */
        /* <DEDUP_REMOVED lines=9> */
[----:B------:R-:W-:-:S05]  /*0450*/  IMAD.MOV.U32 R0, RZ, RZ, 0x7f ;  /* 0x0000007fff007424 */ /* 0x000fca00078e00ff */
[----:B------:R-:W-:Y:S02]  /*0460*/  IADD3 R16, R0, c[0x0][0x180], RZ ;  /* 0x0000600000107a10 */ /* 0x000fe40007ffe0ff */
[----:B------:R-:W-:Y:S02]  /*0470*/  @P0 IADD3 R4, R4, 0x1, RZ ;  /* 0x0000000104040810 */ /* 0x000fe40007ffe0ff */
[----:B------:R-:W-:-:S03]  /*0480*/  ISETP.GT.AND P0, PT, R16, 0x7f, PT ;  /* 0x0000007f1000780c */ /* 0x000fc60003f04270 */
[----:B------:R-:W-:Y:S01]  /*0490*/  @!P2 IMAD.MOV R4, RZ, RZ, -R4 ;  /* 0x000000ffff04a224 */ /* 0x000fe200078e0a04 */
[----:B------:R-:W-:-:S05]  /*04a0*/  @!P1 LOP3.LUT R4, RZ, R6, RZ, 0x33, !PT ;  /* 0x00000006ff049212 */ /* 0x000fca00078e33ff */
[----:B------:R-:W-:Y:S02]  /*04b0*/  IMAD.MOV R3, RZ, RZ, -R4 ;  /* 0x000000ffff037224 */ /* 0x000fe400078e0a04 */
[----:B------:R-:W-:Y:S02]  /*04c0*/  IMAD.SHL.U32 R14, R4, 0x100, RZ ;  /* 0x00000100040e7824 */ /* 0x000fe400078e00ff */
[----:B------:R-:W-:-:S03]  /*04d0*/  IMAD R3, R6, R3, R13 ;  /* 0x0000000306037224 */ /* 0x000fc600078e020d */
[----:B------:R-:W-:Y:S01]  /*04e0*/  STL [R1+0x770], R14 ;  /* 0x0007700e01007387 */ /* 0x000fe20000100800 */
[----:B------:R-:W-:Y:S01]  /*04f0*/  IMAD.IADD R0, R2, 0x1, R3 ;  /* 0x0000000102007824 */ /* 0x000fe200078e0203 */
[C---:B------:R-:W-:Y:S02]  /*0500*/  IADD3 R2, R14.reuse, 0x1, RZ ;  /* 0x000000010e027810 */ /* 0x040fe40007ffe0ff */
[C---:B------:R-:W-:Y:S02]  /*0510*/  IADD3 R3, R14.reuse, 0x2, RZ ;  /* 0x000000020e037810 */ /* 0x040fe40007ffe0ff */
[C---:B------:R-:W-:Y:S01]  /*0520*/  IADD3 R4, R14.reuse, 0x3, RZ ;  /* 0x000000030e047810 */ /* 0x040fe20007ffe0ff */
[----:B------:R0:W-:Y:S01]  /*0530*/  STL [R1+0x13bc], R2 ;  /* 0x0013bc0201007387 */ /* 0x0001e20000100800 */
[C---:B------:R-:W-:Y:S02]  /*0540*/  IADD3 R29, R14.reuse, 0xf0, RZ ;  /* 0x000000f00e1d7810 */ /* 0x040fe40007ffe0ff */
[C---:B------:R-:W-:Y:S01]  /*0550*/  IADD3 R5, R14.reuse, 0xf6, RZ ;  /* 0x000000f60e057810 */ /* 0x040fe20007ffe0ff */
[----:B------:R1:W-:Y:S01]  /*0560*/  STL [R1+0x13b8], R3 ;  /* 0x0013b80301007387 */ /* 0x0003e20000100800 */
[----:B------:R-:W-:-:S03]  /*0570*/  IADD3 R28, R14, 0xfa, RZ ;  /* 0x000000fa0e1c7810 */ /* 0x000fc60007ffe0ff */
[----:B------:R2:W-:Y:S01]  /*0580*/  STL [R1+0x13b4], R4 ;  /* 0x0013b40401007387 */ /* 0x0005e20000100800 */
[C---:B0-----:R-:W-:Y:S02]  /*0590*/  IADD3 R2, R14.reuse, 0x4, RZ ;  /* 0x000000040e027810 */ /* 0x041fe40007ffe0ff */
[----:B-1----:R-:W-:-:S03]  /*05a0*/  IADD3 R3, R14, 0x5, RZ ;  /* 0x000000050e037810 */ /* 0x002fc60007ffe0ff */
[----:B------:R0:W-:Y:S01]  /*05b0*/  STL [R1+0x13b0], R2 ;  /* 0x0013b00201007387 */ /* 0x0001e20000100800 */
[----:B--2---:R-:W-:-:S03]  /*05c0*/  IADD3 R4, R14, 0x6, RZ ;  /* 0x000000060e047810 */ /* 0x004fc60007ffe0ff */
[----:B------:R1:W-:Y:S04]  /*05d0*/  STL [R1+0x13c0], R3 ;  /* 0x0013c00301007387 */ /* 0x0003e80000100800 */
        /* <DEDUP_REMOVED lines=457> */
[----:B0-----:R-:W-:Y:S01]  /*2270*/  IADD3 R2, R14, 0xeb, RZ ;  /* 0x000000eb0e027810 */ /* 0x001fe20007ffe0ff */
[----:B-1----:R-:W-:Y:S01]  /*2280*/  IMAD R3, R0, 0x80, R15 ;  /* 0x0000008000037824 */ /* 0x002fe200078e020f */
[----:B------:R-:W-:-:S03]  /*2290*/  IADD3 R0, R14, 0xec, RZ ;  /* 0x000000ec0e007810 */ /* 0x000fc60007ffe0ff */
[----:B------:R0:W-:Y:S01]  /*22a0*/  STL [R1+0x1758], R2 ;  /* 0x0017580201007387 */ /* 0x0001e20000100800 */
[----:B--2---:R-:W-:-:S03]  /*22b0*/  IADD3 R4, R14, 0xf3, RZ ;  /* 0x000000f30e047810 */ /* 0x004fc60007ffe0ff */
[----:B------:R1:W-:Y:S04]  /*22c0*/  STL [R1+0x13a8], R3 ;  /* 0x0013a80301007387 */ /* 0x0003e80000100800 */
[----:B------:R2:W-:Y:S01]  /*22d0*/  STL [R1+0x175c], R0 ;  /* 0x00175c0001007387 */ /* 0x0005e20000100800 */
[C---:B0-----:R-:W-:Y:S02]  /*22e0*/  IADD3 R2, R14.reuse, 0xed, RZ ;  /* 0x000000ed0e027810 */ /* 0x041fe40007ffe0ff */
[C---:B-1----:R-:W-:Y:S02]  /*22f0*/  IADD3 R3, R14.reuse, 0xee, RZ ;  /* 0x000000ee0e037810 */ /* 0x042fe40007ffe0ff */
[----:B--2---:R-:W-:-:S03]  /*2300*/  IADD3 R0, R14, 0xef, RZ ;  /* 0x000000ef0e007810 */ /* 0x004fc60007ffe0ff */
[----:B------:R0:W-:Y:S04]  /*2310*/  STL [R1+0x1764], R3 ;  /* 0x0017640301007387 */ /* 0x0001e80000100800 */
[----:B------:R-:W-:Y:S04]  /*2320*/  STL [R1+0x1760], R2 ;  /* 0x0017600201007387 */ /* 0x000fe80000100800 */
[----:B------:R1:W-:Y:S01]  /*2330*/  STL [R1+0x1768], R0 ;  /* 0x0017680001007387 */ /* 0x0003e20000100800 */
[----:B0-----:R-:W-:-:S03]  /*2340*/  IADD3 R3, R14, 0xf1, RZ ;  /* 0x000000f10e037810 */ /* 0x001fc60007ffe0ff */
[----:B------:R-:W-:Y:S04]  /*2350*/  STL [R1+0x176c], R29 ;  /* 0x00176c1d01007387 */ /* 0x000fe80000100800 */
[----:B------:R0:W-:Y:S01]  /*2360*/  STL [R1+0x1774], R3 ;  /* 0x0017740301007387 */ /* 0x0001e20000100800 */
[----:B-1----:R-:W-:-:S05]  /*2370*/  IADD3 R0, R14, 0xf2, RZ ;  /* 0x000000f20e007810 */ /* 0x002fca0007ffe0ff */
[----:B------:R1:W-:Y:S01]  /*2380*/  STL [R1+0x1778], R0 ;  /* 0x0017780001007387 */ /* 0x0003e20000100800 */
[----:B0-----:R-:W-:-:S03]  /*2390*/  IADD3 R3, R14, 0xf5, RZ ;  /* 0x000000f50e037810 */ /* 0x001fc60007ffe0ff */
[----:B------:R0:W-:Y:S01]  /*23a0*/  STL [R1+0x1780], R4 ;  /* 0x0017800401007387 */ /* 0x0001e20000100800 */
[C---:B-1----:R-:W-:Y:S02]  /*23b0*/  IADD3 R0, R14.reuse, 0xf4, RZ ;  /* 0x000000f40e007810 */ /* 0x042fe40007ffe0ff */
[----:B0-----:R-:W-:-:S03]  /*23c0*/  IADD3 R4, R14, 0xf8, RZ ;  /* 0x000000f80e047810 */ /* 0x001fc60007ffe0ff */
[----:B------:R0:W-:Y:S04]  /*23d0*/  STL [R1+0x1784], R0 ;  /* 0x0017840001007387 */ /* 0x0001e80000100800 */
[----:B------:R1:W-:Y:S04]  /*23e0*/  STL [R1+0x1790], R5 ;  /* 0x0017900501007387 */ /* 0x0003e80000100800 */
[----:B------:R-:W-:Y:S01]  /*23f0*/  STL [R1+0x178c], R3 ;  /* 0x00178c0301007387 */ /* 0x000fe20000100800 */
[C---:B0-----:R-:W-:Y:S02]  /*2400*/  IADD3 R0, R14.reuse, 0xf7, RZ ;  /* 0x000000f70e007810 */ /* 0x041fe40007ffe0ff */
[----:B-1----:R-:W-:-:S03]  /*2410*/  IADD3 R5, R14, 0xfb, RZ ;  /* 0x000000fb0e057810 */ /* 0x002fc60007ffe0ff */
[----:B------:R0:W-:Y:S04]  /*2420*/  STL [R1+0x1798], R0 ;  /* 0x0017980001007387 */ /* 0x0001e80000100800 */
[----:B------:R1:W-:Y:S01]  /*2430*/  STL [R1+0x179c], R4 ;  /* 0x00179c0401007387 */ /* 0x0003e20000100800 */
[C---:B0-----:R-:W-:Y:S02]  /*2440*/  IADD3 R0, R14.reuse, 0xf9, RZ ;  /* 0x000000f90e007810 */ /* 0x041fe40007ffe0ff */
[----:B-1----:R-:W-:-:S03]  /*2450*/  IADD3 R4, R14, 0xfc, RZ ;  /* 0x000000fc0e047810 */ /* 0x002fc60007ffe0ff */
[----:B------:R0:W-:Y:S04]  /*2460*/  STL [R1+0x17a4], R0 ;  /* 0x0017a40001007387 */ /* 0x0001e80000100800 */
[----:B------:R-:W-:Y:S04]  /*2470*/  STL [R1+0x17a0], R5 ;  /* 0x0017a00501007387 */ /* 0x000fe80000100800 */
[----:B------:R-:W-:Y:S01]  /*2480*/  STL [R1+0x17a8], R28 ;  /* 0x0017a81c01007387 */ /* 0x000fe20000100800 */
[----:B0-----:R-:W-:-:S03]  /*2490*/  IADD3 R0, R14, 0xfd, RZ ;  /* 0x000000fd0e007810 */ /* 0x001fc60007ffe0ff */
[----:B------:R0:W-:Y:S04]  /*24a0*/  STL [R1+0x1794], R4 ;  /* 0x0017940401007387 */ /* 0x0001e80000100800 */
[----:B------:R1:W-:Y:S01]  /*24b0*/  STL [R1+0x1788], R0 ;  /* 0x0017880001007387 */ /* 0x0003e20000100800 */
[C---:B0-----:R-:W-:Y:S02]  /*24c0*/  IADD3 R4, R14.reuse, 0xfe, RZ ;  /* 0x000000fe0e047810 */ /* 0x041fe40007ffe0ff */
[----:B-1----:R-:W-:-:S03]  /*24d0*/  IADD3 R0, R14, 0xff, RZ ;  /* 0x000000ff0e007810 */ /* 0x002fc60007ffe0ff */
[----:B------:R0:W-:Y:S04]  /*24e0*/  STL [R1+0x177c], R4 ;  /* 0x00177c0401007387 */ /* 0x0001e80000100800 */
[----:B------:R0:W-:Y:S01]  /*24f0*/  STL [R1+0x1770], R0 ;  /* 0x0017700001007387 */ /* 0x0001e20000100800 */
[----:B------:R-:W-:Y:S05]  /*2500*/  @P0 BRA `(.L_x_0) ;  /* 0x0000078000000947 */ /* 0x000fea0003800000 */
[----:B------:R1:W-:Y:S01]  /*2510*/  STL [R1], RZ ;  /* 0x000000ff01007387 */ /* 0x0003e20000100800 */
[----:B0-----:R-:W-:Y:S01]  /*2520*/  IMAD.SHL.U32 R0, R12, 0x40, RZ ;  /* 0x000000400c007824 */ /* 0x001fe200078e00ff */
[----:B------:R-:W-:Y:S01]  /*2530*/  CS2R R24, SRZ ;  /* 0x0000000000187805 */ /* 0x000fe2000001ff00 */
[----:B------:R-:W-:Y:S01]  /*2540*/  CS2R R26, SRZ ;  /* 0x00000000001a7805 */ /* 0x000fe2000001ff00 */
[----:B------:R1:W-:Y:S01]  /*2550*/  STL [R1+0x4], RZ ;  /* 0x000004ff01007387 */ /* 0x0003e20000100800 */
[----:B------:R-:W-:Y:S01]  /*2560*/  CS2R R20, SRZ ;  /* 0x0000000000147805 */ /* 0x000fe2000001ff00 */
[----:B------:R-:W-:Y:S01]  /*2570*/  LOP3.LUT R0, R0, 0x1800, RZ, 0xc0, !PT ;  /* 0x0000180000007812 */ /* 0x000fe200078ec0ff */
[----:B------:R-:W-:Y:S01]  /*2580*/  CS2R R22, SRZ ;  /* 0x0000000000167805 */ /* 0x000fe2000001ff00 */
[----:B------:R1:W-:Y:S01]  /*2590*/  STL [R1+0x8], RZ ;  /* 0x000008ff01007387 */ /* 0x0003e20000100800 */
[----:B------:R-:W-:Y:S01]  /*25a0*/  CS2R R16, SRZ ;  /* 0x0000000000107805 */ /* 0x000fe2000001ff00 */
[----:B------:R-:W-:Y:S01]  /*25b0*/  CS2R R18, SRZ ;  /* 0x0000000000127805 */ /* 0x000fe2000001ff00 */
[----:B------:R-:W-:Y:S01]  /*25c0*/  CS2R R12, SRZ ;  /* 0x00000000000c7805 */ /* 0x000fe2000001ff00 */
[----:B------:R1:W-:Y:S01]  /*25d0*/  STL [R1+0xc], RZ ;  /* 0x00000cff01007387 */ /* 0x0003e20000100800 */
[----:B------:R-:W-:Y:S01]  /*25e0*/  CS2R R14, SRZ ;  /* 0x00000000000e7805 */ /* 0x000fe2000001ff00 */
[----:B------:R-:W-:Y:S01]  /*25f0*/  CS2R R8, SRZ ;  /* 0x0000000000087805 */ /* 0x000fe2000001ff00 */
[----:B------:R-:W-:Y:S01]  /*2600*/  CS2R R10, SRZ ;  /* 0x00000000000a7805 */ /* 0x000fe2000001ff00 */
[----:B------:R1:W-:Y:S01]  /*2610*/  STL [R1+0x10], RZ ;  /* 0x000010ff01007387 */ /* 0x0003e20000100800 */
[----:B------:R-:W-:Y:S01]  /*2620*/  CS2R R4, SRZ ;  /* 0x0000000000047805 */ /* 0x000fe2000001ff00 */
[----:B------:R-:W-:-:S02]  /*2630*/  CS2R R6, SRZ ;  /* 0x0000000000067805 */ /* 0x000fc4000001ff00 */
[----:B------:R1:W-:Y:S04]  /*2640*/  STL [R1+0x14], RZ ;  /* 0x000014ff01007387 */ /* 0x0003e80000100800 */
        /* <DEDUP_REMOVED lines=73> */
[----:B------:R1:W-:Y:S04]  /*2ae0*/  STL [R1+0x13ac], R0 ;  /* 0x0013ac0001007387 */ /* 0x0003e80000100800 */
        /* <DEDUP_REMOVED lines=24> */
[----:B------:R1:W-:Y:S01]  /*2c70*/  STL [R1+0x1dc], RZ ;  /* 0x0001dcff01007387 */ /* 0x0003e20000100800 */
[----:B------:R-:W-:Y:S05]  /*2c80*/  BRA `(.L_x_1) ;  /* 0x0005abf000007947 */ /* 0x000fea0003800000 */
.L_x_0:
[----:B0-----:R-:W2:Y:S04]  /*2c90*/  LDL R0, [R1+0x1788] ;  /* 0x0017880001007983 */ /* 0x001ea80000100800 */
[----:B------:R-:W3:Y:S04]  /*2ca0*/  LDL R13, [R1+0x17a0] ;  /* 0x0017a000010d7983 */ /* 0x000ee80000100800 */
[----:B------:R-:W4:Y:S04]  /*2cb0*/  LDL R8, [R1+0x1798] ;  /* 0x0017980001087983 */ /* 0x000f280000100800 */
[----:B------:R-:W5:Y:S04]  /*2cc0*/  LDL R9, [R1+0x1778] ;  /* 0x0017780001097983 */ /* 0x000f680000100800 */
[----:B------:R-:W4:Y:S04]  /*2cd0*/  LDL R6, [R1+0x1764] ;  /* 0x0017640001067983 */ /* 0x000f280000100800 */
[----:B------:R-:W4:Y:S04]  /*2ce0*/  LDL R14, [R1+0x1790] ;  /* 0x00179000010e7983 */ /* 0x000f280000100800 */
[----:B------:R-:W4:Y:S04]  /*2cf0*/  LDL R5, [R1+0x1780] ;  /* 0x0017800001057983 */ /* 0x000f280000100800 */
[----:B------:R-:W5:Y:S04]  /*2d00*/  LDL R26, [R1+0x13a8] ;  /* 0x0013a800011a7983 */ /* 0x000f680000100800 */
[----:B------:R-:W5:Y:S04]  /*2d10*/  LDL R21, [R1+0x1794] ;  /* 0x0017940001157983 */ /* 0x000f680000100800 */
[----:B------:R-:W5:Y:S04]  /*2d20*/  LDL R15, [R1+0x17a4] ;  /* 0x0017a400010f7983 */ /* 0x000f680000100800 */
[----:B------:R-:W5:Y:S04]  /*2d30*/  LDL R7, [R1+0x1768] ;  /* 0x0017680001077983 */ /* 0x000f680000100800 */
[----:B------:R-:W5:Y:S04]  /*2d40*/  LDL R25, [R1+0x177c] ;  /* 0x00177c0001197983 */ /* 0x000f680000100800 */
[----:B------:R-:W5:Y:S04]  /*2d50*/  LDL R22, [R1+0x179c] ;  /* 0x00179c0001167983 */ /* 0x000f680000100800 */
[----:B------:R-:W5:Y:S04]  /*2d60*/  LDL R18, [R1+0x1784] ;  /* 0x0017840001127983 */ /* 0x000f680000100800 */
[----:B------:R-:W5:Y:S04]  /*2d70*/  LDL R10, [R1+0x1774] ;  /* 0x00177400010a7983 */ /* 0x000f680000100800 */
[----:B------:R-:W5:Y:S01]  /*2d80*/  LDL R11, [R1+0x175c] ;  /* 0x00175c00010b7983 */ /* 0x000f620000100800 */
[----:B--2---:R-:W-:Y:S01]  /*2d90*/  IMAD.MOV.U32 R20, RZ, RZ, R0 ;  /* 0x000000ffff147224 */ /* 0x004fe200078e0000 */
[----:B------:R-:W-:Y:S01]  /*2da0*/  IABS R0, c[0x0][0x178] ;  /* 0x00005e0000007a13 */ /* 0x000fe20000000000 */
[----:B---3--:R-:W-:-:S04]  /*2db0*/  IMAD.MOV.U32 R27, RZ, RZ, R13 ;  /* 0x000000ffff1b7224 */ /* 0x008fc800078e000d */
[----:B------:R-:W-:Y:S02]  /*2dc0*/  IMAD.MOV.U32 R24, RZ, RZ, R0 ;  /* 0x000000ffff187224 */ /* 0x000fe400078e0000 */
[----:B------:R-:W-:Y:S02]  /*2dd0*/  IMAD.MOV.U32 R13, RZ, RZ, R2 ;  /* 0x000000ffff0d7224 */ /* 0x000fe400078e0002 */
[----:B------:R-:W0:Y:S08]  /*2de0*/  I2F.RP R2, R24 ;  /* 0x0000001800027306 */ /* 0x000e300000209400 */
[----:B0-----:R-:W0:Y:S01]  /*2df0*/  MUFU.RCP R2, R2 ;  /* 0x0000000200027308 */ /* 0x001e220000001000 */
[----:B----4-:R-:W-:-:S02]  /*2e00*/  IMAD.MOV.U32 R23, RZ, RZ, R8 ;  /* 0x000000ffff177224 */ /* 0x010fc400078e0008 */
[----:B------:R-:W-:Y:S01]  /*2e10*/  IMAD.MOV.U32 R8, RZ, RZ, R3 ;  /* 0x000000ffff087224 */ /* 0x000fe200078e0003 */
[----:B0-----:R-:W-:-:S04]  /*2e20*/  IADD3 R2, R2, 0xffffffe, RZ ;  /* 0x0ffffffe02027810 */ /* 0x001fc80007ffe0ff */
[----:B------:R0:W1:Y:S01]  /*2e30*/  F2I.FTZ.U32.TRUNC.NTZ R3, R2 ;  /* 0x0000000200037305 */ /* 0x000062000021f000 */
[----:B-----5:R-:W-:Y:S02]  /*2e40*/  IMAD.MOV.U32 R12, RZ, RZ, R9 ;  /* 0x000000ffff0c7224 */ /* 0x020fe400078e0009 */
[----:B------:R-:W-:Y:S02]  /*2e50*/  IMAD.MOV.U32 R9, RZ, RZ, R6 ;  /* 0x000000ffff097224 */ /* 0x000fe400078e0006 */
[----:B0-----:R-:W-:Y:S02]  /*2e60*/  IMAD.MOV.U32 R2, RZ, RZ, RZ ;  /* 0x000000ffff027224 */ /* 0x001fe400078e00ff */
[----:B-1----:R-:W-:-:S04]  /*2e70*/  IMAD.MOV R6, RZ, RZ, -R3 ;  /* 0x000000ffff067224 */ /* 0x002fc800078e0a03 */
[----:B------:R-:W-:-:S04]  /*2e80*/  IMAD R6, R6, R24, RZ ;  /* 0x0000001806067224 */ /* 0x000fc800078e02ff */
[----:B------:R-:W-:Y:S02]  /*2e90*/  IMAD.HI.U32 R6, R3, R6, R2 ;  /* 0x0000000603067227 */ /* 0x000fe400078e0002 */
[----:B------:R-:W2:Y:S02]  /*2ea0*/  LDL R3, [R1+0x1770] ;  /* 0x0017700001037983 */ /* 0x000ea40000100800 */
[----:B------:R-:W-:Y:S02]  /*2eb0*/  IMAD.MOV.U32 R16, RZ, RZ, R14 ;  /* 0x000000ffff107224 */ /* 0x000fe400078e000e */
[----:B------:R-:W-:Y:S01]  /*2ec0*/  IMAD.MOV.U32 R14, RZ, RZ, R29 ;  /* 0x000000ffff0e7224 */ /* 0x000fe200078e001d */
[----:B------:R-:W-:-:S04]  /*2ed0*/  IABS R29, c[0x0][0x17c] ;  /* 0x00005f00001d7a13 */ /* 0x000fc80000000000 */
[----:B------:R-:W0:Y:S08]  /*2ee0*/  I2F.RP R0, R29 ;  /* 0x0000001d00007306 */ /* 0x000e300000209400 */
[----:B0-----:R-:W0:Y:S01]  /*2ef0*/  MUFU.RCP R0, R0 ;  /* 0x0000000000007308 */ /* 0x001e220000001000 */
[----:B------:R-:W-:Y:S01]  /*2f00*/  IMAD.MOV.U32 R19, RZ, RZ, R5 ;  /* 0x000000ffff137224 */ /* 0x000fe200078e0005 */
[----:B0-----:R-:W-:-:S06]  /*2f10*/  IADD3 R0, R0, 0xffffffe, RZ ;  /* 0x0ffffffe00007810 */ /* 0x001fcc0007ffe0ff */
[----:B------:R0:W1:Y:S02]  /*2f20*/  F2I.FTZ.U32.TRUNC.NTZ R5, R0 ;  /* 0x0000000000057305 */ /* 0x000064000021f000 */
[----:B0-----:R-:W-:Y:S01]  /*2f30*/  IABS R0, R26 ;  /* 0x0000001a00007213 */ /* 0x001fe20000000000 */
[----:B------:R-:W-:Y:S02]  /*2f40*/  IMAD.MOV.U32 R26, RZ, RZ, R21 ;  /* 0x000000ffff1a7224 */ /* 0x000fe400078e0015 */
[----:B------:R-:W-:Y:S02]  /*2f50*/  IMAD.MOV.U32 R21, RZ, RZ, R15 ;  /* 0x000000ffff157224 */ /* 0x000fe400078e000f */
[----:B------:R-:W-:Y:S02]  /*2f60*/  IMAD.MOV.U32 R15, RZ, RZ, R7 ;  /* 0x000000ffff0f7224 */ /* 0x000fe400078e0007 */
[----:B------:R-:W0:Y:S01]  /*2f70*/  S2R R7, SR_TID.X ;  /* 0x0000000000077919 */ /* 0x000e220000002100 */
[----:B------:R-:W-:-:S02]  /*2f80*/  IMAD.MOV.U32 R17, RZ, RZ, R28 ;  /* 0x000000ffff117224 */ /* 0x000fc400078e001c */
[----:B-1----:R-:W-:Y:S02]  /*2f90*/  IMAD.MOV R28, RZ, RZ, -R5 ;  /* 0x000000ffff1c7224 */ /* 0x002fe400078e0a05 */
[----:B------:R-:W-:Y:S02]  /*2fa0*/  IMAD.MOV.U32 R4, RZ, RZ, RZ ;  /* 0x000000ffff047224 */ /* 0x000fe400078e00ff */
[----:B------:R-:W-:-:S04]  /*2fb0*/  IMAD R28, R28, R29, RZ ;  /* 0x0000001d1c1c7224 */ /* 0x000fc800078e02ff */
[----:B------:R-:W-:-:S04]  /*2fc0*/  IMAD.HI.U32 R28, R5, R28, R4 ;  /* 0x0000001c051c7227 */ /* 0x000fc800078e0004 */
[----:B------:R-:W-:Y:S02]  /*2fd0*/  IMAD.MOV.U32 R4, RZ, RZ, R0 ;  /* 0x000000ffff047224 */ /* 0x000fe400078e0000 */
[----:B------:R-:W-:Y:S01]  /*2fe0*/  IMAD.MOV.U32 R0, RZ, RZ, R25 ;  /* 0x000000ffff007224 */ /* 0x000fe200078e0019 */
[C---:B0-----:R-:W-:Y:S01]  /*2ff0*/  LOP3.LUT R2, R7.reuse, 0x7, RZ, 0xc0, !PT ;  /* 0x0000000707027812 */ /* 0x041fe200078ec0ff */
[----:B------:R-:W-:Y:S02]  /*3000*/  IMAD.SHL.U32 R7, R7, 0x2, RZ ;  /* 0x0000000207077824 */ /* 0x000fe400078e00ff */
[----:B------:R-:W-:-:S04]  /*3010*/  IMAD.HI.U32 R6, R6, R4, RZ ;  /* 0x0000000406067227 */ /* 0x000fc800078e00ff */
[C---:B------:R-:W-:Y:S02]  /*3020*/  IMAD.SHL.U32 R25, R2.reuse, 0x100, RZ ;  /* 0x0000010002197824 */ /* 0x040fe400078e00ff */
[----:B------:R-:W-:Y:S01]  /*3030*/  IMAD.SHL.U32 R5, R2, 0x10, RZ ;  /* 0x0000001002057824 */ /* 0x000fe200078e00ff */
[----:B------:R-:W-:Y:S01]  /*3040*/  IABS R2, R0 ;  /* 0x0000000000027213 */ /* 0x000fe20000000000 */
[----:B------:R-:W-:Y:S02]  /*3050*/  IMAD.MOV R6, RZ, RZ, -R6 ;  /* 0x000000ffff067224 */ /* 0x000fe400078e0a06 */
[----:B------:R-:W-:Y:S01]  /*3060*/  IMAD.IADD R0, R25, 0x1, R5 ;  /* 0x0000000119007824 */ /* 0x000fe200078e0205 */
[----:B------:R-:W-:Y:S02]  /*3070*/  LOP3.LUT R25, R5, 0x30, R7, 0x78, !PT ;  /* 0x0000003005197812 */ /* 0x000fe400078e7807 */
[----:B------:R-:W-:Y:S01]  /*3080*/  IABS R5, R20 ;  /* 0x0000001400057213 */ /* 0x000fe20000000000 */
[----:B------:R-:W-:Y:S01]  /*3090*/  IMAD.MOV.U32 R20, RZ, RZ, R17 ;  /* 0x000000ffff147224 */ /* 0x000fe200078e0011 */
[----:B------:R-:W-:Y:S01]  /*30a0*/  LOP3.LUT R0, R0, 0x10, R7, 0x78, !PT ;  /* 0x0000001000007812 */ /* 0x000fe200078e7807 */
[----:B------:R-:W-:-:S02]  /*30b0*/  IMAD.MOV.U32 R17, RZ, RZ, R8 ;  /* 0x000000ffff117224 */ /* 0x000fc400078e0008 */
[----:B------:R-:W-:Y:S02]  /*30c0*/  IMAD R4, R24, R6, R4 ;  /* 0x0000000618047224 */ /* 0x000fe400078e0204 */
[C---:B------:R-:W-:Y:S01]  /*30d0*/  IMAD.HI.U32 R7, R28.reuse, R2, RZ ;  /* 0x000000021c077227 */ /* 0x040fe200078e00ff */
[----:B------:R-:W-:Y:S03]  /*30e0*/  STL [R1+0x394], R25 ;  /* 0x0003941901007387 */ /* 0x000fe60000100800 */
[----:B------:R-:W-:Y:S01]  /*30f0*/  IMAD.HI.U32 R6, R28, R5, RZ ;  /* 0x000000051c067227 */ /* 0x000fe200078e00ff */
[----:B------:R0:W-:Y:S03]  /*3100*/  STL [R1+0x398], R0 ;  /* 0x0003980001007387 */ /* 0x0001e60000100800 */
[----:B------:R-:W-:-:S02]  /*3110*/  IMAD.MOV R7, RZ, RZ, -R7 ;  /* 0x000000ffff077224 */ /* 0x000fc400078e0a07 */
[----:B------:R-:W-:Y:S01]  /*3120*/  IMAD.MOV R6, RZ, RZ, -R6 ;  /* 0x000000ffff067224 */ /* 0x000fe200078e0a06 */
[----:B------:R1:W-:Y:S01]  /*3130*/  STL [R1+0x438], R4 ;  /* 0x0004380401007387 */ /* 0x0003e20000100800 */
[C---:B------:R-:W-:Y:S01]  /*3140*/  IMAD R7, R29.reuse, R7, R2 ;  /* 0x000000071d077224 */ /* 0x040fe200078e0202 */
[----:B0-----:R-:W-:Y:S01]  /*3150*/  IABS R0, R26 ;  /* 0x0000001a00007213 */ /* 0x001fe20000000000 */
[----:B------:R-:W-:Y:S01]  /*3160*/  IMAD R5, R29, R6, R5 ;  /* 0x000000061d057224 */ /* 0x000fe200078e0205 */
[----:B-1----:R-:W-:Y:S02]  /*3170*/  IABS R4, R27 ;  /* 0x0000001b00047213 */ /* 0x002fe40000000000 */
[----:B------:R-:W-:-:S03]  /*3180*/  IABS R2, R20 ;  /* 0x0000001400027213 */ /* 0x000fc60000000000 */
[----:B------:R-:W-:-:S04]  /*3190*/  IMAD.HI.U32 R6, R28, R4, RZ ;  /* 0x000000041c067227 */ /* 0x000fc800078e00ff */
[----:B------:R-:W-:-:S04]  /*31a0*/  IMAD.MOV R6, RZ, RZ, -R6 ;  /* 0x000000ffff067224 */ /* 0x000fc800078e0a06 */
[----:B------:R-:W-:Y:S01]  /*31b0*/  IMAD R4, R29, R6, R4 ;  /* 0x000000061d047224 */ /* 0x000fe200078e0204 */
[----:B--2---:R-:W-:-:S05]  /*31c0*/  IABS R3, R3 ;  /* 0x0000000300037213 */ /* 0x004fca0000000000 */
[----:B------:R-:W-:-:S04]  /*31d0*/  IMAD.HI.U32 R8, R28, R3, RZ ;  /* 0x000000031c087227 */ /* 0x000fc800078e00ff */
[----:B------:R-:W-:-:S04]  /*31e0*/  IMAD.MOV R8, RZ, RZ, -R8 ;  /* 0x000000ffff087224 */ /* 0x000fc800078e0a08 */
[----:B------:R-:W-:Y:S02]  /*31f0*/  IMAD R8, R29, R8, R3 ;  /* 0x000000081d087224 */ /* 0x000fe400078e0203 */
[----:B------:R-:W-:-:S03]  /*3200*/  IMAD.HI.U32 R3, R28, R0, RZ ;  /* 0x000000001c037227 */ /* 0x000fc600078e00ff */
[----:B------:R0:W-:Y:S01]  /*3210*/  STL [R1+0x60], R8 ;  /* 0x0000600801007387 */ /* 0x0001e20000100800 */
[----:B------:R-:W-:-:S03]  /*3220*/  IMAD.MOV R3, RZ, RZ, -R3 ;  /* 0x000000ffff037224 */ /* 0x000fc600078e0a03 */
[----:B------:R-:W-:Y:S04]  /*3230*/  STL [R1+0x5c], R7 ;  /* 0x00005c0701007387 */ /* 0x000fe80000100800 */
[----:B------:R1:W-:Y:S01]  /*3240*/  STL [R1+0x58], R5 ;  /* 0x0000580501007387 */ /* 0x0003e20000100800 */
[----:B------:R-:W-:Y:S01]  /*3250*/  IMAD R0, R29, R3, R0 ;  /* 0x000000031d007224 */ /* 0x000fe200078e0200 */
[----:B------:R-:W-:Y:S01]  /*3260*/  IABS R3, R22 ;  /* 0x0000001600037213 */ /* 0x000fe20000000000 */
[----:B0-----:R-:W-:Y:S01]  /*3270*/  IMAD.HI.U32 R8, R28, R2, RZ ;  /* 0x000000021c087227 */ /* 0x001fe200078e00ff */
[----:B-1----:R-:W-:-:S03]  /*3280*/  IABS R5, R21 ;  /* 0x0000001500057213 */ /* 0x002fc60000000000 */
[----:B------:R-:W-:Y:S02]  /*3290*/  IMAD.MOV R8, RZ, RZ, -R8 ;  /* 0x000000ffff087224 */ /* 0x000fe400078e0a08 */
[C---:B------:R-:W-:Y:S01]  /*32a0*/  IMAD.HI.U32 R7, R28.reuse, R5, RZ ;  /* 0x000000051c077227 */ /* 0x040fe200078e00ff */
[----:B------:R0:W-:Y:S03]  /*32b0*/  STL [R1+0x54], R0 ;  /* 0x0000540001007387 */ /* 0x0001e60000100800 */
[----:B------:R-:W-:Y:S01]  /*32c0*/  IMAD.HI.U32 R6, R28, R3, RZ ;  /* 0x000000031c067227 */ /* 0x000fe200078e00ff */
[----:B------:R1:W-:Y:S03]  /*32d0*/  STL [R1+0x50], R4 ;  /* 0x0000500401007387 */ /* 0x0003e60000100800 */
[----:B------:R-:W-:-:S02]  /*32e0*/  IMAD.MOV R7, RZ, RZ, -R7 ;  /* 0x000000ffff077224 */ /* 0x000fc400078e0a07 */
[C---:B------:R-:W-:Y:S01]  /*32f0*/  IMAD R8, R29.reuse, R8, R2 ;  /* 0x000000081d087224 */ /* 0x040fe200078e0202 */
[----:B0-----:R-:W-:Y:S01]  /*3300*/  IABS R0, R23 ;  /* 0x0000001700007213 */ /* 0x001fe20000000000 */
[----:B------:R-:W-:Y:S02]  /*3310*/  IMAD.MOV R6, RZ, RZ, -R6 ;  /* 0x000000ffff067224 */ /* 0x000fe400078e0a06 */
[C---:B------:R-:W-:Y:S01]  /*3320*/  IMAD R7, R29.reuse, R7, R5 ;  /* 0x000000071d077224 */ /* 0x040fe200078e0205 */
[----:B-1----:R-:W-:Y:S02]  /*3330*/  IABS R4, R16 ;  /* 0x0000001000047213 */ /* 0x002fe40000000000 */
[----:B------:R-:W-:Y:S01]  /*3340*/  IABS R5, R17 ;  /* 0x0000001100057213 */ /* 0x000fe20000000000 */
[----:B------:R-:W-:Y:S01]  /*3350*/  IMAD.HI.U32 R2, R28, R0, RZ ;  /* 0x000000001c027227 */ /* 0x000fe200078e00ff */
[----:B------:R0:W-:Y:S03]  /*3360*/  STL [R1+0x4c], R8 ;  /* 0x00004c0801007387 */ /* 0x0001e60000100800 */
[----:B------:R-:W-:-:S02]  /*3370*/  IMAD R3, R29, R6, R3 ;  /* 0x000000061d037224 */ /* 0x000fc400078e0203 */
[----:B------:R-:W-:-:S04]  /*3380*/  IMAD.HI.U32 R6, R28, R4, RZ ;  /* 0x000000041c067227 */ /* 0x000fc800078e00ff */
[----:B0-----:R-:W-:-:S04]  /*3390*/  IMAD.HI.U32 R8, R28, R5, RZ ;  /* 0x000000051c087227 */ /* 0x001fc800078e00ff */
[----:B------:R-:W-:Y:S02]  /*33a0*/  IMAD.MOV R2, RZ, RZ, -R2 ;  /* 0x000000ffff027224 */ /* 0x000fe400078e0a02 */
[----:B------:R-:W-:Y:S02]  /*33b0*/  IMAD.MOV R6, RZ, RZ, -R6 ;  /* 0x000000ffff067224 */ /* 0x000fe400078e0a06 */
[----:B------:R-:W-:Y:S02]  /*33c0*/  IMAD.MOV R8, RZ, RZ, -R8 ;  /* 0x000000ffff087224 */ /* 0x000fe400078e0a08 */
[C---:B------:R-:W-:Y:S02]  /*33d0*/  IMAD R0, R29.reuse, R2, R0 ;  /* 0x000000021d007224 */ /* 0x040fe400078e0200 */
[C---:B------:R-:W-:Y:S01]  /*33e0*/  IMAD R4, R29.reuse, R6, R4 ;  /* 0x000000061d047224 */ /* 0x040fe200078e0204 */
[----:B------:R-:W-:Y:S01]  /*33f0*/  STL [R1+0x48], R7 ;  /* 0x0000480701007387 */ /* 0x000fe20000100800 */
[----:B------:R-:W-:-:S03]  /*3400*/  IMAD R8, R29, R8, R5 ;  /* 0x000000081d087224 */ /* 0x000fc600078e0205 */
[----:B------:R0:W-:Y:S01]  /*3410*/  STL [R1+0x44], R3 ;  /* 0x0000440301007387 */ /* 0x0001e20000100800 */
[----:B------:R-:W-:-:S03]  /*3420*/  IABS R2, R19 ;  /* 0x0000001300027213 */ /* 0x000fc60000000000 */
[----:B------:R-:W-:Y:S04]  /*3430*/  STL [R1+0x40], R0 ;  /* 0x0000400001007387 */ /* 0x000fe80000100800 */
[----:B------:R1:W-:Y:S01]  /*3440*/  STL [R1+0x3c], R4 ;  /* 0x00003c0401007387 */ /* 0x0003e20000100800 */
[----:B0-----:R-:W-:-:S03]  /*3450*/  IABS R3, R18 ;  /* 0x0000001200037213 */ /* 0x001fc60000000000 */
[----:B------:R-:W-:Y:S01]  /*3460*/  STL [R1+0x38], R8 ;  /* 0x0000380801007387 */ /* 0x000fe20000100800 */
[----:B-1----:R-:W-:-:S03]  /*3470*/  IABS R4, R10 ;  /* 0x0000000a00047213 */ /* 0x002fc60000000000 */
[----:B------:R-:W2:Y:S01]  /*3480*/  LDL R10, [R1+0x1758] ;  /* 0x00175800010a7983 */ /* 0x000ea20000100800 */
[----:B------:R-:W-:Y:S01]  /*3490*/  IMAD.HI.U32 R7, R28, R3, RZ ;  /* 0x000000031c077227 */ /* 0x000fe200078e00ff */
[----:B------:R-:W-:-:S03]  /*34a0*/  IABS R0, R12 ;  /* 0x0000000c00007213 */ /* 0x000fc60000000000 */
[----:B------:R-:W-:-:S04]  /*34b0*/  IMAD.HI.U32 R6, R28, R2, RZ ;  /* 0x000000021c067227 */ /* 0x000fc800078e00ff */
[----:B------:R-:W-:Y:S02]  /*34c0*/  IMAD.MOV R7, RZ, RZ, -R7 ;  /* 0x000000ffff077224 */ /* 0x000fe400078e0a07 */
[----:B------:R-:W-:-:S04]  /*34d0*/  IMAD.HI.U32 R5, R28, R0, RZ ;  /* 0x000000001c057227 */ /* 0x000fc800078e00ff */
[----:B------:R-:W-:Y:S02]  /*34e0*/  IMAD.MOV R6, RZ, RZ, -R6 ;  /* 0x000000ffff067224 */ /* 0x000fe400078e0a06 */
[C---:B------:R-:W-:Y:S02]  /*34f0*/  IMAD R7, R29.reuse, R7, R3 ;  /* 0x000000071d077224 */ /* 0x040fe400078e0203 */
[----:B------:R-:W-:Y:S02]  /*3500*/  IMAD.MOV R5, RZ, RZ, -R5 ;  /* 0x000000ffff057224 */ /* 0x000fe400078e0a05 */
[C---:B------:R-:W-:Y:S01]  /*3510*/  IMAD R2, R29.reuse, R6, R2 ;  /* 0x000000061d027224 */ /* 0x040fe200078e0202 */
[----:B------:R-:W-:Y:S01]  /*3520*/  IABS R3, R14 ;  /* 0x0000000e00037213 */ /* 0x000fe20000000000 */
[----:B------:R-:W-:Y:S01]  /*3530*/  STL [R1+0x34], R7 ;  /* 0x0000340701007387 */ /* 0x000fe20000100800 */
[----:B------:R-:W-:-:S03]  /*3540*/  IMAD R0, R29, R5, R0 ;  /* 0x000000051d007224 */ /* 0x000fc600078e0200 */
[----:B------:R-:W3:Y:S04]  /*3550*/  LDL R14, [R1+0x1754] ;  /* 0x00175400010e7983 */ /* 0x000ee80000100800 */
[----:B------:R0:W-:Y:S01]  /*3560*/  STL [R1+0x30], R2 ;  /* 0x0000300201007387 */ /* 0x0001e20000100800 */
[----:B------:R-:W-:Y:S02]  /*3570*/  IABS R5, R9 ;  /* 0x0000000900057213 */ /* 0x000fe40000000000 */
[----:B0-----:R-:W-:Y:S02]  /*3580*/  IABS R2, R15 ;  /* 0x0000000f00027213 */ /* 0x001fe40000000000 */
[----:B------:R-:W4:Y:S04]  /*3590*/  LDL R15, [R1+0x1750] ;  /* 0x00175000010f7983 */ /* 0x000f280000100800 */
[----:B------:R0:W-:Y:S04]  /*35a0*/  STL [R1+0x2c], R0 ;  /* 0x00002c0001007387 */ /* 0x0001e80000100800 */
[----:B------:R-:W5:Y:S01]  /*35b0*/  LDL R9, [R1+0x174c] ;  /* 0x00174c0001097983 */ /* 0x000f620000100800 */
[----:B------:R-:W-:-:S04]  /*35c0*/  IMAD.HI.U32 R6, R28, R4, RZ ;  /* 0x000000041c067227 */ /* 0x000fc800078e00ff */
[----:B------:R-:W-:-:S04]  /*35d0*/  IMAD.HI.U32 R8, R28, R3, RZ ;  /* 0x000000031c087227 */ /* 0x000fc800078e00ff */
[----:B------:R-:W-:Y:S02]  /*35e0*/  IMAD.MOV R6, RZ, RZ, -R6 ;  /* 0x000000ffff067224 */ /* 0x000fe400078e0a06 */
[----:B------:R-:W-:Y:S02]  /*35f0*/  IMAD.MOV R8, RZ, RZ, -R8 ;  /* 0x000000ffff087224 */ /* 0x000fe400078e0a08 */
[C---:B------:R-:W-:Y:S02]  /*3600*/  IMAD R4, R29.reuse, R6, R4 ;  /* 0x000000061d047224 */ /* 0x040fe400078e0204 */
[----:B------:R-:W-:Y:S01]  /*3610*/  IMAD.HI.U32 R7, R28, R2, RZ ;  /* 0x000000021c077227 */ /* 0x000fe200078e00ff */
[----:B0-----:R-:W-:Y:S02]  /*3620*/  IABS R0, R13 ;  /* 0x0000000d00007213 */ /* 0x001fe40000000000 */
[----:B------:R-:W5:Y:S01]  /*3630*/  LDL R13, [R1+0x1748] ;  /* 0x00174800010d7983 */ /* 0x000f620000100800 */
[----:B------:R-:W-:-:S02]  /*3640*/  IMAD R8, R29, R8, R3 ;  /* 0x000000081d087224 */ /* 0x000fc400078e0203 */
[----:B------:R-:W-:Y:S01]  /*3650*/  IMAD.MOV R7, RZ, RZ, -R7 ;  /* 0x000000ffff077224 */ /* 0x000fe200078e0a07 */
[----:B------:R0:W-:Y:S04]  /*3660*/  STL [R1+0x28], R4 ;  /* 0x0000280401007387 */ /* 0x0001e80000100800 */
[----:B------:R-:W-:Y:S01]  /*3670*/  STL [R1+0x24], R8 ;  /* 0x0000240801007387 */ /* 0x000fe20000100800 */
[----:B------:R-:W-:Y:S01]  /*3680*/  IMAD R7, R29, R7, R2 ;  /* 0x000000071d077224 */ /* 0x000fe200078e0202 */
[----:B0-----:R-:W-:Y:S02]  /*3690*/  IABS R4, R11 ;  /* 0x0000000b00047213 */ /* 0x001fe40000000000 */
[----:B------:R-:W5:Y:S01]  /*36a0*/  LDL R11, [R1+0x1744] ;  /* 0x00174400010b7983 */ /* 0x000f620000100800 */
[----:B------:R-:W-:-:S03]  /*36b0*/  IMAD.HI.U32 R6, R28, R5, RZ ;  /* 0x000000051c067227 */ /* 0x000fc600078e00ff */
[----:B------:R-:W-:Y:S01]  /*36c0*/  STL [R1+0x20], R7 ;  /* 0x0000200701007387 */ /* 0x000fe20000100800 */
[----:B------:R-:W-:-:S04]  /*36d0*/  IMAD.HI.U32 R3, R28, R0, RZ ;  /* 0x000000001c037227 */ /* 0x000fc800078e00ff */
[----:B------:R-:W-:Y:S02]  /*36e0*/  IMAD.MOV R6, RZ, RZ, -R6 ;  /* 0x000000ffff067224 */ /* 0x000fe400078e0a06 */
[----:B------:R-:W-:Y:S02]  /*36f0*/  IMAD.MOV R3, RZ, RZ, -R3 ;  /* 0x000000ffff037224 */ /* 0x000fe400078e0a03 */
[C---:B------:R-:W-:Y:S02]  /*3700*/  IMAD R5, R29.reuse, R6, R5 ;  /* 0x000000061d057224 */ /* 0x040fe400078e0205 */
[----:B------:R-:W-:Y:S01]  /*3710*/  IMAD R0, R29, R3, R0 ;  /* 0x000000031d007224 */ /* 0x000fe200078e0200 */
[----:B--2---:R-:W-:Y:S02]  /*3720*/  IABS R2, R10 ;  /* 0x0000000a00027213 */ /* 0x004fe40000000000 */
[----:B------:R-:W2:Y:S04]  /*3730*/  LDL R10, [R1+0x1740] ;  /* 0x00174000010a7983 */ /* 0x000ea80000100800 */
[----:B------:R3:W-:Y:S02]  /*3740*/  STL [R1+0x1c], R5 ;  /* 0x00001c0501007387 */ /* 0x0007e40000100800 */
[----:B---3--:R-:W-:-:S02]  /*3750*/  IABS R5, R14 ;  /* 0x0000000e00057213 */ /* 0x008fc40000000000 */
[----:B------:R-:W3:Y:S04]  /*3760*/  LDL R14, [R1+0x173c] ;  /* 0x00173c00010e7983 */ /* 0x000ee80000100800 */
[----:B------:R5:W-:Y:S01]  /*3770*/  STL [R1+0x38c], R0 ;  /* 0x00038c0001007387 */ /* 0x000be20000100800 */
[----:B----4-:R-:W-:-:S03]  /*3780*/  IABS R3, R15 ;  /* 0x0000000f00037213 */ /* 0x010fc60000000000 */
[----:B------:R-:W4:Y:S01]  /*3790*/  LDL R15, [R1+0x1738] ;  /* 0x00173800010f7983 */ /* 0x000f220000100800 */
[----:B-----5:R-:W-:-:S03]  /*37a0*/  IABS R0, R9 ;  /* 0x0000000900007213 */ /* 0x020fc60000000000 */
[----:B------:R-:W5:Y:S01]  /*37b0*/  LDL R9, [R1+0x1730] ;  /* 0x0017300001097983 */ /* 0x000f620000100800 */
[----:B------:R-:W-:-:S04]  /*37c0*/  IMAD.HI.U32 R6, R28, R4, RZ ;  /* 0x000000041c067227 */ /* 0x000fc800078e00ff */
[----:B------:R-:W-:-:S04]  /*37d0*/  IMAD.HI.U32 R8, R28, R2, RZ ;  /* 0x000000021c087227 */ /* 0x000fc800078e00ff */
[----:B------:R-:W-:Y:S02]  /*37e0*/  IMAD.MOV R6, RZ, RZ, -R6 ;  /* 0x000000ffff067224 */ /* 0x000fe400078e0a06 */
[----:B------:R-:W-:-:S04]  /*37f0*/  IMAD.HI.U32 R7, R28, R5, RZ ;  /* 0x000000051c077227 */ /* 0x000fc800078e00ff */
[----:B------:R-:W-:Y:S02]  /*3800*/  IMAD.MOV R8, RZ, RZ, -R8 ;  /* 0x000000ffff087224 */ /* 0x000fe400078e0a08 */
[C---:B------:R-:W-:Y:S02]  /*3810*/  IMAD R4, R29.reuse, R6, R4 ;  /* 0x000000061d047224 */ /* 0x040fe400078e0204 */
[----:B------:R-:W-:Y:S02]  /*3820*/  IMAD.MOV R7, RZ, RZ, -R7 ;  /* 0x000000ffff077224 */ /* 0x000fe400078e0a07 */
[C---:B------:R-:W-:Y:S02]  /*3830*/  IMAD R8, R29.reuse, R8, R2 ;  /* 0x000000081d087224 */ /* 0x040fe400078e0202 */
[----:B------:R-:W-:Y:S01]  /*3840*/  IMAD.HI.U32 R6, R28, R3, RZ ;  /* 0x000000031c067227 */ /* 0x000fe200078e00ff */
[----:B------:R0:W-:Y:S03]  /*3850*/  STL [R1+0x390], R4 ;  /* 0x0003900401007387 */ /* 0x0001e60000100800 */
[----:B------:R-:W-:Y:S01]  /*3860*/  IMAD R7, R29, R7, R5 ;  /* 0x000000071d077224 */ /* 0x000fe200078e0205 */
[----:B------:R1:W-:Y:S01]  /*3870*/  STL [R1+0x374], R8 ;  /* 0x0003740801007387 */ /* 0x0003e20000100800 */
[----:B------:R-:W-:Y:S01]  /*3880*/  IMAD.MOV R6, RZ, RZ, -R6 ;  /* 0x000000ffff067224 */ /* 0x000fe200078e0a06 */
[----:B0-----:R-:W-:-:S02]  /*3890*/  IABS R4, R13 ;  /* 0x0000000d00047213 */ /* 0x001fc40000000000 */
[----:B------:R-:W5:Y:S01]  /*38a0*/  LDL R13, [R1+0x1734] ;  /* 0x00173400010d7983 */ /* 0x000f620000100800 */
[----:B------:R-:W-:Y:S01]  /*38b0*/  IABS R5, R11 ;  /* 0x0000000b00057213 */ /* 0x000fe20000000000 */
[----:B------:R-:W-:Y:S02]  /*38c0*/  IMAD R3, R29, R6, R3 ;  /* 0x000000061d037224 */ /* 0x000fe400078e0203 */
[----:B------:R-:W-:Y:S04]  /*38d0*/  STL [R1+0x380], R7 ;  /* 0x0003800701007387 */ /* 0x000fe80000100800 */
[----:B------:R-:W5:Y:S04]  /*38e0*/  LDL R11, [R1+0x1728] ;  /* 0x00172800010b7983 */ /* 0x000f680000100800 */
[----:B------:R2:W-:Y:S01]  /*38f0*/  STL [R1+0x388], R3 ;  /* 0x0003880301007387 */ /* 0x0005e20000100800 */
[----:B------:R-:W-:-:S04]  /*3900*/  IMAD.HI.U32 R2, R28, R0, RZ ;  /* 0x000000001c027227 */ /* 0x000fc800078e00ff */
[----:B------:R-:W-:Y:S02]  /*3910*/  IMAD.MOV R2, RZ, RZ, -R2 ;  /* 0x000000ffff027224 */ /* 0x000fe400078e0a02 */
[----:B------:R-:W-:-:S04]  /*3920*/  IMAD.HI.U32 R6, R28, R4, RZ ;  /* 0x000000041c067227 */ /* 0x000fc800078e00ff */
[----:B-1----:R-:W-:-:S04]  /*3930*/  IMAD.HI.U32 R8, R28, R5, RZ ;  /* 0x000000051c087227 */ /* 0x002fc800078e00ff */
[C---:B------:R-:W-:Y:S02]  /*3940*/  IMAD R0, R29.reuse, R2, R0 ;  /* 0x000000021d007224 */ /* 0x040fe400078e0200 */
[----:B------:R-:W-:Y:S02]  /*3950*/  IMAD.MOV R6, RZ, RZ, -R6 ;  /* 0x000000ffff067224 */ /* 0x000fe400078e0a06 */
[----:B------:R-:W-:Y:S02]  /*3960*/  IMAD.MOV R8, RZ, RZ, -R8 ;  /* 0x000000ffff087224 */ /* 0x000fe400078e0a08 */
[C---:B------:R-:W-:Y:S02]  /*3970*/  IMAD R4, R29.reuse, R6, R4 ;  /* 0x000000061d047224 */ /* 0x040fe400078e0204 */
[----:B------:R-:W-:Y:S01]  /*3980*/  IMAD R8, R29, R8, R5 ;  /* 0x000000081d087224 */ /* 0x000fe200078e0205 */
[----:B--2---:R-:W-:Y:S02]  /*3990*/  IABS R3, R10 ;  /* 0x0000000a00037213 */ /* 0x004fe40000000000 */
[----:B------:R-:W2:Y:S04]  /*39a0*/  LDL R10, [R1+0x172c] ;  /* 0x00172c00010a7983 */ /* 0x000ea80000100800 */
[----:B------:R4:W-:Y:S01]  /*39b0*/  STL [R1+0x384], R0 ;  /* 0x0003840001007387 */ /* 0x0009e20000100800 */
[----:B---3--:R-:W-:-:S03]  /*39c0*/  IABS R2, R14 ;  /* 0x0000000e00027213 */ /* 0x008fc60000000000 */
[----:B------:R-:W3:Y:S01]  /*39d0*/  LDL R14, [R1+0x1724] ;  /* 0x00172400010e7983 */ /* 0x000ee20000100800 */
[----:B----4-:R-:W-:-:S03]  /*39e0*/  IABS R0, R15 ;  /* 0x0000000f00007213 */ /* 0x010fc60000000000 */
[----:B------:R-:W4:Y:S04]  /*39f0*/  LDL R15, [R1+0x1720] ;  /* 0x00172000010f7983 */ /* 0x000f280000100800 */
[----:B------:R5:W-:Y:S04]  /*3a00*/  STL [R1+0x37c], R4 ;  /* 0x00037c0401007387 */ /* 0x000be80000100800 */
[----:B------:R-:W-:Y:S01]  /*3a10*/  STL [R1+0x378], R8 ;  /* 0x0003780801007387 */ /* 0x000fe20000100800 */
[----:B-----5:R-:W-:-:S03]  /*3a20*/  IABS R4, R9 ;  /* 0x0000000900047213 */ /* 0x020fc60000000000 */
[----:B------:R-:W5:Y:S01]  /*3a30*/  LDL R9, [R1+0x171c] ;  /* 0x00171c0001097983 */ /* 0x000f620000100800 */
[----:B------:R-:W-:-:S04]  /*3a40*/  IMAD.HI.U32 R7, R28, R3, RZ ;  /* 0x000000031c077227 */ /* 0x000fc800078e00ff */
[----:B------:R-:W-:-:S04]  /*3a50*/  IMAD.HI.U32 R6, R28, R2, RZ ;  /* 0x000000021c067227 */ /* 0x000fc800078e00ff */
[----:B------:R-:W-:Y:S02]  /*3a60*/  IMAD.MOV R7, RZ, RZ, -R7 ;  /* 0x000000ffff077224 */ /* 0x000fe400078e0a07 */
[----:B------:R-:W-:Y:S02]  /*3a70*/  IMAD.MOV R6, RZ, RZ, -R6 ;  /* 0x000000ffff067224 */ /* 0x000fe400078e0a06 */
[C---:B------:R-:W-:Y:S02]  /*3a80*/  IMAD R7, R29.reuse, R7, R3 ;  /* 0x000000071d077224 */ /* 0x040fe400078e0203 */
[----:B------:R-:W-:Y:S02]  /*3a90*/  IMAD R2, R29, R6, R2 ;  /* 0x000000061d027224 */ /* 0x000fe400078e0202 */
[----:B------:R-:W-:Y:S01]  /*3aa0*/  IMAD.HI.U32 R5, R28, R0, RZ ;  /* 0x000000001c057227 */ /* 0x000fe200078e00ff */
[----:B------:R-:W-:Y:S03]  /*3ab0*/  STL [R1+0x360], R7 ;  /* 0x0003600701007387 */ /* 0x000fe60000100800 */
[----:B------:R-:W-:Y:S01]  /*3ac0*/  IMAD.MOV R5, RZ, RZ, -R5 ;  /* 0x000000ffff057224 */ /* 0x000fe200078e0a05 */
[----:B------:R-:W-:-:S02]  /*3ad0*/  IABS R3, R13 ;  /* 0x0000000d00037213 */ /* 0x000fc40000000000 */
[----:B------:R-:W5:Y:S04]  /*3ae0*/  LDL R13, [R1+0x1718] ;  /* 0x00171800010d7983 */ /* 0x000f680000100800 */
[----:B------:R0:W-:Y:S01]  /*3af0*/  STL [R1+0x36c], R2 ;  /* 0x00036c0201007387 */ /* 0x0001e20000100800 */
[----:B------:R-:W-:Y:S01]  /*3b00*/  IMAD R0, R29, R5, R0 ;  /* 0x000000051d007224 */ /* 0x000fe200078e0200 */
[----:B0-----:R-:W-:Y:S02]  /*3b10*/  IABS R2, R11 ;  /* 0x0000000b00027213 */ /* 0x001fe40000000000 */
[----:B------:R-:W5:Y:S04]  /*3b20*/  LDL R11, [R1+0x1714] ;  /* 0x00171400010b7983 */ /* 0x000f680000100800 */
[----:B------:R3:W-:Y:S01]  /*3b30*/  STL [R1+0x370], R0 ;  /* 0x0003700001007387 */ /* 0x0007e20000100800 */
        /* <DEDUP_REMOVED lines=8> */
[----:B------:R-:W-:Y:S01]  /*3bc0*/  IMAD R7, R29, R7, R2 ;  /* 0x000000071d077224 */ /* 0x000fe200078e0202 */
[----:B--2---:R-:W-:Y:S02]  /*3bd0*/  IABS R5, R10 ;  /* 0x0000000a00057213 */ /* 0x004fe40000000000 */
[----:B------:R-:W2:Y:S01]  /*3be0*/  LDL R10, [R1+0x1710] ;  /* 0x00171000010a7983 */ /* 0x000ea20000100800 */
[----:B---3--:R-:W-:-:S03]  /*3bf0*/  IABS R0, R14 ;  /* 0x0000000e00007213 */ /* 0x008fc60000000000 */
[----:B------:R-:W3:Y:S04]  /*3c00*/  LDL R14, [R1+0x170c] ;  /* 0x00170c00010e7983 */ /* 0x000ee80000100800 */
[----:B------:R4:W-:Y:S04]  /*3c10*/  STL [R1+0x368], R4 ;  /* 0x0003680401007387 */ /* 0x0009e80000100800 */
[----:B------:R-:W-:Y:S01]  /*3c20*/  STL [R1+0x364], R8 ;  /* 0x0003640801007387 */ /* 0x000fe20000100800 */
[----:B----4-:R-:W-:-:S03]  /*3c30*/  IABS R4, R15 ;  /* 0x0000000f00047213 */ /* 0x010fc60000000000 */
[----:B------:R-:W4:Y:S04]  /*3c40*/  LDL R15, [R1+0x1708] ;  /* 0x00170800010f7983 */ /* 0x000f280000100800 */
        /* <DEDUP_REMOVED lines=8> */
[----:B------:R-:W-:-:S03]  /*3cd0*/  IMAD R0, R29, R3, R0 ;  /* 0x000000031d007224 */ /* 0x000fc600078e0200 */
[----:B------:R0:W-:Y:S02]  /*3ce0*/  STL [R1+0x358], R5 ;  /* 0x0003580501007387 */ /* 0x0001e40000100800 */
[----:B0-----:R-:W-:Y:S02]  /*3cf0*/  IABS R5, R13 ;  /* 0x0000000d00057213 */ /* 0x001fe40000000000 */
[----:B------:R-:W5:Y:S04]  /*3d00*/  LDL R13, [R1+0x1700] ;  /* 0x00170000010d7983 */ /* 0x000f680000100800 */
[----:B------:R2:W-:Y:S01]  /*3d10*/  STL [R1+0x35c], R0 ;  /* 0x00035c0001007387 */ /* 0x0005e20000100800 */
[----:B------:R-:W-:-:S03]  /*3d20*/  IABS R3, R11 ;  /* 0x0000000b00037213 */ /* 0x000fc60000000000 */
[----:B------:R-:W5:Y:S01]  /*3d30*/  LDL R11, [R1+0x16fc] ;  /* 0x0016fc00010b7983 */ /* 0x000f620000100800 */
[----:B------:R-:W-:-:S04]  /*3d40*/  IMAD.HI.U32 R6, R28, R4, RZ ;  /* 0x000000041c067227 */ /* 0x000fc800078e00ff */
[----:B------:R-:W-:Y:S02]  /*3d50*/  IMAD.MOV R6, RZ, RZ, -R6 ;  /* 0x000000ffff067224 */ /* 0x000fe400078e0a06 */
[----:B------:R-:W-:-:S04]  /*3d60*/  IMAD.HI.U32 R8, R28, R2, RZ ;  /* 0x000000021c087227 */ /* 0x000fc800078e00ff */
[----:B------:R-:W-:-:S04]  /*3d70*/  IMAD.HI.U32 R7, R28, R5, RZ ;  /* 0x000000051c077227 */ /* 0x000fc800078e00ff */
[----:B------:R-:W-:Y:S02]  /*3d80*/  IMAD R4, R29, R6, R4 ;  /* 0x000000061d047224 */ /* 0x000fe400078e0204 */
        /* <DEDUP_REMOVED lines=8> */
[----:B------:R-:W2:Y:S04]  /*3e10*/  LDL R10, [R1+0x16f8] ;  /* 0x0016f800010a7983 */ /* 0x000ea80000100800 */
[----:B------:R3:W-:Y:S04]  /*3e20*/  STL [R1+0x354], R4 ;  /* 0x0003540401007387 */ /* 0x0007e80000100800 */
[----:B------:R-:W-:Y:S01]  /*3e30*/  STL [R1+0x350], R8 ;  /* 0x0003500801007387 */ /* 0x000fe20000100800 */
[----:B---3--:R-:W-:-:S03]  /*3e40*/  IABS R4, R14 ;  /* 0x0000000e00047213 */ /* 0x008fc60000000000 */
[----:B------:R-:W3:Y:S04]  /*3e50*/  LDL R14, [R1+0x16f4] ;  /* 0x0016f400010e7983 */ /* 0x000ee80000100800 */
[----:B------:R-:W-:Y:S01]  /*3e60*/  STL [R1+0x338], R7 ;  /* 0x0003380701007387 */ /* 0x000fe20000100800 */
[----:B----4-:R-:W-:-:S03]  /*3e70*/  IABS R5, R15 ;  /* 0x0000000f00057213 */ /* 0x010fc60000000000 */
[----:B------:R-:W4:Y:S04]  /*3e80*/  LDL R15, [R1+0x16f0] ;  /* 0x0016f000010f7983 */ /* 0x000f280000100800 */
[----:B------:R5:W-:Y:S02]  /*3e90*/  STL [R1+0x344], R3 ;  /* 0x0003440301007387 */ /* 0x000be40000100800 */
[----:B-----5:R-:W-:Y:S02]  /*3ea0*/  IABS R3, R9 ;  /* 0x0000000900037213 */ /* 0x020fe40000000000 */
[----:B------:R-:W5:Y:S01]  /*3eb0*/  LDL R9, [R1+0x16ec] ;  /* 0x0016ec0001097983 */ /* 0x000f620000100800 */
[----:B------:R-:W-:-:S04]  /*3ec0*/  IMAD.HI.U32 R2, R28, R0, RZ ;  /* 0x000000001c027227 */ /* 0x000fc800078e00ff */
[----:B------:R-:W-:Y:S02]  /*3ed0*/  IMAD.MOV R2, RZ, RZ, -R2 ;  /* 0x000000ffff027224 */ /* 0x000fe400078e0a02 */
[----:B------:R-:W-:-:S04]  /*3ee0*/  IMAD.HI.U32 R6, R28, R4, RZ ;  /* 0x000000041c067227 */ /* 0x000fc800078e00ff */
[----:B------:R-:W-:Y:S02]  /*3ef0*/  IMAD R0, R29, R2, R0 ;  /* 0x000000021d007224 */ /* 0x000fe400078e0200 */
[----:B------:R-:W-:-:S03]  /*3f00*/  IMAD.HI.U32 R8, R28, R5, RZ ;  /* 0x000000051c087227 */ /* 0x000fc600078e00ff */
[----:B------:R0:W-:Y:S01]  /*3f10*/  STL [R1+0x348], R0 ;  /* 0x0003480001007387 */ /* 0x0001e20000100800 */
[----:B------:R-:W-:Y:S02]  /*3f20*/  IMAD.MOV R6, RZ, RZ, -R6 ;  /* 0x000000ffff067224 */ /* 0x000fe400078e0a06 */
[----:B------:R-:W-:Y:S02]  /*3f30*/  IMAD.MOV R8, RZ, RZ, -R8 ;  /* 0x000000ffff087224 */ /* 0x000fe400078e0a08 */
[C---:B------:R-:W-:Y:S01]  /*3f40*/  IMAD R4, R29.reuse, R6, R4 ;  /* 0x000000061d047224 */ /* 0x040fe200078e0204 */
[----:B------:R-:W-:Y:S02]  /*3f50*/  IABS R2, R13 ;  /* 0x0000000d00027213 */ /* 0x000fe40000000000 */
[----:B------:R-:W5:Y:S01]  /*3f60*/  LDL R13, [R1+0x16e8] ;  /* 0x0016e800010d7983 */ /* 0x000f620000100800 */
[----:B------:R-:W-:Y:S01]  /*3f70*/  IMAD R8, R29, R8, R5 ;  /* 0x000000081d087224 */ /* 0x000fe200078e0205 */
[----:B0-----:R-:W-:-:S02]  /*3f80*/  IABS R0, R11 ;  /* 0x0000000b00007213 */ /* 0x001fc40000000000 */
[----:B------:R-:W5:Y:S04]  /*3f90*/  LDL R11, [R1+0x16e4] ;  /* 0x0016e400010b7983 */ /* 0x000f680000100800 */
[----:B------:R2:W-:Y:S04]  /*3fa0*/  STL [R1+0x340], R4 ;  /* 0x0003400401007387 */ /* 0x0005e80000100800 */
[----:B------:R-:W-:Y:S01]  /*3fb0*/  STL [R1+0x33c], R8 ;  /* 0x00033c0801007387 */ /* 0x000fe20000100800 */
        /* <DEDUP_REMOVED lines=11> */
[----:B------:R-:W-:Y:S01]  /*4070*/  STL [R1+0x324], R7 ;  /* 0x0003240701007387 */ /* 0x000fe20000100800 */
[----:B---3--:R-:W-:-:S03]  /*4080*/  IABS R3, R14 ;  /* 0x0000000e00037213 */ /* 0x008fc60000000000 */
[----:B------:R-:W3:Y:S04]  /*4090*/  LDL R14, [R1+0x16dc] ;  /* 0x0016dc00010e7983 */ /* 0x000ee80000100800 */
[----:B------:R4:W-:Y:S02]  /*40a0*/  STL [R1+0x330], R2 ;  /* 0x0003300201007387 */ /* 0x0009e40000100800 */
[----:B----4-:R-:W-:Y:S02]  /*40b0*/  IABS R2, R15 ;  /* 0x0000000f00027213 */ /* 0x010fe40000000000 */
[----:B------:R-:W4:Y:S04]  /*40c0*/  LDL R15, [R1+0x16d8] ;  /* 0x0016d800010f7983 */ /* 0x000f280000100800 */
[----:B------:R0:W-:Y:S01]  /*40d0*/  STL [R1+0x334], R0 ;  /* 0x0003340001007387 */ /* 0x0001e20000100800 */
[----:B-----5:R-:W-:-:S03]  /*40e0*/  IABS R5, R9 ;  /* 0x0000000900057213 */ /* 0x020fc60000000000 */
[----:B------:R-:W5:Y:S01]  /*40f0*/  LDL R9, [R1+0x16d4] ;  /* 0x0016d40001097983 */ /* 0x000f620000100800 */
[----:B------:R-:W-:-:S04]  /*4100*/  IMAD.HI.U32 R6, R28, R4, RZ ;  /* 0x000000041c067227 */ /* 0x000fc800078e00ff */
[----:B------:R-:W-:-:S04]  /*4110*/  IMAD.HI.U32 R8, R28, R3, RZ ;  /* 0x000000031c087227 */ /* 0x000fc800078e00ff */
[----:B------:R-:W-:Y:S02]  /*4120*/  IMAD.MOV R6, RZ, RZ, -R6 ;  /* 0x000000ffff067224 */ /* 0x000fe400078e0a06 */
[----:B------:R-:W-:Y:S02]  /*4130*/  IMAD.MOV R8, RZ, RZ, -R8 ;  /* 0x000000ffff087224 */ /* 0x000fe400078e0a08 */
[----:B------:R-:W-:Y:S02]  /*4140*/  IMAD R4, R29, R6, R4 ;  /* 0x000000061d047224 */ /* 0x000fe400078e0204 */
[----:B------:R-:W-:-:S04]  /*4150*/  IMAD.HI.U32 R7, R28, R2, RZ ;  /* 0x000000021c077227 */ /* 0x000fc800078e00ff */
[C---:B------:R-:W-:Y:S02]  /*4160*/  IMAD R8, R29.reuse, R8, R3 ;  /* 0x000000081d087224 */ /* 0x040fe400078e0203 */
[----:B------:R-:W-:Y:S01]  /*4170*/  IMAD.MOV R7, RZ, RZ, -R7 ;  /* 0x000000ffff077224 */ /* 0x000fe200078e0a07 */
[----:B0-----:R-:W-:Y:S02]  /*4180*/  IABS R0, R13 ;  /* 0x0000000d00007213 */ /* 0x001fe40000000000 */
[----:B------:R-:W5:Y:S04]  /*4190*/  LDL R13, [R1+0x16d0] ;  /* 0x0016d000010d7983 */ /* 0x000f680000100800 */
[----:B------:R0:W-:Y:S01]  /*41a0*/  STL [R1+0x32c], R4 ;  /* 0x00032c0401007387 */ /* 0x0001e20000100800 */
[----:B------:R-:W-:-:S03]  /*41b0*/  IMAD R7, R29, R7, R2 ;  /* 0x000000071d077224 */ /* 0x000fc600078e0202 */
[----:B------:R-:W-:Y:S01]  /*41c0*/  STL [R1+0x328], R8 ;  /* 0x0003280801007387 */ /* 0x000fe20000100800 */
[----:B0-----:R-:W-:-:S03]  /*41d0*/  IABS R4, R11 ;  /* 0x0000000b00047213 */ /* 0x001fc60000000000 */
        /* <DEDUP_REMOVED lines=33> */
[----:B------:R-:W-:-:S03]  /*43f0*/  IMAD R3, R29, R6, R3 ;  /* 0x000000061d037224 */ /* 0x000fc600078e0203 */
[----:B------:R-:W-:Y:S01]  /*4400*/  STL [R1+0x2fc], R7 ;  /* 0x0002fc0701007387 */ /* 0x000fe20000100800 */
[----:B------:R-:W-:-:S03]  /*4410*/  IABS R5, R11 ;  /* 0x0000000b00057213 */ /* 0x000fc60000000000 */
        /* <DEDUP_REMOVED lines=30> */
[----:B------:R-:W-:-:S04]  /*4600*/  IMAD.MOV R5, RZ, RZ, -R5 ;  /* 0x000000ffff057224 */ /* 0x000fc800078e0a05 */
[----:B------:R-:W-:Y:S01]  /*4610*/  IMAD R0, R29, R5, R0 ;  /* 0x000000051d007224 */ /* 0x000fe200078e0200 */
[----:B------:R-:W-:Y:S02]  /*4620*/  IABS R3, R13 ;  /* 0x0000000d00037213 */ /* 0x000fe40000000000 */
[----:B------:R-:W5:Y:S04]  /*4630*/  LDL R13, [R1+0x16a0] ;  /* 0x0016a000010d7983 */ /* 0x000f680000100800 */
[----:B------:R0:W-:Y:S02]  /*4640*/  STL [R1+0x2f4], R2 ;  /* 0x0002f40201007387 */ /* 0x0001e40000100800 */
        /* <DEDUP_REMOVED lines=29> */
[----:B------:R0:W-:Y:S01]  /*4820*/  STL [R1+0x2e0], R5 ;  /* 0x0002e00501007387 */ /* 0x0001e20000100800 */
[----:B------:R-:W-:Y:S01]  /*4830*/  IMAD.HI.U32 R6, R28, R4, RZ ;  /* 0x000000041c067227 */ /* 0x000fe200078e00ff */
[----:B0-----:R-:W-:Y:S02]  /*4840*/  IABS R5, R13 ;  /* 0x0000000d00057213 */ /* 0x001fe40000000000 */
[----:B------:R-:W5:Y:S04]  /*4850*/  LDL R13, [R1+0x1688] ;  /* 0x00168800010d7983 */ /* 0x000f680000100800 */
[----:B------:R2:W-:Y:S01]  /*4860*/  STL [R1+0x2e4], R0 ;  /* 0x0002e40001007387 */ /* 0x0005e20000100800 */
[----:B------:R-:W-:-:S03]  /*4870*/  IABS R3, R11 ;  /* 0x0000000b00037213 */ /* 0x000fc60000000000 */
[----:B------:R-:W5:Y:S01]  /*4880*/  LDL R11, [R1+0x1684] ;  /* 0x00168400010b7983 */ /* 0x000f620000100800 */
        /* <DEDUP_REMOVED lines=31> */
[C---:B------:R-:W-:Y:S02]  /*4a80*/  IMAD R4, R29.reuse, R6, R4 ;  /* 0x000000061d047224 */ /* 0x040fe400078e0204 */
[----:B------:R-:W-:Y:S01]  /*4a90*/  IMAD R8, R29, R8, R5 ;  /* 0x000000081d087224 */ /* 0x000fe200078e0205 */
[----:B------:R-:W-:Y:S02]  /*4aa0*/  IABS R2, R13 ;  /* 0x0000000d00027213 */ /* 0x000fe40000000000 */
[----:B------:R-:W5:Y:S01]  /*4ab0*/  LDL R13, [R1+0x1670] ;  /* 0x00167000010d7983 */ /* 0x000f620000100800 */
[----:B------:R-:W-:Y:S01]  /*4ac0*/  IMAD.HI.U32 R7, R28, R3, RZ ;  /* 0x000000031c077227 */ /* 0x000fe200078e00ff */
[----:B0-----:R-:W-:-:S02]  /*4ad0*/  IABS R0, R11 ;  /* 0x0000000b00007213 */ /* 0x001fc40000000000 */
[----:B------:R-:W5:Y:S04]  /*4ae0*/  LDL R11, [R1+0x166c] ;  /* 0x00166c00010b7983 */ /* 0x000f680000100800 */
[----:B------:R2:W-:Y:S04]  /*4af0*/  STL [R1+0x2c8], R4 ;  /* 0x0002c80401007387 */ /* 0x0005e80000100800 */
[----:B------:R-:W-:Y:S01]  /*4b00*/  STL [R1+0x2c4], R8 ;  /* 0x0002c40801007387 */ /* 0x000fe20000100800 */
        /* <DEDUP_REMOVED lines=25> */
[----:B------:R-:W-:Y:S02]  /*4ca0*/  IMAD R8, R29, R8, R3 ;  /* 0x000000081d087224 */ /* 0x000fe400078e0203 */
[----:B------:R-:W-:-:S04]  /*4cb0*/  IMAD.MOV R7, RZ, RZ, -R7 ;  /* 0x000000ffff077224 */ /* 0x000fc800078e0a07 */
[----:B------:R-:W-:Y:S01]  /*4cc0*/  IMAD R7, R29, R7, R2 ;  /* 0x000000071d077224 */ /* 0x000fe200078e0202 */
[----:B0-----:R-:W-:Y:S02]  /*4cd0*/  IABS R0, R13 ;  /* 0x0000000d00007213 */ /* 0x001fe40000000000 */
[----:B------:R-:W5:Y:S04]  /*4ce0*/  LDL R13, [R1+0x1658] ;  /* 0x00165800010d7983 */ /* 0x000f680000100800 */
[----:B------:R0:W-:Y:S04]  /*4cf0*/  STL [R1+0x2b4], R4 ;  /* 0x0002b40401007387 */ /* 0x0001e80000100800 */
        /* <DEDUP_REMOVED lines=856> */
[----:B------:R-:W-:-:S03]  /*8280*/  IMAD.MOV R5, RZ, RZ, -R5 ;  /* 0x000000ffff057224 */ /* 0x000fc600078e0a05 */
[----:B------:R0:W-:Y:S01]  /*8290*/  STL [R1+0xdc], R0 ;  /* 0x0000dc0001007387 */ /* 0x0001e20000100800 */
[----:B------:R-:W-:Y:S02]  /*82a0*/  IMAD R4, R29, R5, R4 ;  /* 0x000000051d047224 */ /* 0x000fe400078e0204 */
[----:B------:R-:W-:-:S04]  /*82b0*/  IMAD.HI.U32 R8, R28, R6, RZ ;  /* 0x000000061c087227 */ /* 0x000fc800078e00ff */
[C---:B------:R-:W-:Y:S01]  /*82c0*/  IMAD.HI.U32 R7, R28.reuse, R3, RZ ;  /* 0x000000031c077227 */ /* 0x040fe200078e00ff */
[----:B------:R-:W-:Y:S02]  /*82d0*/  IABS R2, R13 ;  /* 0x0000000d00027213 */ /* 0x000fe40000000000 */
[----:B------:R-:W5:Y:S01]  /*82e0*/  LDL R13, [R1+0x1418] ;  /* 0x00141800010d7983 */ /* 0x000f620000100800 */
[----:B------:R-:W-:Y:S01]  /*82f0*/  IMAD.MOV R8, RZ, RZ, -R8 ;  /* 0x000000ffff087224 */ /* 0x000fe200078e0a08 */
[----:B0-----:R-:W-:Y:S02]  /*8300*/  IABS R0, R11 ;  /* 0x0000000b00007213 */ /* 0x001fe40000000000 */
[----:B------:R-:W5:Y:S04]  /*8310*/  LDL R11, [R1+0x1414] ;  /* 0x00141400010b7983 */ /* 0x000f680000100800 */
[----:B------:R2:W-:Y:S01]  /*8320*/  STL [R1+0xcc], R4 ;  /* 0x0000cc0401007387 */ /* 0x0005e20000100800 */
[----:B------:R-:W-:-:S04]  /*8330*/  IMAD.HI.U32 R5, R28, R2, RZ ;  /* 0x000000021c057227 */ /* 0x000fc800078e00ff */
[----:B------:R-:W-:Y:S02]  /*8340*/  IMAD.MOV R7, RZ, RZ, -R7 ;  /* 0x000000ffff077224 */ /* 0x000fe400078e0a07 */
[----:B------:R-:W-:Y:S02]  /*8350*/  IMAD R8, R29, R8, R6 ;  /* 0x000000081d087224 */ /* 0x000fe400078e0206 */
        /* <DEDUP_REMOVED lines=8> */
[----:B------:R-:W-:Y:S04]  /*83e0*/  STL [R1+0xc4], R8 ;  /* 0x0000c40801007387 */ /* 0x000fe80000100800 */
        /* <DEDUP_REMOVED lines=10> */
[----:B------:R-:W-:Y:S02]  /*8490*/  IMAD.MOV R5, RZ, RZ, -R5 ;  /* 0x000000ffff057224 */ /* 0x000fe400078e0a05 */
[----:B0-----:R-:W-:-:S04]  /*84a0*/  IMAD.HI.U32 R6, R28, R3, RZ ;  /* 0x000000031c067227 */ /* 0x001fc800078e00ff */
[C---:B------:R-:W-:Y:S02]  /*84b0*/  IMAD R5, R29.reuse, R5, R4 ;  /* 0x000000051d057224 */ /* 0x040fe400078e0204 */
[----:B------:R-:W-:Y:S02]  /*84c0*/  IMAD.MOV R4, RZ, RZ, -R6 ;  /* 0x000000ffff047224 */ /* 0x000fe400078e0a06 */
[----:B------:R-:W-:Y:S01]  /*84d0*/  IMAD.HI.U32 R7, R28, R2, RZ ;  /* 0x000000021c077227 */ /* 0x000fe200078e00ff */
[----:B------:R0:W-:Y:S03]  /*84e0*/  STL [R1+0xc], R5 ;  /* 0x00000c0501007387 */ /* 0x0001e60000100800 */
[----:B------:R-:W-:Y:S02]  /*84f0*/  IMAD R4, R29, R4, R3 ;  /* 0x000000041d047224 */ /* 0x000fe400078e0203 */
[----:B------:R-:W-:-:S02]  /*8500*/  IMAD.MOV R7, RZ, RZ, -R7 ;  /* 0x000000ffff077224 */ /* 0x000fc400078e0a07 */
[----:B0-----:R-:W-:Y:S01]  /*8510*/  IMAD.HI.U32 R5, R28, R0, RZ ;  /* 0x000000001c057227 */ /* 0x001fe200078e00ff */
[----:B------:R-:W-:Y:S02]  /*8520*/  IABS R27, R13 ;  /* 0x0000000d001b7213 */ /* 0x000fe40000000000 */
[----:B------:R-:W-:Y:S02]  /*8530*/  IABS R26, R11 ;  /* 0x0000000b001a7213 */ /* 0x000fe40000000000 */
[----:B------:R-:W4:Y:S04]  /*8540*/  LDL R11, [R1+0x1400] ;  /* 0x00140000010b7983 */ /* 0x000f280000100800 */
[----:B------:R0:W-:Y:S02]  /*8550*/  STL [R1+0x8], R4 ;  /* 0x0000080401007387 */ /* 0x0001e40000100800 */
[----:B0-----:R-:W-:-:S05]  /*8560*/  IMAD R4, R29, R7, R2 ;  /* 0x000000071d047224 */ /* 0x001fca00078e0202 */
        /* <DEDUP_REMOVED lines=8> */
[----:B------:R0:W-:Y:S01]  /*85f0*/  STL [R1], R3 ;  /* 0x0000000301007387 */ /* 0x0001e20000100800 */
[----:B---3--:R-:W-:-:S03]  /*8600*/  IABS R24, R14 ;  /* 0x0000000e00187213 */ /* 0x008fc60000000000 */
[----:B------:R-:W3:Y:S04]  /*8610*/  LDL R14, [R1+0x13f8] ;  /* 0x0013f800010e7983 */ /* 0x000ee80000100800 */
[----:B------:R1:W-:Y:S01]  /*8620*/  STL [R1+0x1998], R27 ;  /* 0x0019981b01007387 */ /* 0x0003e20000100800 */
[----:B-----5:R-:W-:-:S03]  /*8630*/  IABS R22, R9 ;  /* 0x0000000900167213 */ /* 0x020fc60000000000 */
[----:B------:R-:W5:Y:S01]  /*8640*/  LDL R9, [R1+0x13f0] ;  /* 0x0013f00001097983 */ /* 0x000f620000100800 */
[C---:B------:R-:W-:Y:S01]  /*8650*/  IMAD.HI.U32 R0, R28.reuse, R26, RZ ;  /* 0x0000001a1c007227 */ /* 0x040fe200078e00ff */
[----:B----4-:R-:W-:Y:S02]  /*8660*/  IABS R23, R15 ;  /* 0x0000000f00177213 */ /* 0x010fe40000000000 */
[----:B------:R-:W4:Y:S01]  /*8670*/  LDL R15, [R1+0x13f4] ;  /* 0x0013f400010f7983 */ /* 0x000f220000100800 */
[----:B------:R-:W-:Y:S02]  /*8680*/  IMAD.MOV R0, RZ, RZ, -R0 ;  /* 0x000000ffff007224 */ /* 0x000fe400078e0a00 */
[----:B------:R-:W-:-:S04]  /*8690*/  IMAD.HI.U32 R2, R28, R25, RZ ;  /* 0x000000191c027227 */ /* 0x000fc800078e00ff */
[----:B0-----:R-:W-:-:S04]  /*86a0*/  IMAD.HI.U32 R3, R28, R24, RZ ;  /* 0x000000181c037227 */ /* 0x001fc800078e00ff */
[C---:B------:R-:W-:Y:S02]  /*86b0*/  IMAD R26, R29.reuse, R0, R26 ;  /* 0x000000001d1a7224 */ /* 0x040fe400078e021a */
[----:B------:R-:W-:Y:S02]  /*86c0*/  IMAD.MOV R0, RZ, RZ, -R2 ;  /* 0x000000ffff007224 */ /* 0x000fe400078e0a02 */
[----:B------:R-:W-:Y:S01]  /*86d0*/  IMAD.MOV R3, RZ, RZ, -R3 ;  /* 0x000000ffff037224 */ /* 0x000fe200078e0a03 */
[----:B------:R0:W-:Y:S01]  /*86e0*/  STL [R1+0x199c], R26 ;  /* 0x00199c1a01007387 */ /* 0x0001e20000100800 */
[C---:B------:R-:W-:Y:S02]  /*86f0*/  IMAD R25, R29.reuse, R0, R25 ;  /* 0x000000001d197224 */ /* 0x040fe400078e0219 */
[----:B------:R-:W-:Y:S02]  /*8700*/  IMAD R24, R29, R3, R24 ;  /* 0x000000031d187224 */ /* 0x000fe400078e0218 */
[----:B------:R-:W-:-:S04]  /*8710*/  IMAD.HI.U32 R2, R28, R23, RZ ;  /* 0x000000171c027227 */ /* 0x000fc800078e00ff */
[----:B------:R-:W-:Y:S01]  /*8720*/  IMAD.HI.U32 R0, R28, R22, RZ ;  /* 0x000000161c007227 */ /* 0x000fe200078e00ff */
[----:B------:R-:W-:Y:S02]  /*8730*/  IABS R21, R11 ;  /* 0x0000000b00157213 */ /* 0x000fe40000000000 */
[----:B------:R-:W4:Y:S04]  /*8740*/  LDL R11, [R1+0x13ec] ;  /* 0x0013ec00010b7983 */ /* 0x000f280000100800 */
[----:B------:R0:W-:Y:S04]  /*8750*/  STL [R1+0x1978], R25 ;  /* 0x0019781901007387 */ /* 0x0001e80000100800 */
[----:B------:R-:W-:Y:S01]  /*8760*/  STL [R1+0x1974], R24 ;  /* 0x0019741801007387 */ /* 0x000fe20000100800 */
[----:B------:R-:W-:-:S02]  /*8770*/  IMAD.MOV R2, RZ, RZ, -R2 ;  /* 0x000000ffff027224 */ /* 0x000fc400078e0a02 */
        /* <DEDUP_REMOVED lines=8> */
[----:B------:R-:W-:Y:S01]  /*8800*/  STL [R1+0x196c], R22 ;  /* 0x00196c1601007387 */ /* 0x000fe20000100800 */
[----:B-----5:R-:W-:Y:S01]  /*8810*/  IABS R17, R9 ;  /* 0x0000000900117213 */ /* 0x020fe20000000000 */
[C---:B------:R-:W-:Y:S02]  /*8820*/  IMAD.HI.U32 R2, R28.reuse, R21, RZ ;  /* 0x000000151c027227 */ /* 0x040fe400078e00ff */
[----:B------:R-:W5:Y:S02]  /*8830*/  LDL R9, [R1+0x13dc] ;  /* 0x0013dc0001097983 */ /* 0x000f640000100800 */
[----:B------:R-:W-:Y:S01]  /*8840*/  IMAD.MOV R0, RZ, RZ, -R2 ;  /* 0x000000ffff007224 */ /* 0x000fe200078e0a02 */
[----:B----4-:R-:W-:Y:S01]  /*8850*/  IABS R18, R15 ;  /* 0x0000000f00127213 */ /* 0x010fe20000000000 */
[----:B------:R-:W-:Y:S01]  /*8860*/  IMAD.HI.U32 R2, R28, R20, RZ ;  /* 0x000000141c027227 */ /* 0x000fe200078e00ff */
[----:B------:R-:W4:Y:S03]  /*8870*/  LDL R13, [R1+0x13e0] ;  /* 0x0013e000010d7983 */ /* 0x000f260000100800 */
[----:B------:R-:W-:-:S02]  /*8880*/  IMAD R21, R29, R0, R21 ;  /* 0x000000001d157224 */ /* 0x000fc400078e0215 */
[----:B------:R-:W-:Y:S02]  /*8890*/  IMAD.MOV R0, RZ, RZ, -R2 ;  /* 0x000000ffff007224 */ /* 0x000fe400078e0a02 */
[----:B------:R-:W-:-:S04]  /*88a0*/  IMAD.HI.U32 R3, R28, R19, RZ ;  /* 0x000000131c037227 */ /* 0x000fc800078e00ff */
[C---:B------:R-:W-:Y:S01]  /*88b0*/  IMAD.HI.U32 R2, R28.reuse, R18, RZ ;  /* 0x000000121c027227 */ /* 0x040fe200078e00ff */
[----:B------:R-:W-:Y:S03]  /*88c0*/  STL [R1+0x1968], R21 ;  /* 0x0019681501007387 */ /* 0x000fe60000100800 */
        /* <DEDUP_REMOVED lines=8> */
[----:B------:R-:W-:Y:S02]  /*8950*/  IABS R16, R11 ;  /* 0x0000000b00107213 */ /* 0x000fe40000000000 */
[----:B------:R-:W4:Y:S04]  /*8960*/  LDL R11, [R1+0x13d8] ;  /* 0x0013d800010b7983 */ /* 0x000f280000100800 */
[----:B------:R-:W-:Y:S04]  /*8970*/  STL [R1+0x197c], R20 ;  /* 0x00197c1401007387 */ /* 0x000fe80000100800 */
[----:B------:R-:W-:Y:S01]  /*8980*/  STL [R1+0x1980], R19 ;  /* 0x0019801301007387 */ /* 0x000fe20000100800 */
[----:B--2---:R-:W-:-:S03]  /*8990*/  IABS R15, R10 ;  /* 0x0000000a000f7213 */ /* 0x004fc60000000000 */
[----:B------:R-:W2:Y:S04]  /*89a0*/  LDL R10, [R1+0x13d4] ;  /* 0x0013d400010a7983 */ /* 0x000ea80000100800 */
[----:B------:R-:W-:Y:S04]  /*89b0*/  STL [R1+0x1984], R18 ;  /* 0x0019841201007387 */ /* 0x000fe80000100800 */
[----:B-1----:R-:W2:Y:S04]  /*89c0*/  LDL.LU R27, [R1+0x438] ;  /* 0x00043800011b7983 */ /* 0x002ea80000300800 */
[----:B------:R-:W-:Y:S04]  /*89d0*/  STL [R1+0x1988], R17 ;  /* 0x0019881101007387 */ /* 0x000fe80000100800 */
[----:B------:R-:W2:Y:S04]  /*89e0*/  LDL R6, [R1+0x13c8] ;  /* 0x0013c80001067983 */ /* 0x000ea80000100800 */
[----:B------:R-:W2:Y:S01]  /*89f0*/  LDL R8, [R1+0x13cc] ;  /* 0x0013cc0001087983 */ /* 0x000ea20000100800 */
[----:B-----5:R-:W-:-:S03]  /*8a00*/  IABS R12, R9 ;  /* 0x00000009000c7213 */ /* 0x020fc60000000000 */
[----:B------:R-:W5:Y:S01]  /*8a10*/  LDL R9, [R1+0x13d0] ;  /* 0x0013d00001097983 */ /* 0x000f620000100800 */
[----:B------:R-:W-:Y:S01]  /*8a20*/  IMAD.HI.U32 R2, R28, R16, RZ ;  /* 0x000000101c027227 */ /* 0x000fe200078e00ff */
[----:B---3--:R-:W-:-:S03]  /*8a30*/  IABS R14, R14 ;  /* 0x0000000e000e7213 */ /* 0x008fc60000000000 */
[----:B------:R-:W-:Y:S02]  /*8a40*/  IMAD.MOV R0, RZ, RZ, -R2 ;  /* 0x000000ffff007224 */ /* 0x000fe400078e0a02 */
[----:B------:R-:W-:Y:S01]  /*8a50*/  IMAD.HI.U32 R2, R28, R15, RZ ;  /* 0x0000000f1c027227 */ /* 0x000fe200078e00ff */
[----:B----4-:R-:W-:-:S03]  /*8a60*/  IABS R13, R13 ;  /* 0x0000000d000d7213 */ /* 0x010fc60000000000 */
[----:B------:R-:W-:Y:S02]  /*8a70*/  IMAD R16, R29, R0, R16 ;  /* 0x000000001d107224 */ /* 0x000fe400078e0210 */
        /* <DEDUP_REMOVED lines=8> */
[----:B------:R-:W-:Y:S01]  /*8b00*/  IMAD.MOV R0, RZ, RZ, -R0 ;  /* 0x000000ffff007224 */ /* 0x000fe200078e0a00 */
[----:B------:R-:W-:Y:S01]  /*8b10*/  STL [R1+0x198c], R16 ;  /* 0x00198c1001007387 */ /* 0x000fe20000100800 */
[C---:B------:R-:W-:Y:S02]  /*8b20*/  IMAD R13, R29.reuse, R2, R13 ;  /* 0x000000021d0d7224 */ /* 0x040fe400078e020d */
[----:B------:R-:W-:Y:S01]  /*8b30*/  IMAD R12, R29, R0, R12 ;  /* 0x000000001d0c7224 */ /* 0x000fe200078e020c */
[----:B------:R-:W-:Y:S04]  /*8b40*/  STL [R1+0x1990], R15 ;  /* 0x0019900f01007387 */ /* 0x000fe80000100800 */
[----:B------:R-:W-:Y:S04]  /*8b50*/  STL [R1+0x1994], R14 ;  /* 0x0019940e01007387 */ /* 0x000fe80000100800 */
[----:B0-----:R-:W3:Y:S01]  /*8b60*/  LDL.LU R26, [R1+0x60] ;  /* 0x00006000011a7983 */ /* 0x001ee20000300800 */
[----:B------:R-:W-:-:S03]  /*8b70*/  IABS R11, R11 ;  /* 0x0000000b000b7213 */ /* 0x000fc60000000000 */
[----:B------:R-:W4:Y:S02]  /*8b80*/  LDL.LU R5, [R1+0x5c] ;  /* 0x00005c0001057983 */ /* 0x000f240000300800 */
[----:B------:R-:W-:Y:S02]  /*8b90*/  IMAD.HI.U32 R2, R28, R11, RZ ;  /* 0x0000000b1c027227 */ /* 0x000fe400078e00ff */
[----:B------:R-:W-:Y:S02]  /*8ba0*/  STL [R1+0x19a0], R13 ;  /* 0x0019a00d01007387 */ /* 0x000fe40000100800 */
[----:B------:R-:W-:Y:S02]  /*8bb0*/  IMAD.MOV R0, RZ, RZ, -R2 ;  /* 0x000000ffff007224 */ /* 0x000fe400078e0a02 */
[----:B------:R0:W-:Y:S01]  /*8bc0*/  STL [R1+0x19a4], R12 ;  /* 0x0019a40c01007387 */ /* 0x0001e20000100800 */
[----:B------:R-:W-:Y:S01]  /*8bd0*/  IABS R25, c[0x0][0x178] ;  /* 0x00005e0000197a13 */ /* 0x000fe20000000000 */
[----:B------:R-:W-:-:S02]  /*8be0*/  IMAD R11, R29, R0, R11 ;  /* 0x000000001d0b7224 */ /* 0x000fc400078e020b */
[----:B0-----:R-:W3:Y:S01]  /*8bf0*/  LDL.LU R12, [R1+0x54] ;  /* 0x00005400010c7983 */ /* 0x001ee20000300800 */
[----:B--2---:R-:W-:Y:S02]  /*8c00*/  IABS R10, R10 ;  /* 0x0000000a000a7213 */ /* 0x004fe40000000000 */
[----:B------:R-:W-:Y:S02]  /*8c10*/  ISETP.GT.U32.AND P0, PT, R25, R27, PT ;  /* 0x0000001b1900720c */ /* 0x000fe40003f04070 */
[----:B------:R-:W-:Y:S02]  /*8c20*/  IABS R7, R6 ;  /* 0x0000000600077213 */ /* 0x000fe40000000000 */
[----:B------:R-:W2:Y:S04]  /*8c30*/  LDL R6, [R1+0x13c4] ;  /* 0x0013c40001067983 */ /* 0x000ea80000100800 */
[----:B------:R-:W2:Y:S04]  /*8c40*/  LDL.LU R19, [R1+0x50] ;  /* 0x0000500001137983 */ /* 0x000ea80000300800 */
[----:B------:R-:W2:Y:S04]  /*8c50*/  LDL.LU R20, [R1+0x4c] ;  /* 0x00004c0001147983 */ /* 0x000ea80000300800 */
[----:B------:R-:W2:Y:S04]  /*8c60*/  LDL.LU R22, [R1+0x48] ;  /* 0x0000480001167983 */ /* 0x000ea80000300800 */
[----:B------:R-:W2:Y:S04]  /*8c70*/  LDL.LU R24, [R1+0x44] ;  /* 0x0000440001187983 */ /* 0x000ea80000300800 */
[----:B------:R-:W2:Y:S04]  /*8c80*/  LDL.LU R4, [R1+0x40] ;  /* 0x0000400001047983 */ /* 0x000ea80000300800 */
[----:B------:R0:W-:Y:S01]  /*8c90*/  STL [R1+0x19a8], R11 ;  /* 0x0019a80b01007387 */ /* 0x0001e20000100800 */
[----:B------:R-:W-:-:S03]  /*8ca0*/  IMAD.HI.U32 R2, R28, R10, RZ ;  /* 0x0000000a1c027227 */ /* 0x000fc600078e00ff */
[----:B0-----:R-:W2:Y:S01]  /*8cb0*/  LDL.LU R11, [R1+0x58] ;  /* 0x00005800010b7983 */ /* 0x001ea20000300800 */
[----:B------:R-:W-:Y:S01]  /*8cc0*/  IABS R8, R8 ;  /* 0x0000000800087213 */ /* 0x000fe20000000000 */
[----:B------:R-:W-:Y:S02]  /*8cd0*/  @!P0 IMAD.IADD R27, R27, 0x1, -R25 ;  /* 0x000000011b1b8824 */ /* 0x000fe400078e0a19 */
[----:B------:R-:W-:Y:S01]  /*8ce0*/  IMAD.MOV R0, RZ, RZ, -R2 ;  /* 0x000000ffff007224 */ /* 0x000fe200078e0a02 */
[----:B-----5:R-:W-:-:S03]  /*8cf0*/  IABS R9, R9 ;  /* 0x0000000900097213 */ /* 0x020fc60000000000 */
[----:B------:R-:W-:Y:S01]  /*8d00*/  IMAD R10, R29, R0, R10 ;  /* 0x000000001d0a7224 */ /* 0x000fe200078e020a */
[----:B------:R-:W-:Y:S01]  /*8d10*/  ISETP.GT.U32.AND P5, PT, R25, R27, PT ;  /* 0x0000001b1900720c */ /* 0x000fe20003fa4070 */
[----:B------:R-:W-:-:S04]  /*8d20*/  IMAD.HI.U32 R2, R28, R8, RZ ;  /* 0x000000081c027227 */ /* 0x000fc800078e00ff */
[----:B------:R-:W-:-:S04]  /*8d30*/  IMAD.HI.U32 R3, R28, R9, RZ ;  /* 0x000000091c037227 */ /* 0x000fc800078e00ff */
[----:B------:R-:W-:-:S04]  /*8d40*/  IMAD.HI.U32 R0, R28, R7, RZ ;  /* 0x000000071c007227 */ /* 0x000fc800078e00ff */
[----:B------:R-:W-:Y:S02]  /*8d50*/  IMAD.MOV R3, RZ, RZ, -R3 ;  /* 0x000000ffff037224 */ /* 0x000fe400078e0a03 */
[----:B------:R-:W-:Y:S02]  /*8d60*/  IMAD.MOV R2, RZ, RZ, -R2 ;  /* 0x000000ffff027224 */ /* 0x000fe400078e0a02 */
[----:B------:R-:W-:Y:S02]  /*8d70*/  IMAD.MOV R0, RZ, RZ, -R0 ;  /* 0x000000ffff007224 */ /* 0x000fe400078e0a00 */
[C---:B------:R-:W-:Y:S02]  /*8d80*/  IMAD R9, R29.reuse, R3, R9 ;  /* 0x000000031d097224 */ /* 0x040fe400078e0209 */
[C---:B------:R-:W-:Y:S02]  /*8d90*/  IMAD R8, R29.reuse, R2, R8 ;  /* 0x000000021d087224 */ /* 0x040fe400078e0208 */
[----:B------:R-:W-:Y:S01]  /*8da0*/  IMAD R7, R29, R0, R7 ;  /* 0x000000001d077224 */ /* 0x000fe200078e0207 */
[----:B------:R-:W-:Y:S01]  /*8db0*/  STL [R1+0x19ac], R10 ;  /* 0x0019ac0a01007387 */ /* 0x000fe20000100800 */
[----:B------:R-:W-:-:S03]  /*8dc0*/  @!P5 IMAD.IADD R27, R27, 0x1, -R25 ;  /* 0x000000011b1bd824 */ /* 0x000fc600078e0a19 */
[----:B------:R-:W-:Y:S04]  /*8dd0*/  STL [R1+0x19b0], R9 ;  /* 0x0019b00901007387 */ /* 0x000fe80000100800 */
[----:B------:R-:W-:Y:S04]  /*8de0*/  STL [R1+0x19b4], R8 ;  /* 0x0019b40801007387 */ /* 0x000fe80000100800 */
[----:B------:R-:W-:Y:S04]  /*8df0*/  STL [R1+0x19b8], R7 ;  /* 0x0019b80701007387 */ /* 0x000fe80000100800 */
[----:B------:R-:W5:Y:S04]  /*8e00*/  LDL.LU R25, [R1+0x3c] ;  /* 0x00003c0001197983 */ /* 0x000f680000300800 */
[----:B------:R-:W5:Y:S04]  /*8e10*/  LDL.LU R13, [R1+0x38] ;  /* 0x00003800010d7983 */ /* 0x000f680000300800 */
[----:B------:R0:W-:Y:S04]  /*8e20*/  STL [R1+0x438], R27 ;  /* 0x0004381b01007387 */ /* 0x0001e80000100800 */
[----:B------:R-:W5:Y:S04]  /*8e30*/  LDL.LU R14, [R1+0x34] ;  /* 0x00003400010e7983 */ /* 0x000f680000300800 */
[----:B------:R-:W5:Y:S04]  /*8e40*/  LDL.LU R18, [R1+0x30] ;  /* 0x0000300001127983 */ /* 0x000f680000300800 */
[----:B------:R-:W5:Y:S04]  /*8e50*/  LDL.LU R21, [R1+0x2c] ;  /* 0x00002c0001157983 */ /* 0x000f680000300800 */
[----:B0-----:R-:W5:Y:S04]  /*8e60*/  LDL.LU R27, [R1+0x28] ;  /* 0x00002800011b7983 */ /* 0x001f680000300800 */
[----:B------:R-:W5:Y:S04]  /*8e70*/  LDL.LU R10, [R1+0x24] ;  /* 0x00002400010a7983 */ /* 0x000f680000300800 */
[----:B------:R-:W5:Y:S04]  /*8e80*/  LDL.LU R15, [R1+0x20] ;  /* 0x00002000010f7983 */ /* 0x000f680000300800 */
[----:B------:R-:W5:Y:S04]  /*8e90*/  LDL.LU R16, [R1+0x1c] ;  /* 0x00001c0001107983 */ /* 0x000f680000300800 */
[----:B------:R-:W5:Y:S01]  /*8ea0*/  LDL.LU R17, [R1+0x38c] ;  /* 0x00038c0001117983 */ /* 0x000f620000300800 */
[----:B---3--:R-:W-:-:S02]  /*8eb0*/  ISETP.GT.U32.AND P3, PT, R29, R26, PT ;  /* 0x0000001a1d00720c */ /* 0x008fc40003f64070 */
[C---:B----4-:R-:W-:Y:S02]  /*8ec0*/  ISETP.GT.U32.AND P0, PT, R29.reuse, R5, PT ;  /* 0x000000051d00720c */ /* 0x050fe40003f04070 */
[----:B------:R-:W-:-:S09]  /*8ed0*/  ISETP.GT.U32.AND P2, PT, R29, R12, PT ;  /* 0x0000000c1d00720c */ /* 0x000fd20003f44070 */
[--C-:B------:R-:W-:Y:S02]  /*8ee0*/  @!P3 IMAD.IADD R26, R26, 0x1, -R29.reuse ;  /* 0x000000011a1ab824 */ /* 0x100fe400078e0a1d */
[--C-:B------:R-:W-:Y:S02]  /*8ef0*/  @!P0 IMAD.IADD R5, R5, 0x1, -R29.reuse ;  /* 0x0000000105058824 */ /* 0x100fe400078e0a1d */
[----:B------:R-:W-:-:S03]  /*8f00*/  @!P2 IMAD.IADD R12, R12, 0x1, -R29 ;  /* 0x000000010c0ca824 */ /* 0x000fc600078e0a1d */
[----:B------:R-:W-:-:S13]  /*8f10*/  ISETP.GT.U32.AND P2, PT, R29, R5, PT ;  /* 0x000000051d00720c */ /* 0x000fda0003f44070 */
[----:B------:R-:W-:Y:S01]  /*8f20*/  @!P2 IMAD.IADD R5, R5, 0x1, -R29 ;  /* 0x000000010505a824 */ /* 0x000fe200078e0a1d */
[C---:B--2---:R-:W-:Y:S02]  /*8f30*/  ISETP.GT.U32.AND P4, PT, R29.reuse, R19, PT ;  /* 0x000000131d00720c */ /* 0x044fe40003f84070 */
[C---:B------:R-:W-:Y:S02]  /*8f40*/  ISETP.GT.U32.AND P5, PT, R29.reuse, R22, PT ;  /* 0x000000161d00720c */ /* 0x040fe40003fa4070 */
[C---:B------:R-:W-:Y:S02]  /*8f50*/  ISETP.GT.U32.AND P3, PT, R29.reuse, R24, PT ;  /* 0x000000181d00720c */ /* 0x040fe40003f64070 */
[C---:B------:R-:W-:Y:S02]  /*8f60*/  ISETP.GT.U32.AND P6, PT, R29.reuse, R20, PT ;  /* 0x000000141d00720c */ /* 0x040fe40003fc4070 */
[C---:B------:R-:W-:Y:S02]  /*8f70*/  ISETP.GT.U32.AND P0, PT, R29.reuse, R4, PT ;  /* 0x000000041d00720c */ /* 0x040fe40003f04070 */
[----:B------:R-:W-:-:S03]  /*8f80*/  ISETP.GT.U32.AND P1, PT, R29, R11, PT ;  /* 0x0000000b1d00720c */ /* 0x000fc60003f24070 */
[--C-:B------:R-:W-:Y:S02]  /*8f90*/  @!P4 IMAD.IADD R19, R19, 0x1, -R29.reuse ;  /* 0x000000011313c824 */ /* 0x100fe400078e0a1d */
[--C-:B------:R-:W-:Y:S01]  /*8fa0*/  @!P5 IMAD.IADD R22, R22, 0x1, -R29.reuse ;  /* 0x000000011616d824 */ /* 0x100fe200078e0a1d */
[----:B------:R-:W-:Y:S01]  /*8fb0*/  ISETP.GT.U32.AND P5, PT, R29, R12, PT ;  /* 0x0000000c1d00720c */ /* 0x000fe20003fa4070 */
[----:B------:R-:W-:-:S06]  /*8fc0*/  @!P3 IMAD.IADD R24, R24, 0x1, -R29 ;  /* 0x000000011818b824 */ /* 0x000fcc00078e0a1d */
[----:B------:R-:W-:Y:S01]  /*8fd0*/  @!P1 IMAD.IADD R11, R11, 0x1, -R29 ;  /* 0x000000010b0b9824 */ /* 0x000fe200078e0a1d */
[----:B------:R-:W-:-:S04]  /*8fe0*/  ISETP.GT.U32.AND P1, PT, R29, R26, PT ;  /* 0x0000001a1d00720c */ /* 0x000fc80003f24070 */
[C---:B------:R-:W-:Y:S02]  /*8ff0*/  ISETP.GT.U32.AND P4, PT, R29.reuse, R11, PT ;  /* 0x0000000b1d00720c */ /* 0x040fe40003f84070 */
[----:B------:R-:W-:Y:S01]  /*9000*/  ISETP.GT.U32.AND P3, PT, R29, R19, PT ;  /* 0x000000131d00720c */ /* 0x000fe20003f64070 */
[--C-:B------:R-:W-:Y:S02]  /*9010*/  @!P0 IMAD.IADD R4, R4, 0x1, -R29.reuse ;  /* 0x0000000104048824 */ /* 0x100fe400078e0a1d */
[----:B------:R-:W-:-:S03]  /*9020*/  @!P6 IMAD.IADD R20, R20, 0x1, -R29 ;  /* 0x000000011414e824 */ /* 0x000fc600078e0a1d */
[C---:B------:R-:W-:Y:S01]  /*9030*/  ISETP.GT.U32.AND P6, PT, R29.reuse, R4, PT ;  /* 0x000000041d00720c */ /* 0x040fe20003fc4070 */
[--C-:B------:R-:W-:Y:S01]  /*9040*/  @!P1 IMAD.IADD R26, R26, 0x1, -R29.reuse ;  /* 0x000000011a1a9824 */ /* 0x100fe200078e0a1d */
[----:B------:R-:W-:Y:S01]  /*9050*/  ISETP.GT.U32.AND P0, PT, R29, R20, PT ;  /* 0x000000141d00720c */ /* 0x000fe20003f04070 */
[--C-:B------:R-:W-:Y:S02]  /*9060*/  @!P5 IMAD.IADD R12, R12, 0x1, -R29.reuse ;  /* 0x000000010c0cd824 */ /* 0x100fe400078e0a1d */
[--C-:B------:R-:W-:Y:S01]  /*9070*/  @!P4 IMAD.IADD R11, R11, 0x1, -R29.reuse ;  /* 0x000000010b0bc824 */ /* 0x100fe200078e0a1d */
[----:B------:R0:W-:Y:S01]  /*9080*/  STL [R1+0x60], R26 ;  /* 0x0000601a01007387 */ /* 0x0001e20000100800 */
[----:B------:R-:W-:-:S03]  /*9090*/  @!P3 IMAD.IADD R19, R19, 0x1, -R29 ;  /* 0x000000011313b824 */ /* 0x000fc600078e0a1d */
[----:B------:R-:W2:Y:S04]  /*90a0*/  LDL.LU R23, [R1+0x390] ;  /* 0x0003900001177983 */ /* 0x000ea80000300800 */
[----:B0-----:R-:W3:Y:S01]  /*90b0*/  LDL.LU R26, [R1+0x374] ;  /* 0x00037400011a7983 */ /* 0x001ee20000300800 */
[C---:B-----5:R-:W-:Y:S02]  /*90c0*/  ISETP.GT.U32.AND P4, PT, R29.reuse, R25, PT ;  /* 0x000000191d00720c */ /* 0x060fe40003f84070 */
[C---:B------:R-:W-:Y:S01]  /*90d0*/  ISETP.GT.U32.AND P5, PT, R29.reuse, R13, PT ;  /* 0x0000000d1d00720c */ /* 0x040fe20003fa4070 */
[----:B------:R0:W-:Y:S01]  /*90e0*/  STL [R1+0x5c], R5 ;  /* 0x00005c0501007387 */ /* 0x0001e20000100800 */
[----:B------:R-:W-:-:S03]  /*90f0*/  ISETP.GT.U32.AND P3, PT, R29, R14, PT ;  /* 0x0000000e1d00720c */ /* 0x000fc60003f64070 */
[----:B0-----:R-:W4:Y:S01]  /*9100*/  LDL.LU R5, [R1+0x380] ;  /* 0x0003800001057983 */ /* 0x001f220000300800 */
[--C-:B------:R-:W-:Y:S01]  /*9110*/  @!P6 IMAD.IADD R4, R4, 0x1, -R29.reuse ;  /* 0x000000010404e824 */ /* 0x100fe200078e0a1d */
[C---:B------:R-:W-:Y:S01]  /*9120*/  ISETP.GT.U32.AND P1, PT, R29.reuse, R22, PT ;  /* 0x000000161d00720c */ /* 0x040fe20003f24070 */
[--C-:B------:R-:W-:Y:S01]  /*9130*/  @!P0 IMAD.IADD R20, R20, 0x1, -R29.reuse ;  /* 0x0000000114148824 */ /* 0x100fe200078e0a1d */
[----:B------:R-:W-:Y:S02]  /*9140*/  ISETP.GT.U32.AND P0, PT, R29, R18, PT ;  /* 0x000000121d00720c */ /* 0x000fe40003f04070 */
[--C-:B------:R-:W-:Y:S01]  /*9150*/  @!P4 IMAD.IADD R25, R25, 0x1, -R29.reuse ;  /* 0x000000011919c824 */ /* 0x100fe200078e0a1d */
[----:B------:R-:W-:Y:S01]  /*9160*/  ISETP.GT.U32.AND P2, PT, R29, R24, PT ;  /* 0x000000181d00720c */ /* 0x000fe20003f44070 */
[--C-:B------:R-:W-:Y:S01]  /*9170*/  @!P5 IMAD.IADD R13, R13, 0x1, -R29.reuse ;  /* 0x000000010d0dd824 */ /* 0x100fe200078e0a1d */
[C---:B------:R-:W-:Y:S01]  /*9180*/  ISETP.GT.U32.AND P6, PT, R29.reuse, R10, PT ;  /* 0x0000000a1d00720c */ /* 0x040fe20003fc4070 */
[----:B------:R-:W-:Y:S01]  /*9190*/  @!P3 IMAD.IADD R14, R14, 0x1, -R29 ;  /* 0x000000010e0eb824 */ /* 0x000fe200078e0a1d */
[----:B------:R-:W-:-:S02]  /*91a0*/  ISETP.GT.U32.AND P4, PT, R29, R15, PT ;  /* 0x0000000f1d00720c */ /* 0x000fc40003f84070 */
[C---:B------:R-:W-:Y:S02]  /*91b0*/  ISETP.GT.U32.AND P5, PT, R29.reuse, R16, PT ;  /* 0x000000101d00720c */ /* 0x040fe40003fa4070 */
[----:B------:R-:W-:-:S07]  /*91c0*/  ISETP.GT.U32.AND P3, PT, R29, R17, PT ;  /* 0x000000111d00720c */ /* 0x000fce0003f64070 */
[--C-:B------:R-:W-:Y:S01]  /*91d0*/  @!P6 IMAD.IADD R10, R10, 0x1, -R29.reuse ;  /* 0x000000010a0ae824 */ /* 0x100fe200078e0a1d */
[----:B------:R-:W-:Y:S01]  /*91e0*/  ISETP.GT.U32.AND P6, PT, R29, R25, PT ;  /* 0x000000191d00720c */ /* 0x000fe20003fc4070 */
[--C-:B------:R-:W-:Y:S01]  /*91f0*/  @!P1 IMAD.IADD R22, R22, 0x1, -R29.reuse ;  /* 0x0000000116169824 */ /* 0x100fe200078e0a1d */
[----:B------:R-:W-:Y:S01]  /*9200*/  STL [R1+0x58], R11 ;  /* 0x0000580b01007387 */ /* 0x000fe20000100800 */
[--C-:B------:R-:W-:Y:S02]  /*9210*/  @!P0 IMAD.IADD R18, R18, 0x1, -R29.reuse ;  /* 0x0000000112128824 */ /* 0x100fe400078e0a1d */
[--C-:B------:R-:W-:Y:S01]  /*9220*/  @!P4 IMAD.IADD R15, R15, 0x1, -R29.reuse ;  /* 0x000000010f0fc824 */ /* 0x100fe200078e0a1d */
[C---:B------:R-:W-:Y:S01]  /*9230*/  ISETP.GT.U32.AND P4, PT, R29.reuse, R13, PT ;  /* 0x0000000d1d00720c */ /* 0x040fe20003f84070 */
[----:B------:R-:W-:Y:S01]  /*9240*/  STL [R1+0x54], R12 ;  /* 0x0000540c01007387 */ /* 0x000fe20000100800 */
[--C-:B------:R-:W-:Y:S02]  /*9250*/  @!P2 IMAD.IADD R24, R24, 0x1, -R29.reuse ;  /* 0x000000011818a824 */ /* 0x100fe400078e0a1d */
[--C-:B------:R-:W-:Y:S01]  /*9260*/  @!P5 IMAD.IADD R16, R16, 0x1, -R29.reuse ;  /* 0x000000011010d824 */ /* 0x100fe200078e0a1d */
[----:B------:R-:W-:Y:S01]  /*9270*/  STL [R1+0x50], R19 ;  /* 0x0000501301007387 */ /* 0x000fe20000100800 */
[----:B------:R-:W-:Y:S01]  /*9280*/  ISETP.GT.U32.AND P5, PT, R29, R14, PT ;  /* 0x0000000e1d00720c */ /* 0x000fe20003fa4070 */
[--C-:B------:R-:W-:Y:S01]  /*9290*/  @!P3 IMAD.IADD R17, R17, 0x1, -R29.reuse ;  /* 0x000000011111b824 */ /* 0x100fe200078e0a1d */
[----:B------:R-:W-:Y:S01]  /*92a0*/  ISETP.GT.U32.AND P3, PT, R29, R18, PT ;  /* 0x000000121d00720c */ /* 0x000fe20003f64070 */
[----:B------:R-:W-:Y:S04]  /*92b0*/  STL [R1+0x4c], R20 ;  /* 0x00004c1401007387 */ /* 0x000fe80000100800 */
[----:B------:R-:W-:Y:S04]  /*92c0*/  STL [R1+0x48], R22 ;  /* 0x0000481601007387 */ /* 0x000fe80000100800 */
[----:B------:R0:W-:Y:S04]  /*92d0*/  STL [R1+0x40], R4 ;  /* 0x0000400401007387 */ /* 0x0001e80000100800 */
[----:B------:R1:W-:Y:S01]  /*92e0*/  STL [R1+0x44], R24 ;  /* 0x0000441801007387 */ /* 0x0003e20000100800 */
[----:B------:R-:W-:-:S03]  /*92f0*/  @!P6 IMAD.IADD R25, R25, 0x1, -R29 ;  /* 0x000000011919e824 */ /* 0x000fc600078e0a1d */
[----:B0-----:R-:W5:Y:S04]  /*9300*/  LDL.LU R4, [R1+0x388] ;  /* 0x0003880001047983 */ /* 0x001f680000300800 */
[----:B------:R-:W5:Y:S01]  /*9310*/  LDL.LU R19, [R1+0x384] ;  /* 0x0003840001137983 */ /* 0x000f620000300800 */
[----:B------:R-:W-:-:S03]  /*9320*/  @!P4 IMAD.IADD R13, R13, 0x1, -R29 ;  /* 0x000000010d0dc824 */ /* 0x000fc600078e0a1d */
[----:B------:R-:W5:Y:S01]  /*9330*/  LDL.LU R20, [R1+0x37c] ;  /* 0x00037c0001147983 */ /* 0x000f620000300800 */
[----:B------:R-:W-:-:S03]  /*9340*/  @!P5 IMAD.IADD R14, R14, 0x1, -R29 ;  /* 0x000000010e0ed824 */ /* 0x000fc600078e0a1d */
[----:B------:R-:W5:Y:S01]  /*9350*/  LDL.LU R22, [R1+0x378] ;  /* 0x0003780001167983 */ /* 0x000f620000300800 */
[----:B------:R-:W-:-:S03]  /*9360*/  @!P3 IMAD.IADD R18, R18, 0x1, -R29 ;  /* 0x000000011212b824 */ /* 0x000fc600078e0a1d */
[----:B-1----:R-:W5:Y:S04]  /*9370*/  LDL.LU R24, [R1+0x360] ;  /* 0x0003600001187983 */ /* 0x002f680000300800 */
[----:B------:R0:W-:Y:S04]  /*9380*/  STL [R1+0x3c], R25 ;  /* 0x00003c1901007387 */ /* 0x0001e80000100800 */
[----:B0-----:R-:W5:Y:S04]  /*9390*/  LDL.LU R25, [R1+0x36c] ;  /* 0x00036c0001197983 */ /* 0x001f680000300800 */
[----:B------:R0:W-:Y:S04]  /*93a0*/  STL [R1+0x38], R13 ;  /* 0x0000380d01007387 */ /* 0x0001e80000100800 */
[----:B------:R-:W5:Y:S04]  /*93b0*/  LDL.LU R11, [R1+0x370] ;  /* 0x00037000010b7983 */ /* 0x000f680000300800 */
[----:B------:R1:W-:Y:S04]  /*93c0*/  STL [R1+0x34], R14 ;  /* 0x0000340e01007387 */ /* 0x0003e80000100800 */
[----:B------:R-:W5:Y:S04]  /*93d0*/  LDL.LU R12, [R1+0x368] ;  /* 0x00036800010c7983 */ /* 0x000f680000300800 */
[----:B------:R2:W-:Y:S04]  /*93e0*/  STL [R1+0x30], R18 ;  /* 0x0000301201007387 */ /* 0x0005e80000100800 */
[----:B0-----:R-:W5:Y:S04]  /*93f0*/  LDL.LU R13, [R1+0x364] ;  /* 0x00036400010d7983 */ /* 0x001f680000300800 */
[----:B-1----:R-:W5:Y:S01]  /*9400*/  LDL.LU R14, [R1+0x34c] ;  /* 0x00034c00010e7983 */ /* 0x002f620000300800 */
[----:B------:R-:W-:-:S02]  /*9410*/  ISETP.GT.U32.AND P2, PT, R29, R27, PT ;  /* 0x0000001b1d00720c */ /* 0x000fc40003f44070 */
[----:B------:R-:W-:-:S11]  /*9420*/  ISETP.GT.U32.AND P1, PT, R29, R21, PT ;  /* 0x000000151d00720c */ /* 0x000fd60003f24070 */
[--C-:B------:R-:W-:Y:S02]  /*9430*/  @!P2 IMAD.IADD R27, R27, 0x1, -R29.reuse ;  /* 0x000000011b1ba824 */ /* 0x100fe400078e0a1d */
[----:B------:R-:W-:Y:S01]  /*9440*/  @!P1 IMAD.IADD R21, R21, 0x1, -R29 ;  /* 0x0000000115159824 */ /* 0x000fe200078e0a1d */
[C---:B------:R-:W-:Y:S02]  /*9450*/  ISETP.GT.U32.AND P4, PT, R29.reuse, R15, PT ;  /* 0x0000000f1d00720c */ /* 0x040fe40003f84070 */
[C---:B------:R-:W-:Y:S02]  /*9460*/  ISETP.GT.U32.AND P5, PT, R29.reuse, R16, PT ;  /* 0x000000101d00720c */ /* 0x040fe40003fa4070 */
[----:B------:R-:W-:-:S09]  /*9470*/  ISETP.GT.U32.AND P3, PT, R29, R17, PT ;  /* 0x000000111d00720c */ /* 0x000fd20003f64070 */
[--C-:B------:R-:W-:Y:S02]  /*9480*/  @!P4 IMAD.IADD R15, R15, 0x1, -R29.reuse ;  /* 0x000000010f0fc824 */ /* 0x100fe400078e0a1d */
[--C-:B------:R-:W-:Y:S02]  /*9490*/  @!P5 IMAD.IADD R16, R16, 0x1, -R29.reuse ;  /* 0x000000011010d824 */ /* 0x100fe400078e0a1d */
[----:B------:R-:W-:Y:S01]  /*94a0*/  @!P3 IMAD.IADD R17, R17, 0x1, -R29 ;  /* 0x000000011111b824 */ /* 0x000fe200078e0a1d */
[----:B------:R-:W-:-:S05]  /*94b0*/  IABS R6, R6 ;  /* 0x0000000600067213 */ /* 0x000fca0000000000 */
[----:B------:R-:W-:-:S04]  /*94c0*/  IMAD.HI.U32 R0, R28, R6, RZ ;  /* 0x000000061c007227 */ /* 0x000fc800078e00ff */
[----:B------:R-:W-:-:S04]  /*94d0*/  IMAD.MOV R0, RZ, RZ, -R0 ;  /* 0x000000ffff007224 */ /* 0x000fc800078e0a00 */
[C---:B------:R-:W-:Y:S01]  /*94e0*/  IMAD R6, R29.reuse, R0, R6 ;  /* 0x000000001d067224 */ /* 0x040fe200078e0206 */
[C---:B--2---:R-:W-:Y:S02]  /*94f0*/  ISETP.GT.U32.AND P0, PT, R29.reuse, R23, PT ;  /* 0x000000171d00720c */ /* 0x044fe40003f04070 */
[----:B---3--:R-:W-:-:S11]  /*9500*/  ISETP.GT.U32.AND P1, PT, R29, R26, PT ;  /* 0x0000001a1d00720c */ /* 0x008fd60003f24070 */
[--C-:B------:R-:W-:Y:S01]  /*9510*/  @!P0 IMAD.IADD R23, R23, 0x1, -R29.reuse ;  /* 0x0000000117178824 */ /* 0x100fe200078e0a1d */
[C---:B------:R-:W-:Y:S02]  /*9520*/  ISETP.GT.U32.AND P0, PT, R29.reuse, R21, PT ;  /* 0x000000151d00720c */ /* 0x040fe40003f04070 */
[C---:B----4-:R-:W-:Y:S01]  /*9530*/  ISETP.GT.U32.AND P2, PT, R29.reuse, R5, PT ;  /* 0x000000051d00720c */ /* 0x050fe20003f44070 */
[----:B------:R-:W-:Y:S01]  /*9540*/  @!P1 IMAD.IADD R26, R26, 0x1, -R29 ;  /* 0x000000011a1a9824 */ /* 0x000fe200078e0a1d */
[----:B------:R-:W-:-:S11]  /*9550*/  ISETP.GT.U32.AND P1, PT, R29, R27, PT ;  /* 0x0000001b1d00720c */ /* 0x000fd60003f24070 */
[--C-:B------:R-:W-:Y:S01]  /*9560*/  @!P2 IMAD.IADD R5, R5, 0x1, -R29.reuse ;  /* 0x000000010505a824 */ /* 0x100fe200078e0a1d */
[----:B------:R-:W-:Y:S01]  /*9570*/  ISETP.GT.U32.AND P2, PT, R29, R10, PT ;  /* 0x0000000a1d00720c */ /* 0x000fe20003f44070 */
[----:B------:R-:W-:-:S03]  /*9580*/  @!P0 IMAD.IADD R21, R21, 0x1, -R29 ;  /* 0x0000000115158824 */ /* 0x000fc600078e0a1d */
[----:B------:R-:W-:Y:S01]  /*9590*/  ISETP.GT.U32.AND P6, PT, R29, R5, PT ;  /* 0x000000051d00720c */ /* 0x000fe20003fc4070 */
[--C-:B------:R-:W-:Y:S01]  /*95a0*/  @!P1 IMAD.IADD R27, R27, 0x1, -R29.reuse ;  /* 0x000000011b1b9824 */ /* 0x100fe200078e0a1d */
[----:B------:R0:W-:Y:S04]  /*95b0*/  STL [R1+0x2c], R21 ;  /* 0x00002c1501007387 */ /* 0x0001e80000100800 */
[----:B------:R-:W2:Y:S03]  /*95c0*/  LDL.LU R18, [R1+0x358] ;  /* 0x0003580001127983 */ /* 0x000ea60000300800 */
[--C-:B------:R-:W-:Y:S01]  /*95d0*/  @!P2 IMAD.IADD R10, R10, 0x1, -R29.reuse ;  /* 0x000000010a0aa824 */ /* 0x100fe200078e0a1d */
[----:B0-----:R-:W3:Y:S04]  /*95e0*/  LDL.LU R21, [R1+0x35c] ;  /* 0x00035c0001157983 */ /* 0x001ee80000300800 */
[----:B------:R0:W-:Y:S01]  /*95f0*/  STL [R1+0x28], R27 ;  /* 0x0000281b01007387 */ /* 0x0001e20000100800 */
[----:B------:R-:W-:Y:S01]  /*9600*/  @!P6 IMAD.IADD R5, R5, 0x1, -R29 ;  /* 0x000000010505e824 */ /* 0x000fe200078e0a1d */
[----:B------:R-:W-:-:S02]  /*9610*/  ISETP.GT.U32.AND P0, PT, R29, R23, PT ;  /* 0x000000171d00720c */ /* 0x000fc40003f04070 */
[----:B0-----:R-:W4:Y:S01]  /*9620*/  LDL.LU R27, [R1+0x354] ;  /* 0x00035400011b7983 */ /* 0x001f220000300800 */
[C---:B------:R-:W-:Y:S02]  /*9630*/  ISETP.GT.U32.AND P1, PT, R29.reuse, R26, PT ;  /* 0x0000001a1d00720c */ /* 0x040fe40003f24070 */
[C---:B-----5:R-:W-:Y:S02]  /*9640*/  ISETP.GT.U32.AND P2, PT, R29.reuse, R4, PT ;  /* 0x000000041d00720c */ /* 0x060fe40003f44070 */
[C---:B------:R-:W-:Y:S02]  /*9650*/  ISETP.GT.U32.AND P4, PT, R29.reuse, R19, PT ;  /* 0x000000131d00720c */ /* 0x040fe40003f84070 */
[----:B------:R-:W-:-:S09]  /*9660*/  ISETP.GT.U32.AND P5, PT, R29, R20, PT ;  /* 0x000000141d00720c */ /* 0x000fd20003fa4070 */
[--C-:B------:R-:W-:Y:S01]  /*9670*/  @!P2 IMAD.IADD R4, R4, 0x1, -R29.reuse ;  /* 0x000000010404a824 */ /* 0x100fe200078e0a1d */
[----:B------:R-:W-:Y:S01]  /*9680*/  ISETP.GT.U32.AND P3, PT, R29, R22, PT ;  /* 0x000000161d00720c */ /* 0x000fe20003f64070 */
[--C-:B------:R-:W-:Y:S02]  /*9690*/  @!P4 IMAD.IADD R19, R19, 0x1, -R29.reuse ;  /* 0x000000011313c824 */ /* 0x100fe400078e0a1d */
[--C-:B------:R-:W-:Y:S01]  /*96a0*/  @!P5 IMAD.IADD R20, R20, 0x1, -R29.reuse ;  /* 0x000000011414d824 */ /* 0x100fe200078e0a1d */
[----:B------:R-:W-:Y:S01]  /*96b0*/  STL [R1+0x24], R10 ;  /* 0x0000240a01007387 */ /* 0x000fe20000100800 */
[----:B------:R-:W-:Y:S01]  /*96c0*/  @!P0 IMAD.IADD R23, R23, 0x1, -R29 ;  /* 0x0000000117178824 */ /* 0x000fe200078e0a1d */
[C---:B------:R-:W-:Y:S02]  /*96d0*/  ISETP.GT.U32.AND P6, PT, R29.reuse, R11, PT ;  /* 0x0000000b1d00720c */ /* 0x040fe40003fc4070 */
[C---:B------:R-:W-:Y:S02]  /*96e0*/  ISETP.GT.U32.AND P2, PT, R29.reuse, R12, PT ;  /* 0x0000000c1d00720c */ /* 0x040fe40003f44070 */
[----:B------:R-:W-:-:S02]  /*96f0*/  ISETP.GT.U32.AND P4, PT, R29, R13, PT ;  /* 0x0000000d1d00720c */ /* 0x000fc40003f84070 */
[----:B------:R-:W-:-:S07]  /*9700*/  ISETP.GT.U32.AND P5, PT, R29, R14, PT ;  /* 0x0000000e1d00720c */ /* 0x000fce0003fa4070 */
[--C-:B------:R-:W-:Y:S01]  /*9710*/  @!P6 IMAD.IADD R11, R11, 0x1, -R29.reuse ;  /* 0x000000010b0be824 */ /* 0x100fe200078e0a1d */
[C---:B------:R-:W-:Y:S01]  /*9720*/  ISETP.GT.U32.AND P6, PT, R29.reuse, R4, PT ;  /* 0x000000041d00720c */ /* 0x040fe20003fc4070 */
[--C-:B------:R-:W-:Y:S01]  /*9730*/  @!P2 IMAD.IADD R12, R12, 0x1, -R29.reuse ;  /* 0x000000010c0ca824 */ /* 0x100fe200078e0a1d */
[----:B------:R-:W-:Y:S01]  /*9740*/  STL [R1+0x20], R15 ;  /* 0x0000200f01007387 */ /* 0x000fe20000100800 */
[--C-:B------:R-:W-:Y:S01]  /*9750*/  @!P1 IMAD.IADD R26, R26, 0x1, -R29.reuse ;  /* 0x000000011a1a9824 */ /* 0x100fe200078e0a1d */
[----:B------:R-:W-:Y:S01]  /*9760*/  ISETP.GT.U32.AND P2, PT, R29, R19, PT ;  /* 0x000000131d00720c */ /* 0x000fe20003f44070 */
[--C-:B------:R-:W-:Y:S01]  /*9770*/  @!P3 IMAD.IADD R22, R22, 0x1, -R29.reuse ;  /* 0x000000011616b824 */ /* 0x100fe200078e0a1d */
[----:B------:R-:W-:Y:S01]  /*9780*/  STL [R1+0x1c], R16 ;  /* 0x00001c1001007387 */ /* 0x000fe20000100800 */
[--C-:B------:R-:W-:Y:S01]  /*9790*/  @!P4 IMAD.IADD R13, R13, 0x1, -R29.reuse ;  /* 0x000000010d0dc824 */ /* 0x100fe200078e0a1d */
[C---:B------:R-:W-:Y:S02]  /*97a0*/  ISETP.GT.U32.AND P4, PT, R29.reuse, R20, PT ;  /* 0x000000141d00720c */ /* 0x040fe40003f84070 */
[----:B------:R-:W-:Y:S01]  /*97b0*/  STL [R1+0x38c], R17 ;  /* 0x00038c1101007387 */ /* 0x000fe20000100800 */
[----:B------:R-:W-:Y:S01]  /*97c0*/  @!P5 IMAD.IADD R14, R14, 0x1, -R29 ;  /* 0x000000010e0ed824 */ /* 0x000fe200078e0a1d */
[----:B------:R-:W-:-:S02]  /*97d0*/  ISETP.GT.U32.AND P5, PT, R29, R22, PT ;  /* 0x000000161d00720c */ /* 0x000fc40003fa4070 */
[----:B------:R-:W-:Y:S04]  /*97e0*/  STL [R1+0x390], R23 ;  /* 0x0003901701007387 */ /* 0x000fe80000100800 */
[----:B------:R0:W-:Y:S04]  /*97f0*/  STL [R1+0x380], R5 ;  /* 0x0003800501007387 */ /* 0x0001e80000100800 */
[----:B------:R1:W-:Y:S01]  /*9800*/  STL [R1+0x374], R26 ;  /* 0x0003741a01007387 */ /* 0x0003e20000100800 */
[----:B------:R-:W-:-:S03]  /*9810*/  @!P6 IMAD.IADD R4, R4, 0x1, -R29 ;  /* 0x000000010404e824 */ /* 0x000fc600078e0a1d */
[----:B0-----:R-:W5:Y:S04]  /*9820*/  LDL R5, [R1+0x13c0] ;  /* 0x0013c00001057983 */ /* 0x001f680000100800 */
[----:B-1----:R-:W5:Y:S01]  /*9830*/  LDL.LU R26, [R1+0x350] ;  /* 0x00035000011a7983 */ /* 0x002f620000300800 */
[----:B------:R-:W-:-:S03]  /*9840*/  @!P2 IMAD.IADD R19, R19, 0x1, -R29 ;  /* 0x000000011313a824 */ /* 0x000fc600078e0a1d */
[----:B------:R-:W5:Y:S01]  /*9850*/  LDL.LU R15, [R1+0x338] ;  /* 0x00033800010f7983 */ /* 0x000f620000300800 */
[----:B------:R-:W-:-:S03]  /*9860*/  @!P4 IMAD.IADD R20, R20, 0x1, -R29 ;  /* 0x000000011414c824 */ /* 0x000fc600078e0a1d */
[----:B------:R-:W5:Y:S04]  /*9870*/  LDL.LU R16, [R1+0x344] ;  /* 0x0003440001107983 */ /* 0x000f680000300800 */
[----:B------:R-:W5:Y:S04]  /*9880*/  LDL.LU R17, [R1+0x348] ;  /* 0x0003480001117983 */ /* 0x000f680000300800 */
[----:B------:R-:W-:Y:S01]  /*9890*/  STL [R1+0x19bc], R6 ;  /* 0x0019bc0601007387 */ /* 0x000fe20000100800 */
[----:B------:R-:W-:-:S03]  /*98a0*/  @!P5 IMAD.IADD R22, R22, 0x1, -R29 ;  /* 0x000000011616d824 */ /* 0x000fc600078e0a1d */
[----:B------:R-:W5:Y:S04]  /*98b0*/  LDL.LU R23, [R1+0x340] ;  /* 0x0003400001177983 */ /* 0x000f680000300800 */
        /* <DEDUP_REMOVED lines=19> */
[C---:B--2---:R-:W-:Y:S02]  /*99f0*/  ISETP.GT.U32.AND P3, PT, R29.reuse, R18, PT ;  /* 0x000000121d00720c */ /* 0x044fe40003f64070 */
[C---:B---3--:R-:W-:Y:S02]  /*9a00*/  ISETP.GT.U32.AND P0, PT, R29.reuse, R21, PT ;  /* 0x000000151d00720c */ /* 0x048fe40003f04070 */
[----:B----4-:R-:W-:-:S09]  /*9a10*/  ISETP.GT.U32.AND P1, PT, R29, R27, PT ;  /* 0x0000001b1d00720c */ /* 0x010fd20003f24070 */
[--C-:B------:R-:W-:Y:S01]  /*9a20*/  @!P3 IMAD.IADD R18, R18, 0x1, -R29.reuse ;  /* 0x000000011212b824 */ /* 0x100fe200078e0a1d */
[----:B------:R-:W-:Y:S01]  /*9a30*/  ISETP.GT.U32.AND P3, PT, R29, R24, PT ;  /* 0x000000181d00720c */ /* 0x000fe20003f64070 */
[--C-:B------:R-:W-:Y:S01]  /*9a40*/  @!P0 IMAD.IADD R21, R21, 0x1, -R29.reuse ;  /* 0x0000000115158824 */ /* 0x100fe200078e0a1d */
[----:B------:R-:W-:Y:S01]  /*9a50*/  ISETP.GT.U32.AND P0, PT, R29, R25, PT ;  /* 0x000000191d00720c */ /* 0x000fe20003f04070 */
[----:B------:R-:W-:Y:S01]  /*9a60*/  @!P1 IMAD.IADD R27, R27, 0x1, -R29 ;  /* 0x000000011b1b9824 */ /* 0x000fe200078e0a1d */
[----:B------:R-:W-:-:S09]  /*9a70*/  ISETP.GT.U32.AND P1, PT, R29, R11, PT ;  /* 0x0000000b1d00720c */ /* 0x000fd20003f24070 */
[--C-:B------:R-:W-:Y:S01]  /*9a80*/  @!P3 IMAD.IADD R24, R24, 0x1, -R29.reuse ;  /* 0x000000011818b824 */ /* 0x100fe200078e0a1d */
[----:B------:R-:W-:Y:S01]  /*9a90*/  ISETP.GT.U32.AND P6, PT, R29, R27, PT ;  /* 0x0000001b1d00720c */ /* 0x000fe20003fc4070 */
[----:B------:R-:W-:-:S03]  /*9aa0*/  @!P0 IMAD.IADD R25, R25, 0x1, -R29 ;  /* 0x0000000119198824 */ /* 0x000fc600078e0a1d */
[----:B------:R0:W-:Y:S04]  /*9ab0*/  STL [R1+0x360], R24 ;  /* 0x0003601801007387 */ /* 0x0001e80000100800 */
[----:B------:R-:W2:Y:S01]  /*9ac0*/  LDL.LU R22, [R1+0x328] ;  /* 0x0003280001167983 */ /* 0x000ea20000300800 */
[----:B------:R-:W-:-:S03]  /*9ad0*/  @!P1 IMAD.IADD R11, R11, 0x1, -R29 ;  /* 0x000000010b0b9824 */ /* 0x000fc600078e0a1d */
[----:B0-----:R-:W3:Y:S04]  /*9ae0*/  LDL.LU R24, [R1+0x310] ;  /* 0x0003100001187983 */ /* 0x001ee80000300800 */
[----:B------:R0:W-:Y:S01]  /*9af0*/  STL [R1+0x36c], R25 ;  /* 0x00036c1901007387 */ /* 0x0001e20000100800 */
[----:B------:R-:W-:Y:S01]  /*9b00*/  @!P6 IMAD.IADD R27, R27, 0x1, -R29 ;  /* 0x000000011b1be824 */ /* 0x000fe200078e0a1d */
[C---:B------:R-:W-:Y:S02]  /*9b10*/  ISETP.GT.U32.AND P3, PT, R29.reuse, R18, PT ;  /* 0x000000121d00720c */ /* 0x040fe40003f64070 */
[----:B0-----:R-:W4:Y:S01]  /*9b20*/  LDL.LU R25, [R1+0x31c] ;  /* 0x00031c0001197983 */ /* 0x001f220000300800 */
[----:B------:R-:W-:-:S03]  /*9b30*/  ISETP.GT.U32.AND P0, PT, R29, R21, PT ;  /* 0x000000151d00720c */ /* 0x000fc60003f04070 */
[----:B------:R-:W-:Y:S07]  /*9b40*/  STL [R1+0x370], R11 ;  /* 0x0003700b01007387 */ /* 0x000fee0000100800 */
[--C-:B------:R-:W-:Y:S01]  /*9b50*/  @!P3 IMAD.IADD R18, R18, 0x1, -R29.reuse ;  /* 0x000000011212b824 */ /* 0x100fe200078e0a1d */
[----:B------:R-:W-:Y:S04]  /*9b60*/  STL [R1+0x368], R12 ;  /* 0x0003680c01007387 */ /* 0x000fe80000100800 */
[----:B------:R-:W-:Y:S01]  /*9b70*/  STL [R1+0x364], R13 ;  /* 0x0003640d01007387 */ /* 0x000fe20000100800 */
[----:B------:R-:W-:-:S03]  /*9b80*/  @!P0 IMAD.IADD R21, R21, 0x1, -R29 ;  /* 0x0000000115158824 */ /* 0x000fc600078e0a1d */
[----:B------:R-:W-:Y:S04]  /*9b90*/  STL [R1+0x34c], R14 ;  /* 0x00034c0e01007387 */ /* 0x000fe80000100800 */
[----:B------:R-:W-:Y:S04]  /*9ba0*/  STL [R1+0x358], R18 ;  /* 0x0003581201007387 */ /* 0x000fe80000100800 */
[----:B------:R0:W-:Y:S04]  /*9bb0*/  STL [R1+0x354], R27 ;  /* 0x0003541b01007387 */ /* 0x0001e80000100800 */
[----:B------:R1:W-:Y:S04]  /*9bc0*/  STL [R1+0x35c], R21 ;  /* 0x00035c1501007387 */ /* 0x0003e80000100800 */
[----:B0-----:R-:W4:Y:S04]  /*9bd0*/  LDL.LU R27, [R1+0x320] ;  /* 0x00032000011b7983 */ /* 0x001f280000300800 */
[----:B------:R-:W4:Y:S04]  /*9be0*/  LDL.LU R11, [R1+0x318] ;  /* 0x00031800010b7983 */ /* 0x000f280000300800 */
[----:B------:R-:W4:Y:S04]  /*9bf0*/  LDL.LU R13, [R1+0x314] ;  /* 0x00031400010d7983 */ /* 0x000f280000300800 */
[----:B------:R-:W4:Y:S04]  /*9c00*/  LDL.LU R18, [R1+0x2fc] ;  /* 0x0002fc0001127983 */ /* 0x000f280000300800 */
[----:B-1----:R-:W4:Y:S01]  /*9c10*/  LDL.LU R21, [R1+0x308] ;  /* 0x0003080001157983 */ /* 0x002f220000300800 */
[----:B-----5:R-:W-:-:S02]  /*9c20*/  ISETP.GT.U32.AND P1, PT, R29, R26, PT ;  /* 0x0000001a1d00720c */ /* 0x020fc40003f24070 */
[C---:B------:R-:W-:Y:S02]  /*9c30*/  ISETP.GT.U32.AND P2, PT, R29.reuse, R15, PT ;  /* 0x0000000f1d00720c */ /* 0x040fe40003f44070 */
[----:B------:R-:W-:-:S09]  /*9c40*/  ISETP.GT.U32.AND P4, PT, R29, R16, PT ;  /* 0x000000101d00720c */ /* 0x000fd20003f84070 */
[--C-:B------:R-:W-:Y:S01]  /*9c50*/  @!P1 IMAD.IADD R26, R26, 0x1, -R29.reuse ;  /* 0x000000011a1a9824 */ /* 0x100fe200078e0a1d */
[----:B------:R-:W-:Y:S01]  /*9c60*/  ISETP.GT.U32.AND P5, PT, R29, R17, PT ;  /* 0x000000111d00720c */ /* 0x000fe20003fa4070 */
[--C-:B------:R-:W-:Y:S02]  /*9c70*/  @!P2 IMAD.IADD R15, R15, 0x1, -R29.reuse ;  /* 0x000000010f0fa824 */ /* 0x100fe400078e0a1d */
[----:B------:R-:W-:Y:S01]  /*9c80*/  @!P4 IMAD.IADD R16, R16, 0x1, -R29 ;  /* 0x000000011010c824 */ /* 0x000fe200078e0a1d */
[C---:B------:R-:W-:Y:S02]  /*9c90*/  ISETP.GT.U32.AND P6, PT, R29.reuse, R3, PT ;  /* 0x000000031d00720c */ /* 0x040fe40003fc4070 */
[C---:B------:R-:W-:Y:S02]  /*9ca0*/  ISETP.GT.U32.AND P1, PT, R29.reuse, R10, PT ;  /* 0x0000000a1d00720c */ /* 0x040fe40003f24070 */
[C---:B------:R-:W-:Y:S02]  /*9cb0*/  ISETP.GT.U32.AND P2, PT, R29.reuse, R19, PT ;  /* 0x000000131d00720c */ /* 0x040fe40003f44070 */
[----:B------:R-:W-:-:S07]  /*9cc0*/  ISETP.GT.U32.AND P4, PT, R29, R20, PT ;  /* 0x000000141d00720c */ /* 0x000fce0003f84070 */
[--C-:B------:R-:W-:Y:S01]  /*9cd0*/  @!P6 IMAD.IADD R3, R3, 0x1, -R29.reuse ;  /* 0x000000010303e824 */ /* 0x100fe200078e0a1d */
[C---:B------:R-:W-:Y:S01]  /*9ce0*/  ISETP.GT.U32.AND P6, PT, R29.reuse, R26, PT ;  /* 0x0000001a1d00720c */ /* 0x040fe20003fc4070 */
[--C-:B------:R-:W-:Y:S01]  /*9cf0*/  @!P1 IMAD.IADD R10, R10, 0x1, -R29.reuse ;  /* 0x000000010a0a9824 */ /* 0x100fe200078e0a1d */
[----:B------:R-:W-:Y:S01]  /*9d00*/  ISETP.GT.U32.AND P1, PT, R29, R15, PT ;  /* 0x0000000f1d00720c */ /* 0x000fe20003f24070 */
[--C-:B------:R-:W-:Y:S02]  /*9d10*/  @!P5 IMAD.IADD R17, R17, 0x1, -R29.reuse ;  /* 0x000000011111d824 */ /* 0x100fe400078e0a1d */
[--C-:B------:R-:W-:Y:S01]  /*9d20*/  @!P2 IMAD.IADD R19, R19, 0x1, -R29.reuse ;  /* 0x000000011313a824 */ /* 0x100fe200078e0a1d */
[C---:B------:R-:W-:Y:S01]  /*9d30*/  ISETP.GT.U32.AND P2, PT, R29.reuse, R16, PT ;  /* 0x000000101d00720c */ /* 0x040fe20003f44070 */
[----:B------:R-:W-:Y:S01]  /*9d40*/  @!P4 IMAD.IADD R20, R20, 0x1, -R29 ;  /* 0x000000011414c824 */ /* 0x000fe200078e0a1d */
[----:B------:R-:W-:-:S05]  /*9d50*/  ISETP.GT.U32.AND P4, PT, R29, R17, PT ;  /* 0x000000111d00720c */ /* 0x000fca0003f84070 */
[--C-:B------:R-:W-:Y:S02]  /*9d60*/  @!P6 IMAD.IADD R26, R26, 0x1, -R29.reuse ;  /* 0x000000011a1ae824 */ /* 0x100fe400078e0a1d */
[----:B------:R-:W-:-:S03]  /*9d70*/  @!P1 IMAD.IADD R15, R15, 0x1, -R29 ;  /* 0x000000010f0f9824 */ /* 0x000fc600078e0a1d */
[----:B------:R0:W-:Y:S01]  /*9d80*/  STL [R1+0x350], R26 ;  /* 0x0003501a01007387 */ /* 0x0001e20000100800 */
[--C-:B------:R-:W-:Y:S02]  /*9d90*/  @!P2 IMAD.IADD R16, R16, 0x1, -R29.reuse ;  /* 0x000000011010a824 */ /* 0x100fe400078e0a1d */
[----:B------:R-:W-:Y:S01]  /*9da0*/  @!P4 IMAD.IADD R17, R17, 0x1, -R29 ;  /* 0x000000011111c824 */ /* 0x000fe200078e0a1d */
[----:B0-----:R-:W5:Y:S04]  /*9db0*/  LDL.LU R26, [R1+0x30c] ;  /* 0x00030c00011a7983 */ /* 0x001f680000300800 */
[----:B------:R0:W-:Y:S04]  /*9dc0*/  STL [R1+0x338], R15 ;  /* 0x0003380f01007387 */ /* 0x0001e80000100800 */
[----:B------:R-:W5:Y:S04]  /*9dd0*/  LDL.LU R12, [R1+0x304] ;  /* 0x00030400010c7983 */ /* 0x000f680000300800 */
[----:B------:R1:W-:Y:S04]  /*9de0*/  STL [R1+0x344], R16 ;  /* 0x0003441001007387 */ /* 0x0003e80000100800 */
[----:B------:R-:W5:Y:S04]  /*9df0*/  LDL.LU R14, [R1+0x300] ;  /* 0x00030000010e7983 */ /* 0x000f680000300800 */
[----:B------:R-:W-:Y:S04]  /*9e00*/  STL [R1+0x348], R17 ;  /* 0x0003481101007387 */ /* 0x000fe80000100800 */
[----:B0-----:R-:W5:Y:S04]  /*9e10*/  LDL.LU R15, [R1+0x2e8] ;  /* 0x0002e800010f7983 */ /* 0x001f680000300800 */
[----:B-1----:R-:W5:Y:S01]  /*9e20*/  LDL.LU R16, [R1+0x2f4] ;  /* 0x0002f40001107983 */ /* 0x002f620000300800 */
[----:B------:R-:W-:-:S02]  /*9e30*/  ISETP.GT.U32.AND P3, PT, R29, R23, PT ;  /* 0x000000171d00720c */ /* 0x000fc40003f64070 */
[----:B------:R-:W-:-:S11]  /*9e40*/  ISETP.GT.U32.AND P0, PT, R29, R4, PT ;  /* 0x000000041d00720c */ /* 0x000fd60003f04070 */
[--C-:B------:R-:W-:Y:S02]  /*9e50*/  @!P3 IMAD.IADD R23, R23, 0x1, -R29.reuse ;  /* 0x000000011717b824 */ /* 0x100fe400078e0a1d */
[----:B------:R-:W-:Y:S01]  /*9e60*/  @!P0 IMAD.IADD R4, R4, 0x1, -R29 ;  /* 0x0000000104048824 */ /* 0x000fe200078e0a1d */
[C---:B------:R-:W-:Y:S02]  /*9e70*/  ISETP.GT.U32.AND P1, PT, R29.reuse, R10, PT ;  /* 0x0000000a1d00720c */ /* 0x040fe40003f24070 */
[----:B------:R-:W-:-:S11]  /*9e80*/  ISETP.GT.U32.AND P2, PT, R29, R19, PT ;  /* 0x000000131d00720c */ /* 0x000fd60003f44070 */
[--C-:B------:R-:W-:Y:S01]  /*9e90*/  @!P1 IMAD.IADD R10, R10, 0x1, -R29.reuse ;  /* 0x000000010a0a9824 */ /* 0x100fe200078e0a1d */
[----:B------:R-:W-:Y:S01]  /*9ea0*/  ISETP.GT.U32.AND P4, PT, R29, R20, PT ;  /* 0x000000141d00720c */ /* 0x000fe20003f84070 */
[----:B------:R-:W-:Y:S01]  /*9eb0*/  @!P2 IMAD.IADD R19, R19, 0x1, -R29 ;  /* 0x000000011313a824 */ /* 0x000fe200078e0a1d */
[C---:B--2---:R-:W-:Y:S02]  /*9ec0*/  ISETP.GT.U32.AND P5, PT, R29.reuse, R22, PT ;  /* 0x000000161d00720c */ /* 0x044fe40003fa4070 */
[C---:B---3--:R-:W-:Y:S02]  /*9ed0*/  ISETP.GT.U32.AND P3, PT, R29.reuse, R24, PT ;  /* 0x000000181d00720c */ /* 0x048fe40003f64070 */
[----:B----4-:R-:W-:-:S09]  /*9ee0*/  ISETP.GT.U32.AND P0, PT, R29, R25, PT ;  /* 0x000000191d00720c */ /* 0x010fd20003f04070 */
[--C-:B------:R-:W-:Y:S01]  /*9ef0*/  @!P5 IMAD.IADD R22, R22, 0x1, -R29.reuse ;  /* 0x000000011616d824 */ /* 0x100fe200078e0a1d */
[C---:B------:R-:W-:Y:S01]  /*9f00*/  ISETP.GT.U32.AND P5, PT, R29.reuse, R23, PT ;  /* 0x000000171d00720c */ /* 0x040fe20003fa4070 */
[--C-:B------:R-:W-:Y:S01]  /*9f10*/  @!P3 IMAD.IADD R24, R24, 0x1, -R29.reuse ;  /* 0x000000011818b824 */ /* 0x100fe200078e0a1d */
[----:B------:R-:W-:Y:S01]  /*9f20*/  ISETP.GT.U32.AND P3, PT, R29, R4, PT ;  /* 0x000000041d00720c */ /* 0x000fe20003f64070 */
[----:B------:R-:W-:Y:S01]  /*9f30*/  @!P0 IMAD.IADD R25, R25, 0x1, -R29 ;  /* 0x0000000119198824 */ /* 0x000fe200078e0a1d */
[----:B------:R-:W-:-:S09]  /*9f40*/  ISETP.GT.U32.AND P0, PT, R29, R3, PT ;  /* 0x000000031d00720c */ /* 0x000fd20003f04070 */
[--C-:B------:R-:W-:Y:S02]  /*9f50*/  @!P5 IMAD.IADD R23, R23, 0x1, -R29.reuse ;  /* 0x000000011717d824 */ /* 0x100fe400078e0a1d */
[--C-:B------:R-:W-:Y:S01]  /*9f60*/  @!P3 IMAD.IADD R4, R4, 0x1, -R29.reuse ;  /* 0x000000010404b824 */ /* 0x100fe200078e0a1d */
[----:B------:R-:W-:Y:S02]  /*9f70*/  ISETP.GT.U32.AND P6, PT, R29, R25, PT ;  /* 0x000000191d00720c */ /* 0x000fe40003fc4070 */
[----:B------:R-:W-:Y:S04]  /*9f80*/  STL [R1+0x340], R23 ;  /* 0x0003401701007387 */ /* 0x000fe80000100800 */
[----:B------:R0:W-:Y:S01]  /*9f90*/  STL [R1+0x33c], R4 ;  /* 0x00033c0401007387 */ /* 0x0001e20000100800 */
[----:B------:R-:W-:Y:S01]  /*9fa0*/  @!P0 IMAD.IADD R3, R3, 0x1, -R29 ;  /* 0x0000000103038824 */ /* 0x000fe200078e0a1d */
[----:B------:R-:W-:-:S02]  /*9fb0*/  ISETP.GT.U32.AND P0, PT, R29, R27, PT ;  /* 0x0000001b1d00720c */ /* 0x000fc40003f04070 */
[----:B0-----:R-:W2:Y:S01]  /*9fc0*/  LDL.LU R4, [R1+0x2f8] ;  /* 0x0002f80001047983 */ /* 0x001ea20000300800 */
[----:B------:R-:W-:-:S03]  /*9fd0*/  ISETP.GT.U32.AND P1, PT, R29, R11, PT ;  /* 0x0000000b1d00720c */ /* 0x000fc60003f24070 */
[----:B------:R-:W3:Y:S04]  /*9fe0*/  LDL.LU R17, [R1+0x2f0] ;  /* 0x0002f00001117983 */ /* 0x000ee80000300800 */
[----:B------:R-:W4:Y:S01]  /*9ff0*/  LDL.LU R23, [R1+0x2ec] ;  /* 0x0002ec0001177983 */ /* 0x000f220000300800 */
[--C-:B------:R-:W-:Y:S01]  /*a000*/  @!P6 IMAD.IADD R25, R25, 0x1, -R29.reuse ;  /* 0x000000011919e824 */ /* 0x100fe200078e0a1d */
[C---:B------:R-:W-:Y:S02]  /*a010*/  ISETP.GT.U32.AND P2, PT, R29.reuse, R13, PT ;  /* 0x0000000d1d00720c */ /* 0x040fe40003f44070 */
[----:B------:R-:W-:Y:S01]  /*a020*/  ISETP.GT.U32.AND P5, PT, R29, R22, PT ;  /* 0x000000161d00720c */ /* 0x000fe20003fa4070 */
[--C-:B------:R-:W-:Y:S01]  /*a030*/  @!P0 IMAD.IADD R27, R27, 0x1, -R29.reuse ;  /* 0x000000011b1b8824 */ /* 0x100fe200078e0a1d */
[----:B------:R-:W-:Y:S01]  /*a040*/  ISETP.GT.U32.AND P3, PT, R29, R24, PT ;  /* 0x000000181d00720c */ /* 0x000fe20003f64070 */
[----:B------:R-:W-:-:S02]  /*a050*/  @!P1 IMAD.IADD R11, R11, 0x1, -R29 ;  /* 0x000000010b0b9824 */ /* 0x000fc400078e0a1d */
[--C-:B------:R-:W-:Y:S01]  /*a060*/  @!P4 IMAD.IADD R20, R20, 0x1, -R29.reuse ;  /* 0x000000011414c824 */ /* 0x100fe200078e0a1d */
[----:B------:R-:W-:Y:S05]  /*a070*/  STL [R1+0x324], R3 ;  /* 0x0003240301007387 */ /* 0x000fea0000100800 */
[--C-:B------:R-:W-:Y:S02]  /*a080*/  @!P2 IMAD.IADD R13, R13, 0x1, -R29.reuse ;  /* 0x000000010d0da824 */ /* 0x100fe400078e0a1d */
[--C-:B------:R-:W-:Y:S01]  /*a090*/  @!P5 IMAD.IADD R22, R22, 0x1, -R29.reuse ;  /* 0x000000011616d824 */ /* 0x100fe200078e0a1d */
[----:B------:R-:W-:Y:S01]  /*a0a0*/  STL [R1+0x330], R10 ;  /* 0x0003300a01007387 */ /* 0x000fe20000100800 */
[----:B------:R-:W-:Y:S01]  /*a0b0*/  @!P3 IMAD.IADD R24, R24, 0x1, -R29 ;  /* 0x000000011818b824 */ /* 0x000fe200078e0a1d */
[----:B------:R-:W-:-:S02]  /*a0c0*/  ISETP.GT.U32.AND P4, PT, R29, R18, PT ;  /* 0x000000121d00720c */ /* 0x000fc40003f84070 */
[----:B------:R-:W-:Y:S04]  /*a0d0*/  STL [R1+0x334], R19 ;  /* 0x0003341301007387 */ /* 0x000fe80000100800 */
[----:B------:R-:W-:Y:S04]  /*a0e0*/  STL [R1+0x32c], R20 ;  /* 0x00032c1401007387 */ /* 0x000fe80000100800 */
[----:B------:R-:W-:Y:S04]  /*a0f0*/  STL [R1+0x328], R22 ;  /* 0x0003281601007387 */ /* 0x000fe80000100800 */
[----:B------:R0:W-:Y:S04]  /*a100*/  STL [R1+0x310], R24 ;  /* 0x0003101801007387 */ /* 0x0001e80000100800 */
[----:B0-----:R-:W4:Y:S04]  /*a110*/  LDL.LU R24, [R1+0x2d4] ;  /* 0x0002d40001187983 */ /* 0x001f280000300800 */
[----:B------:R-:W4:Y:S04]  /*a120*/  LDL.LU R19, [R1+0x2e0] ;  /* 0x0002e00001137983 */ /* 0x000f280000300800 */
[----:B------:R-:W4:Y:S01]  /*a130*/  LDL.LU R20, [R1+0x2e4] ;  /* 0x0002e40001147983 */ /* 0x000f220000300800 */
[----:B------:R-:W-:-:S03]  /*a140*/  @!P4 IMAD.IADD R18, R18, 0x1, -R29 ;  /* 0x000000011212c824 */ /* 0x000fc600078e0a1d */
[----:B------:R0:W-:Y:S04]  /*a150*/  STL [R1+0x31c], R25 ;  /* 0x00031c1901007387 */ /* 0x0001e80000100800 */
[----:B------:R-:W4:Y:S04]  /*a160*/  LDL.LU R22, [R1+0x2dc] ;  /* 0x0002dc0001167983 */ /* 0x000f280000300800 */
[----:B0-----:R-:W4:Y:S01]  /*a170*/  LDL.LU R25, [R1+0x2d8] ;  /* 0x0002d80001197983 */ /* 0x001f220000300800 */
[C---:B-----5:R-:W-:Y:S02]  /*a180*/  ISETP.GT.U32.AND P6, PT, R29.reuse, R12, PT ;  /* 0x0000000c1d00720c */ /* 0x060fe40003fc4070 */
[----:B------:R-:W-:-:S02]  /*a190*/  ISETP.GT.U32.AND P0, PT, R29, R14, PT ;  /* 0x0000000e1d00720c */ /* 0x000fc40003f04070 */
[----:B------:R-:W-:-:S09]  /*a1a0*/  ISETP.GT.U32.AND P1, PT, R29, R15, PT ;  /* 0x0000000f1d00720c */ /* 0x000fd20003f24070 */
[--C-:B------:R-:W-:Y:S01]  /*a1b0*/  @!P6 IMAD.IADD R12, R12, 0x1, -R29.reuse ;  /* 0x000000010c0ce824 */ /* 0x100fe200078e0a1d */
[C---:B------:R-:W-:Y:S01]  /*a1c0*/  ISETP.GT.U32.AND P6, PT, R29.reuse, R27, PT ;  /* 0x0000001b1d00720c */ /* 0x040fe20003fc4070 */
[--C-:B------:R-:W-:Y:S01]  /*a1d0*/  @!P0 IMAD.IADD R14, R14, 0x1, -R29.reuse ;  /* 0x000000010e0e8824 */ /* 0x100fe200078e0a1d */
[C---:B------:R-:W-:Y:S02]  /*a1e0*/  ISETP.GT.U32.AND P0, PT, R29.reuse, R11, PT ;  /* 0x0000000b1d00720c */ /* 0x040fe40003f04070 */
[----:B------:R-:W-:Y:S01]  /*a1f0*/  ISETP.GT.U32.AND P2, PT, R29, R16, PT ;  /* 0x000000101d00720c */ /* 0x000fe20003f44070 */
[----:B------:R-:W-:Y:S01]  /*a200*/  @!P1 IMAD.IADD R15, R15, 0x1, -R29 ;  /* 0x000000010f0f9824 */ /* 0x000fe200078e0a1d */
[----:B------:R-:W-:-:S07]  /*a210*/  ISETP.GT.U32.AND P1, PT, R29, R13, PT ;  /* 0x0000000d1d00720c */ /* 0x000fce0003f24070 */
[--C-:B------:R-:W-:Y:S02]  /*a220*/  @!P6 IMAD.IADD R27, R27, 0x1, -R29.reuse ;  /* 0x000000011b1be824 */ /* 0x100fe400078e0a1d */
[----:B------:R-:W-:-:S03]  /*a230*/  @!P0 IMAD.IADD R11, R11, 0x1, -R29 ;  /* 0x000000010b0b8824 */ /* 0x000fc600078e0a1d */
[----:B------:R0:W-:Y:S01]  /*a240*/  STL [R1+0x320], R27 ;  /* 0x0003201b01007387 */ /* 0x0001e20000100800 */
[--C-:B------:R-:W-:Y:S01]  /*a250*/  @!P2 IMAD.IADD R16, R16, 0x1, -R29.reuse ;  /* 0x000000011010a824 */ /* 0x100fe200078e0a1d */
[----:B------:R-:W-:Y:S01]  /*a260*/  ISETP.GT.U32.AND P2, PT, R29, R18, PT ;  /* 0x000000121d00720c */ /* 0x000fe20003f44070 */
[--C-:B------:R-:W-:Y:S01]  /*a270*/  @!P1 IMAD.IADD R13, R13, 0x1, -R29.reuse ;  /* 0x000000010d0d9824 */ /* 0x100fe200078e0a1d */
[----:B0-----:R-:W5:Y:S04]  /*a280*/  LDL.LU R27, [R1+0x2c0] ;  /* 0x0002c000011b7983 */ /* 0x001f680000300800 */
[----:B------:R-:W5:Y:S04]  /*a290*/  LDL.LU R3, [R1+0x2cc] ;  /* 0x0002cc0001037983 */ /* 0x000f680000300800 */
[----:B------:R0:W-:Y:S04]  /*a2a0*/  STL [R1+0x318], R11 ;  /* 0x0003180b01007387 */ /* 0x0001e80000100800 */
[----:B------:R-:W5:Y:S04]  /*a2b0*/  LDL.LU R10, [R1+0x2d0] ;  /* 0x0002d000010a7983 */ /* 0x000f680000300800 */
[----:B------:R1:W-:Y:S04]  /*a2c0*/  STL [R1+0x314], R13 ;  /* 0x0003140d01007387 */ /* 0x0003e80000100800 */
[----:B0-----:R-:W5:Y:S04]  /*a2d0*/  LDL.LU R11, [R1+0x2c8] ;  /* 0x0002c800010b7983 */ /* 0x001f680000300800 */
[----:B-1----:R-:W5:Y:S01]  /*a2e0*/  LDL.LU R13, [R1+0x2c4] ;  /* 0x0002c400010d7983 */ /* 0x002f620000300800 */
[----:B------:R-:W-:-:S05]  /*a2f0*/  @!P2 IMAD.IADD R18, R18, 0x1, -R29 ;  /* 0x000000011212a824 */ /* 0x000fca00078e0a1d */
[----:B------:R0:W-:Y:S04]  /*a300*/  STL [R1+0x2fc], R18 ;  /* 0x0002fc1201007387 */ /* 0x0001e80000100800 */
[----:B0-----:R-:W5:Y:S01]  /*a310*/  LDL.LU R18, [R1+0x2ac] ;  /* 0x0002ac0001127983 */ /* 0x001f620000300800 */
[C---:B------:R-:W-:Y:S02]  /*a320*/  ISETP.GT.U32.AND P3, PT, R29.reuse, R26, PT ;  /* 0x0000001a1d00720c */ /* 0x040fe40003f64070 */
        /* <DEDUP_REMOVED lines=17> */
[----:B------:R-:W-:-:S04]  /*a440*/  ISETP.GT.U32.AND P3, PT, R29, R12, PT ;  /* 0x0000000c1d00720c */ /* 0x000fc80003f64070 */
[----:B------:R-:W-:-:S05]  /*a450*/  ISETP.GT.U32.AND P6, PT, R29, R23, PT ;  /* 0x000000171d00720c */ /* 0x000fca0003fc4070 */
[--C-:B------:R-:W-:Y:S02]  /*a460*/  @!P4 IMAD.IADD R21, R21, 0x1, -R29.reuse ;  /* 0x000000011515c824 */ /* 0x100fe400078e0a1d */
[--C-:B------:R-:W-:Y:S02]  /*a470*/  @!P5 IMAD.IADD R26, R26, 0x1, -R29.reuse ;  /* 0x000000011a1ad824 */ /* 0x100fe400078e0a1d */
[--C-:B------:R-:W-:Y:S01]  /*a480*/  @!P3 IMAD.IADD R12, R12, 0x1, -R29.reuse ;  /* 0x000000010c0cb824 */ /* 0x100fe200078e0a1d */
[----:B------:R0:W-:Y:S01]  /*a490*/  STL [R1+0x308], R21 ;  /* 0x0003081501007387 */ /* 0x0001e20000100800 */
[----:B------:R-:W-:Y:S02]  /*a4a0*/  ISETP.GT.U32.AND P4, PT, R29, R4, PT ;  /* 0x000000041d00720c */ /* 0x000fe40003f84070 */
[----:B------:R-:W-:Y:S01]  /*a4b0*/  @!P6 IMAD.IADD R23, R23, 0x1, -R29 ;  /* 0x000000011717e824 */ /* 0x000fe200078e0a1d */
[----:B0-----:R-:W2:Y:S01]  /*a4c0*/  LDL.LU R21, [R1+0x2b8] ;  /* 0x0002b80001157983 */ /* 0x001ea20000300800 */
[----:B------:R-:W-:-:S02]  /*a4d0*/  ISETP.GT.U32.AND P3, PT, R29, R24, PT ;  /* 0x000000181d00720c */ /* 0x000fc40003f64070 */
[C---:B------:R-:W-:Y:S01]  /*a4e0*/  ISETP.GT.U32.AND P0, PT, R29.reuse, R19, PT ;  /* 0x000000131d00720c */ /* 0x040fe20003f04070 */
[----:B------:R0:W-:Y:S01]  /*a4f0*/  STL [R1+0x30c], R26 ;  /* 0x00030c1a01007387 */ /* 0x0001e20000100800 */
[----:B------:R-:W-:-:S03]  /*a500*/  ISETP.GT.U32.AND P1, PT, R29, R20, PT ;  /* 0x000000141d00720c */ /* 0x000fc60003f24070 */
[----:B0-----:R-:W3:Y:S06]  /*a510*/  LDL.LU R26, [R1+0x2bc] ;  /* 0x0002bc00011a7983 */ /* 0x001eec0000300800 */
[--C-:B------:R-:W-:Y:S01]  /*a520*/  @!P3 IMAD.IADD R24, R24, 0x1, -R29.reuse ;  /* 0x000000011818b824 */ /* 0x100fe200078e0a1d */
[----:B------:R-:W-:Y:S01]  /*a530*/  ISETP.GT.U32.AND P2, PT, R29, R22, PT ;  /* 0x000000161d00720c */ /* 0x000fe20003f44070 */
[--C-:B------:R-:W-:Y:S01]  /*a540*/  @!P0 IMAD.IADD R19, R19, 0x1, -R29.reuse ;  /* 0x0000000113138824 */ /* 0x100fe200078e0a1d */
[----:B------:R-:W-:Y:S01]  /*a550*/  ISETP.GT.U32.AND P5, PT, R29, R17, PT ;  /* 0x000000111d00720c */ /* 0x000fe20003fa4070 */
[----:B------:R-:W-:-:S02]  /*a560*/  @!P1 IMAD.IADD R20, R20, 0x1, -R29 ;  /* 0x0000000114149824 */ /* 0x000fc400078e0a1d */
[----:B------:R-:W-:Y:S01]  /*a570*/  @!P4 IMAD.IADD R4, R4, 0x1, -R29 ;  /* 0x000000010404c824 */ /* 0x000fe200078e0a1d */
[----:B------:R-:W-:Y:S01]  /*a580*/  STL [R1+0x304], R12 ;  /* 0x0003040c01007387 */ /* 0x000fe20000100800 */
[----:B------:R-:W-:-:S03]  /*a590*/  ISETP.GT.U32.AND P4, PT, R29, R25, PT ;  /* 0x000000191d00720c */ /* 0x000fc60003f84070 */
[----:B------:R-:W-:Y:S03]  /*a5a0*/  STL [R1+0x300], R14 ;  /* 0x0003000e01007387 */ /* 0x000fe60000100800 */
[--C-:B------:R-:W-:Y:S01]  /*a5b0*/  @!P2 IMAD.IADD R22, R22, 0x1, -R29.reuse ;  /* 0x000000011616a824 */ /* 0x100fe200078e0a1d */
[----:B------:R-:W-:Y:S01]  /*a5c0*/  STL [R1+0x2e8], R15 ;  /* 0x0002e80f01007387 */ /* 0x000fe20000100800 */
[----:B------:R-:W-:-:S03]  /*a5d0*/  @!P5 IMAD.IADD R17, R17, 0x1, -R29 ;  /* 0x000000011111d824 */ /* 0x000fc600078e0a1d */
[----:B------:R0:W-:Y:S04]  /*a5e0*/  STL [R1+0x2f8], R4 ;  /* 0x0002f80401007387 */ /* 0x0001e80000100800 */
[----:B------:R-:W-:Y:S04]  /*a5f0*/  STL [R1+0x2f4], R16 ;  /* 0x0002f41001007387 */ /* 0x000fe80000100800 */
[----:B0-----:R-:W4:Y:S04]  /*a600*/  LDL R4, [R1+0x13b0] ;  /* 0x0013b00001047983 */ /* 0x001f280000100800 */
[----:B------:R0:W-:Y:S04]  /*a610*/  STL [R1+0x2ec], R23 ;  /* 0x0002ec1701007387 */ /* 0x0001e80000100800 */
[----:B------:R-:W-:Y:S04]  /*a620*/  STL [R1+0x2f0], R17 ;  /* 0x0002f01101007387 */ /* 0x000fe80000100800 */
[----:B0-----:R-:W4:Y:S04]  /*a630*/  LDL.LU R23, [R1+0x2b4] ;  /* 0x0002b40001177983 */ /* 0x001f280000300800 */
[----:B------:R-:W4:Y:S04]  /*a640*/  LDL.LU R12, [R1+0x2b0] ;  /* 0x0002b000010c7983 */ /* 0x000f280000300800 */
[----:B------:R-:W4:Y:S01]  /*a650*/  LDL.LU R14, [R1+0x298] ;  /* 0x00029800010e7983 */ /* 0x000f220000300800 */
[----:B------:R-:W-:-:S03]  /*a660*/  @!P4 IMAD.IADD R25, R25, 0x1, -R29 ;  /* 0x000000011919c824 */ /* 0x000fc600078e0a1d */
[----:B------:R-:W4:Y:S04]  /*a670*/  LDL.LU R15, [R1+0x2a4] ;  /* 0x0002a400010f7983 */ /* 0x000f280000300800 */
[----:B------:R-:W4:Y:S01]  /*a680*/  LDL.LU R16, [R1+0x2a8] ;  /* 0x0002a80001107983 */ /* 0x000f220000300800 */
[C---:B-----5:R-:W-:Y:S02]  /*a690*/  ISETP.GT.U32.AND P6, PT, R29.reuse, R3, PT ;  /* 0x000000031d00720c */ /* 0x060fe40003fc4070 */
[C---:B------:R-:W-:Y:S02]  /*a6a0*/  ISETP.GT.U32.AND P3, PT, R29.reuse, R10, PT ;  /* 0x0000000a1d00720c */ /* 0x040fe40003f64070 */
[C---:B------:R-:W-:Y:S02]  /*a6b0*/  ISETP.GT.U32.AND P0, PT, R29.reuse, R11, PT ;  /* 0x0000000b1d00720c */ /* 0x040fe40003f04070 */
[----:B------:R-:W-:-:S07]  /*a6c0*/  ISETP.GT.U32.AND P1, PT, R29, R13, PT ;  /* 0x0000000d1d00720c */ /* 0x000fce0003f24070 */
[--C-:B------:R-:W-:Y:S01]  /*a6d0*/  @!P6 IMAD.IADD R3, R3, 0x1, -R29.reuse ;  /* 0x000000010303e824 */ /* 0x100fe200078e0a1d */
[C---:B------:R-:W-:Y:S01]  /*a6e0*/  ISETP.GT.U32.AND P6, PT, R29.reuse, R24, PT ;  /* 0x000000181d00720c */ /* 0x040fe20003fc4070 */
[--C-:B------:R-:W-:Y:S01]  /*a6f0*/  @!P3 IMAD.IADD R10, R10, 0x1, -R29.reuse ;  /* 0x000000010a0ab824 */ /* 0x100fe200078e0a1d */
[----:B------:R-:W-:Y:S01]  /*a700*/  ISETP.GT.U32.AND P3, PT, R29, R19, PT ;  /* 0x000000131d00720c */ /* 0x000fe20003f64070 */
[--C-:B------:R-:W-:Y:S01]  /*a710*/  @!P0 IMAD.IADD R11, R11, 0x1, -R29.reuse ;  /* 0x000000010b0b8824 */ /* 0x100fe200078e0a1d */
[----:B------:R-:W-:Y:S01]  /*a720*/  ISETP.GT.U32.AND P0, PT, R29, R20, PT ;  /* 0x000000141d00720c */ /* 0x000fe20003f04070 */
[----:B------:R-:W-:Y:S01]  /*a730*/  @!P1 IMAD.IADD R13, R13, 0x1, -R29 ;  /* 0x000000010d0d9824 */ /* 0x000fe200078e0a1d */
[C---:B------:R-:W-:Y:S02]  /*a740*/  ISETP.GT.U32.AND P1, PT, R29.reuse, R22, PT ;  /* 0x000000161d00720c */ /* 0x040fe40003f24070 */
[----:B------:R-:W-:-:S05]  /*a750*/  ISETP.GT.U32.AND P2, PT, R29, R18, PT ;  /* 0x000000121d00720c */ /* 0x000fca0003f44070 */
[--C-:B------:R-:W-:Y:S02]  /*a760*/  @!P6 IMAD.IADD R24, R24, 0x1, -R29.reuse ;  /* 0x000000011818e824 */ /* 0x100fe400078e0a1d */
[--C-:B------:R-:W-:Y:S02]  /*a770*/  @!P3 IMAD.IADD R19, R19, 0x1, -R29.reuse ;  /* 0x000000011313b824 */ /* 0x100fe400078e0a1d */
[--C-:B------:R-:W-:Y:S01]  /*a780*/  @!P0 IMAD.IADD R20, R20, 0x1, -R29.reuse ;  /* 0x0000000114148824 */ /* 0x100fe200078e0a1d */
[----:B------:R0:W-:Y:S01]  /*a790*/  STL [R1+0x2d4], R24 ;  /* 0x0002d41801007387 */ /* 0x0001e20000100800 */
[--C-:B------:R-:W-:Y:S02]  /*a7a0*/  @!P1 IMAD.IADD R22, R22, 0x1, -R29.reuse ;  /* 0x0000000116169824 */ /* 0x100fe400078e0a1d */
[----:B------:R-:W-:Y:S01]  /*a7b0*/  @!P2 IMAD.IADD R18, R18, 0x1, -R29 ;  /* 0x000000011212a824 */ /* 0x000fe200078e0a1d */
[----:B0-----:R-:W5:Y:S01]  /*a7c0*/  LDL.LU R24, [R1+0x2a0] ;  /* 0x0002a00001187983 */ /* 0x001f620000300800 */
[----:B------:R-:W-:-:S03]  /*a7d0*/  ISETP.GT.U32.AND P2, PT, R29, R25, PT ;  /* 0x000000191d00720c */ /* 0x000fc60003f44070 */
[----:B------:R0:W-:Y:S04]  /*a7e0*/  STL [R1+0x2e0], R19 ;  /* 0x0002e01301007387 */ /* 0x0001e80000100800 */
        /* <DEDUP_REMOVED lines=8> */
[----:B------:R-:W5:Y:S01]  /*a870*/  LDL.LU R22, [R1+0x28c] ;  /* 0x00028c0001167983 */ /* 0x000f620000300800 */
[C---:B------:R-:W-:Y:S02]  /*a880*/  ISETP.GT.U32.AND P5, PT, R29.reuse, R27, PT ;  /* 0x0000001b1d00720c */ /* 0x040fe40003fa4070 */
[C---:B------:R-:W-:Y:S02]  /*a890*/  ISETP.GT.U32.AND P3, PT, R29.reuse, R10, PT ;  /* 0x0000000a1d00720c */ /* 0x040fe40003f64070 */
[----:B------:R-:W-:Y:S01]  /*a8a0*/  ISETP.GT.U32.AND P0, PT, R29, R11, PT ;  /* 0x0000000b1d00720c */ /* 0x000fe20003f04070 */
[----:B0-----:R-:W5:Y:S08]  /*a8b0*/  LDL.LU R25, [R1+0x288] ;  /* 0x0002880001197983 */ /* 0x001f700000300800 */
[--C-:B------:R-:W-:Y:S01]  /*a8c0*/  @!P5 IMAD.IADD R27, R27, 0x1, -R29.reuse ;  /* 0x000000011b1bd824 */ /* 0x100fe200078e0a1d */
[----:B------:R-:W-:Y:S01]  /*a8d0*/  ISETP.GT.U32.AND P1, PT, R29, R13, PT ;  /* 0x0000000d1d00720c */ /* 0x000fe20003f24070 */
[----:B------:R-:W-:-:S02]  /*a8e0*/  @!P3 IMAD.IADD R10, R10, 0x1, -R29 ;  /* 0x000000010a0ab824 */ /* 0x000fc400078e0a1d */
[----:B------:R-:W-:Y:S01]  /*a8f0*/  @!P0 IMAD.IADD R11, R11, 0x1, -R29 ;  /* 0x000000010b0b8824 */ /* 0x000fe200078e0a1d */
[----:B------:R-:W-:-:S09]  /*a900*/  ISETP.GT.U32.AND P2, PT, R29, R18, PT ;  /* 0x000000121d00720c */ /* 0x000fd20003f44070 */
[----:B------:R-:W-:Y:S01]  /*a910*/  @!P1 IMAD.IADD R13, R13, 0x1, -R29 ;  /* 0x000000010d0d9824 */ /* 0x000fe200078e0a1d */
[C---:B--2---:R-:W-:Y:S02]  /*a920*/  ISETP.GT.U32.AND P4, PT, R29.reuse, R21, PT ;  /* 0x000000151d00720c */ /* 0x044fe40003f84070 */
[----:B---3--:R-:W-:-:S11]  /*a930*/  ISETP.GT.U32.AND P5, PT, R29, R26, PT ;  /* 0x0000001a1d00720c */ /* 0x008fd60003fa4070 */
[--C-:B------:R-:W-:Y:S01]  /*a940*/  @!P4 IMAD.IADD R21, R21, 0x1, -R29.reuse ;  /* 0x000000011515c824 */ /* 0x100fe200078e0a1d */
[C---:B------:R-:W-:Y:S01]  /*a950*/  ISETP.GT.U32.AND P4, PT, R29.reuse, R27, PT ;  /* 0x0000001b1d00720c */ /* 0x040fe20003f84070 */
[----:B------:R-:W-:Y:S01]  /*a960*/  @!P5 IMAD.IADD R26, R26, 0x1, -R29 ;  /* 0x000000011a1ad824 */ /* 0x000fe200078e0a1d */
[----:B------:R-:W-:-:S11]  /*a970*/  ISETP.GT.U32.AND P5, PT, R29, R3, PT ;  /* 0x000000031d00720c */ /* 0x000fd60003fa4070 */
[----:B------:R-:W-:Y:S01]  /*a980*/  @!P4 IMAD.IADD R27, R27, 0x1, -R29 ;  /* 0x000000011b1bc824 */ /* 0x000fe200078e0a1d */
[----:B------:R-:W-:-:S04]  /*a990*/  ISETP.GT.U32.AND P6, PT, R29, R26, PT ;  /* 0x0000001a1d00720c */ /* 0x000fc80003fc4070 */
[----:B------:R0:W-:Y:S01]  /*a9a0*/  STL [R1+0x2c0], R27 ;  /* 0x0002c01b01007387 */ /* 0x0001e20000100800 */
[----:B------:R-:W-:-:S03]  /*a9b0*/  @!P5 IMAD.IADD R3, R3, 0x1, -R29 ;  /* 0x000000010303d824 */ /* 0x000fc600078e0a1d */
[----:B0-----:R-:W2:Y:S05]  /*a9c0*/  LDL.LU R27, [R1+0x270] ;  /* 0x00027000011b7983 */ /* 0x001eaa0000300800 */
[----:B------:R-:W-:Y:S01]  /*a9d0*/  @!P6 IMAD.IADD R26, R26, 0x1, -R29 ;  /* 0x000000011a1ae824 */ /* 0x000fe200078e0a1d */
[C---:B----4-:R-:W-:Y:S02]  /*a9e0*/  ISETP.GT.U32.AND P5, PT, R29.reuse, R23, PT ;  /* 0x000000171d00720c */ /* 0x050fe40003fa4070 */
[C---:B------:R-:W-:Y:S02]  /*a9f0*/  ISETP.GT.U32.AND P3, PT, R29.reuse, R12, PT ;  /* 0x0000000c1d00720c */ /* 0x040fe40003f64070 */
[----:B------:R-:W-:-:S02]  /*aa00*/  ISETP.GT.U32.AND P0, PT, R29, R14, PT ;  /* 0x0000000e1d00720c */ /* 0x000fc40003f04070 */
[C---:B------:R-:W-:Y:S02]  /*aa10*/  ISETP.GT.U32.AND P4, PT, R29.reuse, R21, PT ;  /* 0x000000151d00720c */ /* 0x040fe40003f84070 */
[----:B------:R-:W-:-:S05]  /*aa20*/  ISETP.GT.U32.AND P1, PT, R29, R15, PT ;  /* 0x0000000f1d00720c */ /* 0x000fca0003f24070 */
[--C-:B------:R-:W-:Y:S02]  /*aa30*/  @!P5 IMAD.IADD R23, R23, 0x1, -R29.reuse ;  /* 0x000000011717d824 */ /* 0x100fe400078e0a1d */
[--C-:B------:R-:W-:Y:S02]  /*aa40*/  @!P3 IMAD.IADD R12, R12, 0x1, -R29.reuse ;  /* 0x000000010c0cb824 */ /* 0x100fe400078e0a1d */
[--C-:B------:R-:W-:Y:S01]  /*aa50*/  @!P0 IMAD.IADD R14, R14, 0x1, -R29.reuse ;  /* 0x000000010e0e8824 */ /* 0x100fe200078e0a1d */
[----:B------:R-:W-:Y:S01]  /*aa60*/  STL [R1+0x2cc], R3 ;  /* 0x0002cc0301007387 */ /* 0x000fe20000100800 */
[--C-:B------:R-:W-:Y:S01]  /*aa70*/  @!P2 IMAD.IADD R18, R18, 0x1, -R29.reuse ;  /* 0x000000011212a824 */ /* 0x100fe200078e0a1d */
[----:B------:R-:W-:Y:S01]  /*aa80*/  ISETP.GT.U32.AND P2, PT, R29, R16, PT ;  /* 0x000000101d00720c */ /* 0x000fe20003f44070 */
[--C-:B------:R-:W-:Y:S01]  /*aa90*/  @!P1 IMAD.IADD R15, R15, 0x1, -R29.reuse ;  /* 0x000000010f0f9824 */ /* 0x100fe200078e0a1d */
[----:B------:R-:W-:Y:S01]  /*aaa0*/  STL [R1+0x2d0], R10 ;  /* 0x0002d00a01007387 */ /* 0x000fe20000100800 */
[----:B------:R-:W-:-:S03]  /*aab0*/  @!P4 IMAD.IADD R21, R21, 0x1, -R29 ;  /* 0x000000011515c824 */ /* 0x000fc600078e0a1d */
[----:B------:R-:W-:Y:S04]  /*aac0*/  STL [R1+0x2c8], R11 ;  /* 0x0002c80b01007387 */ /* 0x000fe80000100800 */
[----:B------:R-:W-:Y:S04]  /*aad0*/  STL [R1+0x2c4], R13 ;  /* 0x0002c40d01007387 */ /* 0x000fe80000100800 */
[----:B------:R-:W-:Y:S04]  /*aae0*/  STL [R1+0x2ac], R18 ;  /* 0x0002ac1201007387 */ /* 0x000fe80000100800 */
[----:B------:R0:W-:Y:S04]  /*aaf0*/  STL [R1+0x2bc], R26 ;  /* 0x0002bc1a01007387 */ /* 0x0001e80000100800 */
[----:B------:R1:W-:Y:S04]  /*ab00*/  STL [R1+0x2b8], R21 ;  /* 0x0002b81501007387 */ /* 0x0003e80000100800 */
[----:B0-----:R-:W3:Y:S04]  /*ab10*/  LDL.LU R26, [R1+0x27c] ;  /* 0x00027c00011a7983 */ /* 0x001ee80000300800 */
[----:B------:R-:W4:Y:S01]  /*ab20*/  LDL.LU R3, [R1+0x280] ;  /* 0x0002800001037983 */ /* 0x000f220000300800 */
[----:B------:R-:W-:-:S03]  /*ab30*/  @!P2 IMAD.IADD R16, R16, 0x1, -R29 ;  /* 0x000000011010a824 */ /* 0x000fc600078e0a1d */
[----:B------:R-:W4:Y:S04]  /*ab40*/  LDL.LU R13, [R1+0x278] ;  /* 0x00027800010d7983 */ /* 0x000f280000300800 */
[----:B------:R-:W4:Y:S04]  /*ab50*/  LDL.LU R18, [R1+0x274] ;  /* 0x0002740001127983 */ /* 0x000f280000300800 */
[----:B-1----:R-:W4:Y:S01]  /*ab60*/  LDL.LU R21, [R1+0x25c] ;  /* 0x00025c0001157983 */ /* 0x002f220000300800 */
[C---:B-----5:R-:W-:Y:S02]  /*ab70*/  ISETP.GT.U32.AND P6, PT, R29.reuse, R9, PT ;  /* 0x000000091d00720c */ /* 0x060fe40003fc4070 */
[----:B------:R-:W-:-:S02]  /*ab80*/  ISETP.GT.U32.AND P5, PT, R29, R17, PT ;  /* 0x000000111d00720c */ /* 0x000fc40003fa4070 */
[C---:B------:R-:W-:Y:S02]  /*ab90*/  ISETP.GT.U32.AND P3, PT, R29.reuse, R19, PT ;  /* 0x000000131d00720c */ /* 0x040fe40003f64070 */
[----:B------:R-:W-:-:S07]  /*aba0*/  ISETP.GT.U32.AND P0, PT, R29, R20, PT ;  /* 0x000000141d00720c */ /* 0x000fce0003f04070 */
[--C-:B------:R-:W-:Y:S01]  /*abb0*/  @!P6 IMAD.IADD R9, R9, 0x1, -R29.reuse ;  /* 0x000000010909e824 */ /* 0x100fe200078e0a1d */
[----:B------:R-:W-:Y:S01]  /*abc0*/  ISETP.GT.U32.AND P6, PT, R29, R23, PT ;  /* 0x000000171d00720c */ /* 0x000fe20003fc4070 */
[--C-:B------:R-:W-:Y:S01]  /*abd0*/  @!P5 IMAD.IADD R17, R17, 0x1, -R29.reuse ;  /* 0x000000011111d824 */ /* 0x100fe200078e0a1d */
[----:B------:R-:W-:Y:S01]  /*abe0*/  ISETP.GT.U32.AND P5, PT, R29, R12, PT ;  /* 0x0000000c1d00720c */ /* 0x000fe20003fa4070 */
[--C-:B------:R-:W-:Y:S01]  /*abf0*/  @!P3 IMAD.IADD R19, R19, 0x1, -R29.reuse ;  /* 0x000000011313b824 */ /* 0x100fe200078e0a1d */
[C---:B------:R-:W-:Y:S02]  /*ac00*/  ISETP.GT.U32.AND P3, PT, R29.reuse, R14, PT ;  /* 0x0000000e1d00720c */ /* 0x040fe40003f64070 */
[C---:B------:R-:W-:Y:S01]  /*ac10*/  ISETP.GT.U32.AND P1, PT, R29.reuse, R22, PT ;  /* 0x000000161d00720c */ /* 0x040fe20003f24070 */
[----:B------:R-:W-:Y:S01]  /*ac20*/  @!P0 IMAD.IADD R20, R20, 0x1, -R29 ;  /* 0x0000000114148824 */ /* 0x000fe200078e0a1d */
[----:B------:R-:W-:-:S05]  /*ac30*/  ISETP.GT.U32.AND P0, PT, R29, R15, PT ;  /* 0x0000000f1d00720c */ /* 0x000fca0003f04070 */
[--C-:B------:R-:W-:Y:S02]  /*ac40*/  @!P6 IMAD.IADD R23, R23, 0x1, -R29.reuse ;  /* 0x000000011717e824 */ /* 0x100fe400078e0a1d */
[----:B------:R-:W-:-:S03]  /*ac50*/  @!P5 IMAD.IADD R12, R12, 0x1, -R29 ;  /* 0x000000010c0cd824 */ /* 0x000fc600078e0a1d */
[----:B------:R0:W-:Y:S01]  /*ac60*/  STL [R1+0x2b4], R23 ;  /* 0x0002b41701007387 */ /* 0x0001e20000100800 */
[--C-:B------:R-:W-:Y:S02]  /*ac70*/  @!P3 IMAD.IADD R14, R14, 0x1, -R29.reuse ;  /* 0x000000010e0eb824 */ /* 0x100fe400078e0a1d */
[--C-:B------:R-:W-:Y:S01]  /*ac80*/  @!P1 IMAD.IADD R22, R22, 0x1, -R29.reuse ;  /* 0x0000000116169824 */ /* 0x100fe200078e0a1d */
[----:B------:R-:W-:Y:S01]  /*ac90*/  ISETP.GT.U32.AND P1, PT, R29, R16, PT ;  /* 0x000000101d00720c */ /* 0x000fe20003f24070 */
[--C-:B------:R-:W-:Y:S01]  /*aca0*/  @!P0 IMAD.IADD R15, R15, 0x1, -R29.reuse ;  /* 0x000000010f0f8824 */ /* 0x100fe200078e0a1d */
        /* <DEDUP_REMOVED lines=10> */
[----:B------:R-:W5:Y:S04]  /*ad50*/  LDL.LU R15, [R1+0x254] ;  /* 0x00025400010f7983 */ /* 0x000f680000300800 */
[----:B0-----:R-:W5:Y:S01]  /*ad60*/  LDL.LU R16, [R1+0x258] ;  /* 0x0002580001107983 */ /* 0x001f620000300800 */
[C---:B------:R-:W-:Y:S02]  /*ad70*/  ISETP.GT.U32.AND P4, PT, R29.reuse, R24, PT ;  /* 0x000000181d00720c */ /* 0x040fe40003f84070 */
[----:B------:R-:W-:-:S11]  /*ad80*/  ISETP.GT.U32.AND P2, PT, R29, R25, PT ;  /* 0x000000191d00720c */ /* 0x000fd60003f44070 */
[--C-:B------:R-:W-:Y:S01]  /*ad90*/  @!P4 IMAD.IADD R24, R24, 0x1, -R29.reuse ;  /* 0x000000011818c824 */ /* 0x100fe200078e0a1d */
[----:B------:R-:W-:Y:S01]  /*ada0*/  ISETP.GT.U32.AND P5, PT, R29, R17, PT ;  /* 0x000000111d00720c */ /* 0x000fe20003fa4070 */
[----:B------:R-:W-:-:S03]  /*adb0*/  @!P2 IMAD.IADD R25, R25, 0x1, -R29 ;  /* 0x000000011919a824 */ /* 0x000fc600078e0a1d */
[C---:B------:R-:W-:Y:S02]  /*adc0*/  ISETP.GT.U32.AND P2, PT, R29.reuse, R24, PT ;  /* 0x000000181d00720c */ /* 0x040fe40003f44070 */
[C---:B------:R-:W-:Y:S02]  /*add0*/  ISETP.GT.U32.AND P3, PT, R29.reuse, R19, PT ;  /* 0x000000131d00720c */ /* 0x040fe40003f64070 */
[C---:B------:R-:W-:Y:S02]  /*ade0*/  ISETP.GT.U32.AND P0, PT, R29.reuse, R20, PT ;  /* 0x000000141d00720c */ /* 0x040fe40003f04070 */
[----:B------:R-:W-:-:S03]  /*adf0*/  ISETP.GT.U32.AND P1, PT, R29, R22, PT ;  /* 0x000000161d00720c */ /* 0x000fc60003f24070 */
[----:B------:R-:W-:-:S04]  /*ae00*/  @!P5 IMAD.IADD R17, R17, 0x1, -R29 ;  /* 0x000000011111d824 */ /* 0x000fc800078e0a1d */
[----:B------:R-:W-:Y:S01]  /*ae10*/  @!P2 IMAD.IADD R24, R24, 0x1, -R29 ;  /* 0x000000011818a824 */ /* 0x000fe200078e0a1d */
[----:B--2---:R-:W-:-:S13]  /*ae20*/  ISETP.GT.U32.AND P4, PT, R29, R27, PT ;  /* 0x0000001b1d00720c */ /* 0x004fda0003f84070 */
[----:B------:R-:W-:Y:S01]  /*ae30*/  @!P4 IMAD.IADD R27, R27, 0x1, -R29 ;  /* 0x000000011b1bc824 */ /* 0x000fe200078e0a1d */
[----:B------:R-:W-:-:S04]  /*ae40*/  ISETP.GT.U32.AND P4, PT, R29, R9, PT ;  /* 0x000000091d00720c */ /* 0x000fc80003f84070 */
[----:B------:R-:W-:Y:S01]  /*ae50*/  ISETP.GT.U32.AND P6, PT, R29, R27, PT ;  /* 0x0000001b1d00720c */ /* 0x000fe20003fc4070 */
[--C-:B------:R-:W-:Y:S01]  /*ae60*/  @!P3 IMAD.IADD R19, R19, 0x1, -R29.reuse ;  /* 0x000000011313b824 */ /* 0x100fe200078e0a1d */
[----:B------:R0:W-:Y:S07]  /*ae70*/  STL [R1+0x2a0], R24 ;  /* 0x0002a01801007387 */ /* 0x0001ee0000100800 */
[--C-:B------:R-:W-:Y:S01]  /*ae80*/  @!P4 IMAD.IADD R9, R9, 0x1, -R29.reuse ;  /* 0x000000010909c824 */ /* 0x100fe200078e0a1d */
[----:B0-----:R-:W2:Y:S03]  /*ae90*/  LDL.LU R24, [R1+0x250] ;  /* 0x0002500001187983 */ /* 0x001ea60000300800 */
[--C-:B------:R-:W-:Y:S01]  /*aea0*/  @!P6 IMAD.IADD R27, R27, 0x1, -R29.reuse ;  /* 0x000000011b1be824 */ /* 0x100fe200078e0a1d */
[----:B------:R-:W-:Y:S01]  /*aeb0*/  ISETP.GT.U32.AND P2, PT, R29, R25, PT ;  /* 0x000000191d00720c */ /* 0x000fe20003f44070 */
[----:B------:R-:W-:-:S02]  /*aec0*/  @!P0 IMAD.IADD R20, R20, 0x1, -R29 ;  /* 0x0000000114148824 */ /* 0x000fc400078e0a1d */
[----:B------:R-:W-:Y:S01]  /*aed0*/  @!P1 IMAD.IADD R22, R22, 0x1, -R29 ;  /* 0x0000000116169824 */ /* 0x000fe200078e0a1d */
[----:B------:R-:W-:Y:S01]  /*aee0*/  STL [R1+0x29c], R9 ;  /* 0x00029c0901007387 */ /* 0x000fe20000100800 */
[C---:B---3--:R-:W-:Y:S02]  /*aef0*/  ISETP.GT.U32.AND P4, PT, R29.reuse, R26, PT ;  /* 0x0000001a1d00720c */ /* 0x048fe40003f84070 */
[C---:B----4-:R-:W-:Y:S02]  /*af00*/  ISETP.GT.U32.AND P5, PT, R29.reuse, R3, PT ;  /* 0x000000031d00720c */ /* 0x050fe40003fa4070 */
[----:B------:R-:W-:-:S09]  /*af10*/  ISETP.GT.U32.AND P3, PT, R29, R13, PT ;  /* 0x0000000d1d00720c */ /* 0x000fd20003f64070 */
[--C-:B------:R-:W-:Y:S01]  /*af20*/  @!P4 IMAD.IADD R26, R26, 0x1, -R29.reuse ;  /* 0x000000011a1ac824 */ /* 0x100fe200078e0a1d */
[----:B------:R-:W-:Y:S01]  /*af30*/  ISETP.GT.U32.AND P0, PT, R29, R18, PT ;  /* 0x000000121d00720c */ /* 0x000fe20003f04070 */
[--C-:B------:R-:W-:Y:S01]  /*af40*/  @!P5 IMAD.IADD R3, R3, 0x1, -R29.reuse ;  /* 0x000000010303d824 */ /* 0x100fe200078e0a1d */
[----:B------:R-:W-:Y:S01]  /*af50*/  ISETP.GT.U32.AND P1, PT, R29, R21, PT ;  /* 0x000000151d00720c */ /* 0x000fe20003f24070 */
[--C-:B------:R-:W-:Y:S01]  /*af60*/  @!P3 IMAD.IADD R13, R13, 0x1, -R29.reuse ;  /* 0x000000010d0db824 */ /* 0x100fe200078e0a1d */
[----:B------:R-:W-:Y:S01]  /*af70*/  STL [R1+0x284], R17 ;  /* 0x0002841101007387 */ /* 0x000fe20000100800 */
[----:B------:R-:W-:-:S03]  /*af80*/  @!P2 IMAD.IADD R25, R25, 0x1, -R29 ;  /* 0x000000011919a824 */ /* 0x000fc600078e0a1d */
[----:B------:R-:W-:Y:S05]  /*af90*/  STL [R1+0x290], R19 ;  /* 0x0002901301007387 */ /* 0x000fea0000100800 */
[--C-:B------:R-:W-:Y:S01]  /*afa0*/  @!P0 IMAD.IADD R18, R18, 0x1, -R29.reuse ;  /* 0x0000000112128824 */ /* 0x100fe200078e0a1d */
[----:B------:R-:W-:Y:S01]  /*afb0*/  STL [R1+0x294], R20 ;  /* 0x0002941401007387 */ /* 0x000fe20000100800 */
[----:B------:R-:W-:-:S03]  /*afc0*/  @!P1 IMAD.IADD R21, R21, 0x1, -R29 ;  /* 0x0000000115159824 */ /* 0x000fc600078e0a1d */
[----:B------:R-:W-:Y:S04]  /*afd0*/  STL [R1+0x28c], R22 ;  /* 0x00028c1601007387 */ /* 0x000fe80000100800 */
[----:B------:R0:W-:Y:S04]  /*afe0*/  STL [R1+0x270], R27 ;  /* 0x0002701b01007387 */ /* 0x0001e80000100800 */
[----:B------:R1:W-:Y:S04]  /*aff0*/  STL [R1+0x288], R25 ;  /* 0x0002881901007387 */ /* 0x0003e80000100800 */
[----:B0-----:R-:W3:Y:S04]  /*b000*/  LDL R27, [R1+0x13b4] ;  /* 0x0013b400011b7983 */ /* 0x001ee80000100800 */
[----:B-1----:R-:W4:Y:S04]  /*b010*/  LDL.LU R25, [R1+0x24c] ;  /* 0x00024c0001197983 */ /* 0x002f280000300800 */
[----:B------:R-:W3:Y:S04]  /*b020*/  LDL.LU R17, [R1+0x234] ;  /* 0x0002340001117983 */ /* 0x000ee80000300800 */
[----:B------:R-:W3:Y:S04]  /*b030*/  LDL.LU R19, [R1+0x240] ;  /* 0x0002400001137983 */ /* 0x000ee80000300800 */
[----:B------:R-:W3:Y:S04]  /*b040*/  LDL.LU R20, [R1+0x244] ;  /* 0x0002440001147983 */ /* 0x000ee80000300800 */
[----:B------:R-:W3:Y:S01]  /*b050*/  LDL.LU R22, [R1+0x23c] ;  /* 0x00023c0001167983 */ /* 0x000ee20000300800 */
[----:B-----5:R-:W-:-:S02]  /*b060*/  ISETP.GT.U32.AND P6, PT, R29, R10, PT ;  /* 0x0000000a1d00720c */ /* 0x020fc40003fc4070 */
[C---:B------:R-:W-:Y:S02]  /*b070*/  ISETP.GT.U32.AND P4, PT, R29.reuse, R11, PT ;  /* 0x0000000b1d00720c */ /* 0x040fe40003f84070 */
[C---:B------:R-:W-:Y:S02]  /*b080*/  ISETP.GT.U32.AND P5, PT, R29.reuse, R12, PT ;  /* 0x0000000c1d00720c */ /* 0x040fe40003fa4070 */
[----:B------:R-:W-:-:S07]  /*b090*/  ISETP.GT.U32.AND P3, PT, R29, R14, PT ;  /* 0x0000000e1d00720c */ /* 0x000fce0003f64070 */
[--C-:B------:R-:W-:Y:S01]  /*b0a0*/  @!P6 IMAD.IADD R10, R10, 0x1, -R29.reuse ;  /* 0x000000010a0ae824 */ /* 0x100fe200078e0a1d */
[----:B------:R-:W-:Y:S01]  /*b0b0*/  ISETP.GT.U32.AND P6, PT, R29, R26, PT ;  /* 0x0000001a1d00720c */ /* 0x000fe20003fc4070 */
[--C-:B------:R-:W-:Y:S01]  /*b0c0*/  @!P4 IMAD.IADD R11, R11, 0x1, -R29.reuse ;  /* 0x000000010b0bc824 */ /* 0x100fe200078e0a1d */
[C---:B------:R-:W-:Y:S02]  /*b0d0*/  ISETP.GT.U32.AND P2, PT, R29.reuse, R23, PT ;  /* 0x000000171d00720c */ /* 0x040fe40003f44070 */
[C---:B------:R-:W-:Y:S01]  /*b0e0*/  ISETP.GT.U32.AND P4, PT, R29.reuse, R3, PT ;  /* 0x000000031d00720c */ /* 0x040fe20003f84070 */
[--C-:B------:R-:W-:Y:S01]  /*b0f0*/  @!P5 IMAD.IADD R12, R12, 0x1, -R29.reuse ;  /* 0x000000010c0cd824 */ /* 0x100fe200078e0a1d */
[C---:B------:R-:W-:Y:S02]  /*b100*/  ISETP.GT.U32.AND P0, PT, R29.reuse, R15, PT ;  /* 0x0000000f1d00720c */ /* 0x040fe40003f04070 */
[C---:B------:R-:W-:Y:S01]  /*b110*/  ISETP.GT.U32.AND P5, PT, R29.reuse, R13, PT ;  /* 0x0000000d1d00720c */ /* 0x040fe20003fa4070 */
[----:B------:R-:W-:Y:S01]  /*b120*/  @!P3 IMAD.IADD R14, R14, 0x1, -R29 ;  /* 0x000000010e0eb824 */ /* 0x000fe200078e0a1d */
[----:B------:R-:W-:-:S02]  /*b130*/  ISETP.GT.U32.AND P3, PT, R29, R18, PT ;  /* 0x000000121d00720c */ /* 0x000fc40003f64070 */
[----:B------:R-:W-:Y:S01]  /*b140*/  ISETP.GT.U32.AND P1, PT, R29, R16, PT ;  /* 0x000000101d00720c */ /* 0x000fe20003f24070 */
[--C-:B------:R-:W-:Y:S02]  /*b150*/  @!P6 IMAD.IADD R26, R26, 0x1, -R29.reuse ;  /* 0x000000011a1ae824 */ /* 0x100fe400078e0a1d */
[--C-:B------:R-:W-:Y:S02]  /*b160*/  @!P2 IMAD.IADD R23, R23, 0x1, -R29.reuse ;  /* 0x000000011717a824 */ /* 0x100fe400078e0a1d */
[--C-:B------:R-:W-:Y:S01]  /*b170*/  @!P4 IMAD.IADD R3, R3, 0x1, -R29.reuse ;  /* 0x000000010303c824 */ /* 0x100fe200078e0a1d */
[----:B------:R0:W-:Y:S01]  /*b180*/  STL [R1+0x27c], R26 ;  /* 0x00027c1a01007387 */ /* 0x0001e20000100800 */
[--C-:B------:R-:W-:Y:S01]  /*b190*/  @!P0 IMAD.IADD R15, R15, 0x1, -R29.reuse ;  /* 0x000000010f0f8824 */ /* 0x100fe200078e0a1d */
[----:B------:R-:W-:Y:S01]  /*b1a0*/  ISETP.GT.U32.AND P0, PT, R29, R21, PT ;  /* 0x000000151d00720c */ /* 0x000fe20003f04070 */
[--C-:B------:R-:W-:Y:S02]  /*b1b0*/  @!P5 IMAD.IADD R13, R13, 0x1, -R29.reuse ;  /* 0x000000010d0dd824 */ /* 0x100fe400078e0a1d */
[----:B------:R-:W-:-:S02]  /*b1c0*/  @!P3 IMAD.IADD R18, R18, 0x1, -R29 ;  /* 0x000000011212b824 */ /* 0x000fc400078e0a1d */
[--C-:B------:R-:W-:Y:S01]  /*b1d0*/  @!P1 IMAD.IADD R16, R16, 0x1, -R29.reuse ;  /* 0x0000000110109824 */ /* 0x100fe200078e0a1d */
[----:B------:R-:W-:Y:S01]  /*b1e0*/  ISETP.GT.U32.AND P1, PT, R29, R23, PT ;  /* 0x000000171d00720c */ /* 0x000fe20003f24070 */
[----:B0-----:R-:W5:Y:S04]  /*b1f0*/  LDL.LU R26, [R1+0x238] ;  /* 0x00023800011a7983 */ /* 0x001f680000300800 */
[----:B------:R-:W-:Y:S04]  /*b200*/  STL [R1+0x280], R3 ;  /* 0x0002800301007387 */ /* 0x000fe80000100800 */
[----:B------:R-:W5:Y:S04]  /*b210*/  LDL.LU R2, [R1+0x220] ;  /* 0x0002200001027983 */ /* 0x000f680000300800 */
[----:B------:R0:W-:Y:S04]  /*b220*/  STL [R1+0x278], R13 ;  /* 0x0002780d01007387 */ /* 0x0001e80000100800 */
[----:B------:R-:W5:Y:S04]  /*b230*/  LDL.LU R9, [R1+0x22c] ;  /* 0x00022c0001097983 */ /* 0x000f680000300800 */
[----:B------:R1:W-:Y:S04]  /*b240*/  STL [R1+0x274], R18 ;  /* 0x0002741201007387 */ /* 0x0003e80000100800 */
[----:B0-----:R-:W5:Y:S01]  /*b250*/  LDL.LU R13, [R1+0x230] ;  /* 0x00023000010d7983 */ /* 0x001f620000300800 */
[----:B------:R-:W-:-:S03]  /*b260*/  @!P0 IMAD.IADD R21, R21, 0x1, -R29 ;  /* 0x0000000115158824 */ /* 0x000fc600078e0a1d */
[----:B-1----:R-:W5:Y:S01]  /*b270*/  LDL.LU R18, [R1+0x228] ;  /* 0x0002280001127983 */ /* 0x002f620000300800 */
[----:B------:R-:W-:-:S03]  /*b280*/  @!P1 IMAD.IADD R23, R23, 0x1, -R29 ;  /* 0x0000000117179824 */ /* 0x000fc600078e0a1d */
[----:B------:R0:W-:Y:S04]  /*b290*/  STL [R1+0x25c], R21 ;  /* 0x00025c1501007387 */ /* 0x0001e80000100800 */
[----:B0-----:R-:W5:Y:S04]  /*b2a0*/  LDL.LU R21, [R1+0x224] ;  /* 0x0002240001157983 */ /* 0x001f680000300800 */
[----:B------:R0:W-:Y:S04]  /*b2b0*/  STL [R1+0x268], R23 ;  /* 0x0002681701007387 */ /* 0x0001e80000100800 */
[----:B0-----:R-:W5:Y:S01]  /*b2c0*/  LDL.LU R23, [R1+0x20c] ;  /* 0x00020c0001177983 */ /* 0x001f620000300800 */
[----:B------:R-:W-:-:S02]  /*b2d0*/  ISETP.GT.U32.AND P4, PT, R29, R11, PT ;  /* 0x0000000b1d00720c */ /* 0x000fc40003f84070 */
[C---:B--2---:R-:W-:Y:S02]  /*b2e0*/  ISETP.GT.U32.AND P2, PT, R29.reuse, R24, PT ;  /* 0x000000181d00720c */ /* 0x044fe40003f44070 */
[----:B------:R-:W-:-:S11]  /*b2f0*/  ISETP.GT.U32.AND P5, PT, R29, R12, PT ;  /* 0x0000000c1d00720c */ /* 0x000fd60003fa4070 */
[----:B------:R-:W-:Y:S01]  /*b300*/  @!P2 IMAD.IADD R24, R24, 0x1, -R29 ;  /* 0x000000011818a824 */ /* 0x000fe200078e0a1d */
[----:B------:R-:W-:-:S04]  /*b310*/  ISETP.GT.U32.AND P2, PT, R29, R10, PT ;  /* 0x0000000a1d00720c */ /* 0x000fc80003f44070 */
[----:B------:R-:W-:Y:S01]  /*b320*/  ISETP.GT.U32.AND P6, PT, R29, R24, PT ;  /* 0x000000181d00720c */ /* 0x000fe20003fc4070 */
[----:B------:R-:W-:Y:S01]  /*b330*/  @!P4 IMAD.IADD R11, R11, 0x1, -R29 ;  /* 0x000000010b0bc824 */ /* 0x000fe200078e0a1d */
[C---:B------:R-:W-:Y:S02]  /*b340*/  ISETP.GT.U32.AND P3, PT, R29.reuse, R14, PT ;  /* 0x0000000e1d00720c */ /* 0x040fe40003f64070 */
[----:B------:R-:W-:-:S05]  /*b350*/  ISETP.GT.U32.AND P0, PT, R29, R15, PT ;  /* 0x0000000f1d00720c */ /* 0x000fca0003f04070 */
[--C-:B------:R-:W-:Y:S02]  /*b360*/  @!P2 IMAD.IADD R10, R10, 0x1, -R29.reuse ;  /* 0x000000010a0aa824 */ /* 0x100fe400078e0a1d */
[--C-:B------:R-:W-:Y:S01]  /*b370*/  @!P5 IMAD.IADD R12, R12, 0x1, -R29.reuse ;  /* 0x000000010c0cd824 */ /* 0x100fe200078e0a1d */
[----:B------:R-:W-:Y:S01]  /*b380*/  ISETP.GT.U32.AND P1, PT, R29, R16, PT ;  /* 0x000000101d00720c */ /* 0x000fe20003f24070 */
[--C-:B------:R-:W-:Y:S02]  /*b390*/  @!P6 IMAD.IADD R24, R24, 0x1, -R29.reuse ;  /* 0x000000011818e824 */ /* 0x100fe400078e0a1d */
[--C-:B------:R-:W-:Y:S02]  /*b3a0*/  @!P3 IMAD.IADD R14, R14, 0x1, -R29.reuse ;  /* 0x000000010e0eb824 */ /* 0x100fe400078e0a1d */
[----:B------:R-:W-:-:S08]  /*b3b0*/  @!P0 IMAD.IADD R15, R15, 0x1, -R29 ;  /* 0x000000010f0f8824 */ /* 0x000fd000078e0a1d */
[--C-:B------:R-:W-:Y:S01]  /*b3c0*/  @!P1 IMAD.IADD R16, R16, 0x1, -R29.reuse ;  /* 0x0000000110109824 */ /* 0x100fe200078e0a1d */
[C---:B----4-:R-:W-:Y:S02]  /*b3d0*/  ISETP.GT.U32.AND P2, PT, R29.reuse, R25, PT ;  /* 0x000000191d00720c */ /* 0x050fe40003f44070 */
[C---:B---3--:R-:W-:Y:S02]  /*b3e0*/  ISETP.GT.U32.AND P4, PT, R29.reuse, R17, PT ;  /* 0x000000111d00720c */ /* 0x048fe40003f84070 */
[----:B------:R-:W-:Y:S02]  /*b3f0*/  IABS R3, R27 ;  /* 0x0000001b00037213 */ /* 0x000fe40000000000 */
[----:B------:R-:W-:Y:S01]  /*b400*/  ISETP.GT.U32.AND P5, PT, R29, R19, PT ;  /* 0x000000131d00720c */ /* 0x000fe20003fa4070 */
[----:B------:R-:W2:Y:S06]  /*b410*/  LDL.LU R27, [R1+0x218] ;  /* 0x00021800011b7983 */ /* 0x000eac0000300800 */
[----:B------:R-:W-:Y:S01]  /*b420*/  @!P2 IMAD.IADD R25, R25, 0x1, -R29 ;  /* 0x000000011919a824 */ /* 0x000fe200078e0a1d */
[----:B------:R-:W-:-:S02]  /*b430*/  ISETP.GT.U32.AND P3, PT, R29, R20, PT ;  /* 0x000000141d00720c */ /* 0x000fc40003f64070 */
[----:B------:R-:W-:Y:S01]  /*b440*/  ISETP.GT.U32.AND P0, PT, R29, R22, PT ;  /* 0x000000161d00720c */ /* 0x000fe20003f04070 */
[--C-:B------:R-:W-:Y:S02]  /*b450*/  @!P4 IMAD.IADD R17, R17, 0x1, -R29.reuse ;  /* 0x000000011111c824 */ /* 0x100fe400078e0a1d */
[--C-:B------:R-:W-:Y:S01]  /*b460*/  @!P5 IMAD.IADD R19, R19, 0x1, -R29.reuse ;  /* 0x000000011313d824 */ /* 0x100fe200078e0a1d */
[----:B------:R-:W-:Y:S07]  /*b470*/  STL [R1+0x26c], R10 ;  /* 0x00026c0a01007387 */ /* 0x000fee0000100800 */
        /* <DEDUP_REMOVED lines=9> */
[----:B------:R-:W4:Y:S04]  /*b510*/  LDL.LU R12, [R1+0x214] ;  /* 0x00021400010c7983 */ /* 0x000f280000300800 */
[----:B------:R-:W4:Y:S04]  /*b520*/  LDL.LU R14, [R1+0x210] ;  /* 0x00021000010e7983 */ /* 0x000f280000300800 */
[----:B------:R-:W4:Y:S04]  /*b530*/  LDL.LU R15, [R1+0x1f8] ;  /* 0x0001f800010f7983 */ /* 0x000f280000300800 */
[----:B-1----:R-:W4:Y:S01]  /*b540*/  LDL.LU R16, [R1+0x204] ;  /* 0x0002040001107983 */ /* 0x002f220000300800 */
        /* <DEDUP_REMOVED lines=8> */
[----:B------:R-:W-:Y:S01]  /*b5d0*/  ISETP.GT.U32.AND P2, PT, R29, R17, PT ;  /* 0x000000111d00720c */ /* 0x000fe20003f44070 */
[--C-:B------:R-:W-:Y:S01]  /*b5e0*/  @!P4 IMAD.IADD R13, R13, 0x1, -R29.reuse ;  /* 0x000000010d0dc824 */ /* 0x100fe200078e0a1d */
[C---:B------:R-:W-:Y:S02]  /*b5f0*/  ISETP.GT.U32.AND P4, PT, R29.reuse, R19, PT ;  /* 0x000000131d00720c */ /* 0x040fe40003f84070 */
[C---:B------:R-:W-:Y:S01]  /*b600*/  ISETP.GT.U32.AND P3, PT, R29.reuse, R21, PT ;  /* 0x000000151d00720c */ /* 0x040fe20003f64070 */
[----:B------:R-:W-:Y:S01]  /*b610*/  @!P5 IMAD.IADD R18, R18, 0x1, -R29 ;  /* 0x000000011212d824 */ /* 0x000fe200078e0a1d */
[----:B------:R-:W-:-:S03]  /*b620*/  ISETP.GT.U32.AND P5, PT, R29, R20, PT ;  /* 0x000000141d00720c */ /* 0x000fc60003fa4070 */
[--C-:B------:R-:W-:Y:S02]  /*b630*/  @!P1 IMAD.IADD R26, R26, 0x1, -R29.reuse ;  /* 0x000000011a1a9824 */ /* 0x100fe400078e0a1d */
[--C-:B------:R-:W-:Y:S01]  /*b640*/  @!P6 IMAD.IADD R25, R25, 0x1, -R29.reuse ;  /* 0x000000011919e824 */ /* 0x100fe200078e0a1d */
[----:B------:R-:W-:Y:S01]  /*b650*/  ISETP.GT.U32.AND P0, PT, R29, R23, PT ;  /* 0x000000171d00720c */ /* 0x000fe20003f04070 */
[----:B------:R-:W-:-:S04]  /*b660*/  @!P2 IMAD.IADD R17, R17, 0x1, -R29 ;  /* 0x000000011111a824 */ /* 0x000fc800078e0a1d */
[--C-:B------:R-:W-:Y:S01]  /*b670*/  @!P3 IMAD.IADD R21, R21, 0x1, -R29.reuse ;  /* 0x000000011515b824 */ /* 0x100fe200078e0a1d */
[----:B------:R-:W-:Y:S01]  /*b680*/  ISETP.GT.U32.AND P3, PT, R29, R22, PT ;  /* 0x000000161d00720c */ /* 0x000fe20003f64070 */
[----:B------:R0:W-:Y:S01]  /*b690*/  STL [R1+0x24c], R25 ;  /* 0x00024c1901007387 */ /* 0x0001e20000100800 */
[--C-:B------:R-:W-:Y:S02]  /*b6a0*/  @!P4 IMAD.IADD R19, R19, 0x1, -R29.reuse ;  /* 0x000000011313c824 */ /* 0x100fe400078e0a1d */
[----:B------:R-:W-:-:S03]  /*b6b0*/  @!P5 IMAD.IADD R20, R20, 0x1, -R29 ;  /* 0x000000011414d824 */ /* 0x000fc600078e0a1d */
[--C-:B------:R-:W-:Y:S01]  /*b6c0*/  @!P0 IMAD.IADD R23, R23, 0x1, -R29.reuse ;  /* 0x0000000117178824 */ /* 0x100fe200078e0a1d */
[----:B------:R-:W-:Y:S01]  /*b6d0*/  ISETP.GT.U32.AND P0, PT, R29, R26, PT ;  /* 0x0000001a1d00720c */ /* 0x000fe20003f04070 */
[----:B0-----:R-:W5:Y:S04]  /*b6e0*/  LDL.LU R25, [R1+0x208] ;  /* 0x0002080001197983 */ /* 0x001f680000300800 */
[----:B------:R0:W-:Y:S04]  /*b6f0*/  STL [R1+0x234], R17 ;  /* 0x0002341101007387 */ /* 0x0001e80000100800 */
[----:B------:R-:W5:Y:S04]  /*b700*/  LDL.LU R10, [R1+0x200] ;  /* 0x00020000010a7983 */ /* 0x000f680000300800 */
[----:B------:R1:W-:Y:S04]  /*b710*/  STL [R1+0x240], R19 ;  /* 0x0002401301007387 */ /* 0x0003e80000100800 */
[----:B------:R-:W5:Y:S04]  /*b720*/  LDL.LU R11, [R1+0x1fc] ;  /* 0x0001fc00010b7983 */ /* 0x000f680000300800 */
[----:B------:R-:W-:Y:S04]  /*b730*/  STL [R1+0x244], R20 ;  /* 0x0002441401007387 */ /* 0x000fe80000100800 */
[----:B0-----:R-:W5:Y:S01]  /*b740*/  LDL.LU R17, [R1+0x1e4] ;  /* 0x0001e40001117983 */ /* 0x001f620000300800 */
[----:B------:R-:W-:-:S02]  /*b750*/  @!P3 IMAD.IADD R22, R22, 0x1, -R29 ;  /* 0x000000011616b824 */ /* 0x000fc400078e0a1d */
[----:B------:R-:W-:Y:S01]  /*b760*/  @!P0 IMAD.IADD R26, R26, 0x1, -R29 ;  /* 0x000000011a1a8824 */ /* 0x000fe200078e0a1d */
[----:B-1----:R-:W5:Y:S04]  /*b770*/  LDL.LU R19, [R1+0x1f0] ;  /* 0x0001f00001137983 */ /* 0x002f680000300800 */
[----:B------:R-:W-:Y:S04]  /*b780*/  STL [R1+0x23c], R22 ;  /* 0x00023c1601007387 */ /* 0x000fe80000100800 */
[----:B------:R0:W-:Y:S04]  /*b790*/  STL [R1+0x238], R26 ;  /* 0x0002381a01007387 */ /* 0x0001e80000100800 */
[----:B0-----:R-:W5:Y:S04]  /*b7a0*/  LDL.LU R26, [R1+0x1f4] ;  /* 0x0001f400011a7983 */ /* 0x001f680000300800 */
[----:B------:R-:W5:Y:S04]  /*b7b0*/  LDL.LU R20, [R1+0x1ec] ;  /* 0x0001ec0001147983 */ /* 0x000f680000300800 */
[----:B------:R-:W5:Y:S01]  /*b7c0*/  LDL.LU R22, [R1+0x1e8] ;  /* 0x0001e80001167983 */ /* 0x000f620000300800 */
[----:B------:R-:W-:-:S02]  /*b7d0*/  ISETP.GT.U32.AND P2, PT, R29, R9, PT ;  /* 0x000000091d00720c */ /* 0x000fc40003f44070 */
[C---:B------:R-:W-:Y:S02]  /*b7e0*/  ISETP.GT.U32.AND P4, PT, R29.reuse, R13, PT ;  /* 0x0000000d1d00720c */ /* 0x040fe40003f84070 */
[C---:B------:R-:W-:Y:S02]  /*b7f0*/  ISETP.GT.U32.AND P5, PT, R29.reuse, R18, PT ;  /* 0x000000121d00720c */ /* 0x040fe40003fa4070 */
[----:B------:R-:W-:-:S07]  /*b800*/  ISETP.GT.U32.AND P3, PT, R29, R21, PT ;  /* 0x000000151d00720c */ /* 0x000fce0003f64070 */
[----:B------:R-:W-:Y:S01]  /*b810*/  @!P2 IMAD.IADD R9, R9, 0x1, -R29 ;  /* 0x000000010909a824 */ /* 0x000fe200078e0a1d */
[----:B--2---:R-:W-:-:S13]  /*b820*/  ISETP.GT.U32.AND P1, PT, R29, R27, PT ;  /* 0x0000001b1d00720c */ /* 0x004fda0003f24070 */
[----:B------:R-:W-:Y:S01]  /*b830*/  @!P1 IMAD.IADD R27, R27, 0x1, -R29 ;  /* 0x000000011b1b9824 */ /* 0x000fe200078e0a1d */
[----:B------:R-:W-:-:S04]  /*b840*/  ISETP.GT.U32.AND P1, PT, R29, R2, PT ;  /* 0x000000021d00720c */ /* 0x000fc80003f24070 */
[----:B------:R-:W-:-:S09]  /*b850*/  ISETP.GT.U32.AND P6, PT, R29, R27, PT ;  /* 0x0000001b1d00720c */ /* 0x000fd20003fc4070 */
[--C-:B------:R-:W-:Y:S01]  /*b860*/  @!P1 IMAD.IADD R2, R2, 0x1, -R29.reuse ;  /* 0x0000000102029824 */ /* 0x100fe200078e0a1d */
[----:B------:R-:W-:Y:S01]  /*b870*/  ISETP.GT.U32.AND P0, PT, R29, R23, PT ;  /* 0x000000171d00720c */ /* 0x000fe20003f04070 */
[--C-:B------:R-:W-:Y:S02]  /*b880*/  @!P4 IMAD.IADD R13, R13, 0x1, -R29.reuse ;  /* 0x000000010d0dc824 */ /* 0x100fe400078e0a1d */
[--C-:B------:R-:W-:Y:S02]  /*b890*/  @!P6 IMAD.IADD R27, R27, 0x1, -R29.reuse ;  /* 0x000000011b1be824 */ /* 0x100fe400078e0a1d */
[----:B------:R-:W-:Y:S01]  /*b8a0*/  @!P5 IMAD.IADD R18, R18, 0x1, -R29 ;  /* 0x000000011212d824 */ /* 0x000fe200078e0a1d */
[C---:B---3--:R-:W-:Y:S02]  /*b8b0*/  ISETP.GT.U32.AND P1, PT, R29.reuse, R24, PT ;  /* 0x000000181d00720c */ /* 0x048fe40003f24070 */
[C---:B----4-:R-:W-:Y:S02]  /*b8c0*/  ISETP.GT.U32.AND P2, PT, R29.reuse, R12, PT ;  /* 0x0000000c1d00720c */ /* 0x050fe40003f44070 */
[----:B------:R-:W-:-:S02]  /*b8d0*/  ISETP.GT.U32.AND P4, PT, R29, R14, PT ;  /* 0x0000000e1d00720c */ /* 0x000fc40003f84070 */
[----:B------:R-:W-:-:S07]  /*b8e0*/  ISETP.GT.U32.AND P5, PT, R29, R15, PT ;  /* 0x0000000f1d00720c */ /* 0x000fce0003fa4070 */
[--C-:B------:R-:W-:Y:S02]  /*b8f0*/  @!P1 IMAD.IADD R24, R24, 0x1, -R29.reuse ;  /* 0x0000000118189824 */ /* 0x100fe400078e0a1d */
[--C-:B------:R-:W-:Y:S02]  /*b900*/  @!P2 IMAD.IADD R12, R12, 0x1, -R29.reuse ;  /* 0x000000010c0ca824 */ /* 0x100fe400078e0a1d */
[--C-:B------:R-:W-:Y:S01]  /*b910*/  @!P3 IMAD.IADD R21, R21, 0x1, -R29.reuse ;  /* 0x000000011515b824 */ /* 0x100fe200078e0a1d */
[----:B------:R-:W-:Y:S01]  /*b920*/  ISETP.GT.U32.AND P3, PT, R29, R16, PT ;  /* 0x000000101d00720c */ /* 0x000fe20003f64070 */
[--C-:B------:R-:W-:Y:S01]  /*b930*/  @!P0 IMAD.IADD R23, R23, 0x1, -R29.reuse ;  /* 0x0000000117178824 */ /* 0x100fe200078e0a1d */
[----:B------:R-:W-:Y:S01]  /*b940*/  STL [R1+0x220], R2 ;  /* 0x0002200201007387 */ /* 0x000fe20000100800 */
[--C-:B------:R-:W-:Y:S02]  /*b950*/  @!P4 IMAD.IADD R14, R14, 0x1, -R29.reuse ;  /* 0x000000010e0ec824 */ /* 0x100fe400078e0a1d */
[--C-:B------:R-:W-:Y:S01]  /*b960*/  @!P5 IMAD.IADD R15, R15, 0x1, -R29.reuse ;  /* 0x000000010f0fd824 */ /* 0x100fe200078e0a1d */
[----:B------:R-:W-:Y:S04]  /*b970*/  STL [R1+0x22c], R9 ;  /* 0x00022c0901007387 */ /* 0x000fe80000100800 */
[----:B------:R-:W-:Y:S04]  /*b980*/  STL [R1+0x230], R13 ;  /* 0x0002300d01007387 */ /* 0x000fe80000100800 */
[----:B------:R-:W-:Y:S04]  /*b990*/  STL [R1+0x228], R18 ;  /* 0x0002281201007387 */ /* 0x000fe80000100800 */
[----:B------:R-:W-:Y:S04]  /*b9a0*/  STL [R1+0x224], R21 ;  /* 0x0002241501007387 */ /* 0x000fe80000100800 */
[----:B------:R0:W-:Y:S01]  /*b9b0*/  STL [R1+0x218], R27 ;  /* 0x0002181b01007387 */ /* 0x0001e20000100800 */
[----:B------:R-:W-:-:S03]  /*b9c0*/  @!P3 IMAD.IADD R16, R16, 0x1, -R29 ;  /* 0x000000011010b824 */ /* 0x000fc600078e0a1d */
[----:B------:R1:W-:Y:S04]  /*b9d0*/  STL [R1+0x20c], R23 ;  /* 0x00020c1701007387 */ /* 0x0003e80000100800 */
[----:B0-----:R-:W2:Y:S04]  /*b9e0*/  LDL.LU R27, [R1+0x1d0] ;  /* 0x0001d000011b7983 */ /* 0x001ea80000300800 */
[----:B------:R-:W3:Y:S04]  /*b9f0*/  LDL.LU R13, [R1+0x1dc] ;  /* 0x0001dc00010d7983 */ /* 0x000ee80000300800 */
[----:B------:R-:W4:Y:S04]  /*ba00*/  LDL.LU R18, [R1+0x1e0] ;  /* 0x0001e00001127983 */ /* 0x000f280000300800 */
[----:B------:R-:W4:Y:S04]  /*ba10*/  LDL.LU R21, [R1+0x1d8] ;  /* 0x0001d80001157983 */ /* 0x000f280000300800 */
[----:B-1----:R-:W4:Y:S01]  /*ba20*/  LDL.LU R23, [R1+0x1d4] ;  /* 0x0001d40001177983 */ /* 0x002f220000300800 */
[----:B-----5:R-:W-:-:S02]  /*ba30*/  ISETP.GT.U32.AND P6, PT, R29, R10, PT ;  /* 0x0000000a1d00720c */ /* 0x020fc40003fc4070 */
[C---:B------:R-:W-:Y:S02]  /*ba40*/  ISETP.GT.U32.AND P1, PT, R29.reuse, R11, PT ;  /* 0x0000000b1d00720c */ /* 0x040fe40003f24070 */
[----:B------:R-:W-:-:S09]  /*ba50*/  ISETP.GT.U32.AND P2, PT, R29, R17, PT ;  /* 0x000000111d00720c */ /* 0x000fd20003f44070 */
[--C-:B------:R-:W-:Y:S01]  /*ba60*/  @!P6 IMAD.IADD R10, R10, 0x1, -R29.reuse ;  /* 0x000000010a0ae824 */ /* 0x100fe200078e0a1d */
[C---:B------:R-:W-:Y:S02]  /*ba70*/  ISETP.GT.U32.AND P0, PT, R29.reuse, R25, PT ;  /* 0x000000191d00720c */ /* 0x040fe40003f04070 */
[----:B------:R-:W-:Y:S01]  /*ba80*/  ISETP.GT.U32.AND P6, PT, R29, R24, PT ;  /* 0x000000181d00720c */ /* 0x000fe20003fc4070 */
[--C-:B------:R-:W-:Y:S01]  /*ba90*/  @!P1 IMAD.IADD R11, R11, 0x1, -R29.reuse ;  /* 0x000000010b0b9824 */ /* 0x100fe200078e0a1d */
[C---:B------:R-:W-:Y:S02]  /*baa0*/  ISETP.GT.U32.AND P4, PT, R29.reuse, R19, PT ;  /* 0x000000131d00720c */ /* 0x040fe40003f84070 */
[----:B------:R-:W-:Y:S01]  /*bab0*/  ISETP.GT.U32.AND P1, PT, R29, R12, PT ;  /* 0x0000000c1d00720c */ /* 0x000fe20003f24070 */
[----:B------:R-:W-:Y:S01]  /*bac0*/  @!P2 IMAD.IADD R17, R17, 0x1, -R29 ;  /* 0x000000011111a824 */ /* 0x000fe200078e0a1d */
[C---:B------:R-:W-:Y:S02]  /*bad0*/  ISETP.GT.U32.AND P2, PT, R29.reuse, R14, PT ;  /* 0x0000000e1d00720c */ /* 0x040fe40003f44070 */
[----:B------:R-:W-:-:S03]  /*bae0*/  ISETP.GT.U32.AND P5, PT, R29, R26, PT ;  /* 0x0000001a1d00720c */ /* 0x000fc60003fa4070 */
[--C-:B------:R-:W-:Y:S01]  /*baf0*/  @!P0 IMAD.IADD R25, R25, 0x1, -R29.reuse ;  /* 0x0000000119198824 */ /* 0x100fe200078e0a1d */
[C---:B------:R-:W-:Y:S01]  /*bb00*/  ISETP.GT.U32.AND P3, PT, R29.reuse, R20, PT ;  /* 0x000000141d00720c */ /* 0x040fe20003f64070 */
[--C-:B------:R-:W-:Y:S01]  /*bb10*/  @!P6 IMAD.IADD R24, R24, 0x1, -R29.reuse ;  /* 0x000000011818e824 */ /* 0x100fe200078e0a1d */
[----:B------:R-:W-:Y:S01]  /*bb20*/  ISETP.GT.U32.AND P0, PT, R29, R22, PT ;  /* 0x000000161d00720c */ /* 0x000fe20003f04070 */
[--C-:B------:R-:W-:Y:S01]  /*bb30*/  @!P4 IMAD.IADD R19, R19, 0x1, -R29.reuse ;  /* 0x000000011313c824 */ /* 0x100fe200078e0a1d */
[----:B------:R-:W-:Y:S01]  /*bb40*/  ISETP.GT.U32.AND P4, PT, R29, R15, PT ;  /* 0x0000000f1d00720c */ /* 0x000fe20003f84070 */
[----:B------:R-:W-:-:S04]  /*bb50*/  @!P1 IMAD.IADD R12, R12, 0x1, -R29 ;  /* 0x000000010c0c9824 */ /* 0x000fc800078e0a1d */
[--C-:B------:R-:W-:Y:S01]  /*bb60*/  @!P5 IMAD.IADD R26, R26, 0x1, -R29.reuse ;  /* 0x000000011a1ad824 */ /* 0x100fe200078e0a1d */
[C---:B------:R-:W-:Y:S01]  /*bb70*/  ISETP.GT.U32.AND P5, PT, R29.reuse, R16, PT ;  /* 0x000000101d00720c */ /* 0x040fe20003fa4070 */
[----:B------:R0:W-:Y:S01]  /*bb80*/  STL [R1+0x21c], R24 ;  /* 0x00021c1801007387 */ /* 0x0001e20000100800 */
[--C-:B------:R-:W-:Y:S02]  /*bb90*/  @!P2 IMAD.IADD R14, R14, 0x1, -R29.reuse ;  /* 0x000000010e0ea824 */ /* 0x100fe400078e0a1d */
[--C-:B------:R-:W-:Y:S01]  /*bba0*/  @!P3 IMAD.IADD R20, R20, 0x1, -R29.reuse ;  /* 0x000000011414b824 */ /* 0x100fe200078e0a1d */
[----:B------:R-:W-:Y:S01]  /*bbb0*/  ISETP.GT.U32.AND P3, PT, R29, R25, PT ;  /* 0x000000191d00720c */ /* 0x000fe20003f64070 */
[----:B0-----:R-:W5:Y:S04]  /*bbc0*/  LDL.LU R24, [R1+0x1bc] ;  /* 0x0001bc0001187983 */ /* 0x001f680000300800 */
[----:B------:R-:W5:Y:S04]  /*bbd0*/  LDL.LU R8, [R1+0x1c8] ;  /* 0x0001c80001087983 */ /* 0x000f680000300800 */
[----:B------:R0:W-:Y:S04]  /*bbe0*/  STL [R1+0x214], R12 ;  /* 0x0002140c01007387 */ /* 0x0001e80000100800 */
[----:B------:R-:W5:Y:S01]  /*bbf0*/  LDL.LU R9, [R1+0x1cc] ;  /* 0x0001cc0001097983 */ /* 0x000f620000300800 */
[----:B------:R-:W-:-:S03]  /*bc00*/  @!P0 IMAD.IADD R22, R22, 0x1, -R29 ;  /* 0x0000000116168824 */ /* 0x000fc600078e0a1d */
[----:B------:R1:W-:Y:S01]  /*bc10*/  STL [R1+0x210], R14 ;  /* 0x0002100e01007387 */ /* 0x0003e20000100800 */
[----:B------:R-:W-:-:S03]  /*bc20*/  ISETP.GT.U32.AND P0, PT, R29, R10, PT ;  /* 0x0000000a1d00720c */ /* 0x000fc60003f04070 */
[----:B0-----:R-:W5:Y:S01]  /*bc30*/  LDL.LU R12, [R1+0x1c4] ;  /* 0x0001c400010c7983 */ /* 0x001f620000300800 */
[C---:B------:R-:W-:Y:S01]  /*bc40*/  ISETP.GT.U32.AND P1, PT, R29.reuse, R11, PT ;  /* 0x0000000b1d00720c */ /* 0x040fe20003f24070 */
[--C-:B------:R-:W-:Y:S01]  /*bc50*/  @!P5 IMAD.IADD R16, R16, 0x1, -R29.reuse ;  /* 0x000000011010d824 */ /* 0x100fe200078e0a1d */
[----:B------:R-:W-:Y:S01]  /*bc60*/  ISETP.GT.U32.AND P2, PT, R29, R17, PT ;  /* 0x000000111d00720c */ /* 0x000fe20003f44070 */
[----:B-1----:R-:W5:Y:S01]  /*bc70*/  LDL.LU R14, [R1+0x1c0] ;  /* 0x0001c000010e7983 */ /* 0x002f620000300800 */
[--C-:B------:R-:W-:Y:S01]  /*bc80*/  @!P4 IMAD.IADD R15, R15, 0x1, -R29.reuse ;  /* 0x000000010f0fc824 */ /* 0x100fe200078e0a1d */
[C---:B------:R-:W-:Y:S02]  /*bc90*/  ISETP.GT.U32.AND P5, PT, R29.reuse, R26, PT ;  /* 0x0000001a1d00720c */ /* 0x040fe40003fa4070 */
[----:B------:R-:W-:Y:S01]  /*bca0*/  ISETP.GT.U32.AND P4, PT, R29, R19, PT ;  /* 0x000000131d00720c */ /* 0x000fe20003f84070 */
[--C-:B------:R-:W-:Y:S01]  /*bcb0*/  @!P3 IMAD.IADD R25, R25, 0x1, -R29.reuse ;  /* 0x000000011919b824 */ /* 0x100fe200078e0a1d */
[----:B------:R0:W-:Y:S01]  /*bcc0*/  STL [R1+0x1f8], R15 ;  /* 0x0001f80f01007387 */ /* 0x0001e20000100800 */
[----:B------:R-:W-:-:S03]  /*bcd0*/  @!P0 IMAD.IADD R10, R10, 0x1, -R29 ;  /* 0x000000010a0a8824 */ /* 0x000fc600078e0a1d */
[--C-:B------:R-:W-:Y:S02]  /*bce0*/  @!P1 IMAD.IADD R11, R11, 0x1, -R29.reuse ;  /* 0x000000010b0b9824 */ /* 0x100fe400078e0a1d */
[--C-:B------:R-:W-:Y:S01]  /*bcf0*/  @!P2 IMAD.IADD R17, R17, 0x1, -R29.reuse ;  /* 0x000000011111a824 */ /* 0x100fe200078e0a1d */
[----:B0-----:R-:W5:Y:S02]  /*bd00*/  LDL.LU R15, [R1+0x1a4] ;  /* 0x0001a400010f7983 */ /* 0x001f640000300800 */
[--C-:B------:R-:W-:Y:S02]  /*bd10*/  @!P5 IMAD.IADD R26, R26, 0x1, -R29.reuse ;  /* 0x000000011a1ad824 */ /* 0x100fe400078e0a1d */
[----:B------:R0:W-:Y:S01]  /*bd20*/  STL [R1+0x204], R16 ;  /* 0x0002041001007387 */ /* 0x0001e20000100800 */
[----:B------:R-:W-:-:S03]  /*bd30*/  @!P4 IMAD.IADD R19, R19, 0x1, -R29 ;  /* 0x000000011313c824 */ /* 0x000fc600078e0a1d */
[----:B0-----:R-:W5:Y:S04]  /*bd40*/  LDL.LU R16, [R1+0x1b0] ;  /* 0x0001b00001107983 */ /* 0x001f680000300800 */
[----:B------:R0:W-:Y:S04]  /*bd50*/  STL [R1+0x208], R25 ;  /* 0x0002081901007387 */ /* 0x0001e80000100800 */
[----:B0-----:R-:W5:Y:S04]  /*bd60*/  LDL.LU R25, [R1+0x1b4] ;  /* 0x0001b40001197983 */ /* 0x001f680000300800 */
[----:B------:R-:W-:Y:S04]  /*bd70*/  STL [R1+0x200], R10 ;  /* 0x0002000a01007387 */ /* 0x000fe80000100800 */
[----:B------:R-:W-:Y:S04]  /*bd80*/  STL [R1+0x1fc], R11 ;  /* 0x0001fc0b01007387 */ /* 0x000fe80000100800 */
[----:B------:R-:W-:Y:S04]  /*bd90*/  STL [R1+0x1e4], R17 ;  /* 0x0001e41101007387 */ /* 0x000fe80000100800 */
[----:B------:R0:W-:Y:S04]  /*bda0*/  STL [R1+0x1f4], R26 ;  /* 0x0001f41a01007387 */ /* 0x0001e80000100800 */
[----:B------:R1:W-:Y:S04]  /*bdb0*/  STL [R1+0x1f0], R19 ;  /* 0x0001f01301007387 */ /* 0x0003e80000100800 */
[----:B0-----:R-:W5:Y:S01]  /*bdc0*/  LDL R26, [R1+0x770] ;  /* 0x00077000011a7983 */ /* 0x001f620000100800 */
[----:B------:R-:W-:-:S02]  /*bdd0*/  ISETP.GT.U32.AND P6, PT, R29, R22, PT ;  /* 0x000000161d00720c */ /* 0x000fc40003fc4070 */
[C---:B------:R-:W-:Y:S01]  /*bde0*/  ISETP.GT.U32.AND P3, PT, R29.reuse, R20, PT ;  /* 0x000000141d00720c */ /* 0x040fe20003f64070 */
[----:B------:R-:W5:Y:S10]  /*bdf0*/  LDL.LU R17, [R1+0x1ac] ;  /* 0x0001ac0001117983 */ /* 0x000f740000300800 */
[----:B------:R-:W-:Y:S01]  /*be00*/  @!P6 IMAD.IADD R22, R22, 0x1, -R29 ;  /* 0x000000011616e824 */ /* 0x000fe200078e0a1d */
[----:B--2---:R-:W-:-:S02]  /*be10*/  ISETP.GT.U32.AND P0, PT, R29, R27, PT ;  /* 0x0000001b1d00720c */ /* 0x004fc40003f04070 */
[C---:B---3--:R-:W-:Y:S02]  /*be20*/  ISETP.GT.U32.AND P1, PT, R29.reuse, R13, PT ;  /* 0x0000000d1d00720c */ /* 0x048fe40003f24070 */
[C---:B----4-:R-:W-:Y:S02]  /*be30*/  ISETP.GT.U32.AND P2, PT, R29.reuse, R18, PT ;  /* 0x000000121d00720c */ /* 0x050fe40003f44070 */
[----:B------:R-:W-:-:S07]  /*be40*/  ISETP.GT.U32.AND P4, PT, R29, R21, PT ;  /* 0x000000151d00720c */ /* 0x000fce0003f84070 */
[--C-:B------:R-:W-:Y:S02]  /*be50*/  @!P0 IMAD.IADD R27, R27, 0x1, -R29.reuse ;  /* 0x000000011b1b8824 */ /* 0x100fe400078e0a1d */
[--C-:B------:R-:W-:Y:S02]  /*be60*/  @!P1 IMAD.IADD R13, R13, 0x1, -R29.reuse ;  /* 0x000000010d0d9824 */ /* 0x100fe400078e0a1d */
[--C-:B------:R-:W-:Y:S02]  /*be70*/  @!P2 IMAD.IADD R18, R18, 0x1, -R29.reuse ;  /* 0x000000011212a824 */ /* 0x100fe400078e0a1d */
[--C-:B------:R-:W-:Y:S02]  /*be80*/  @!P4 IMAD.IADD R21, R21, 0x1, -R29.reuse ;  /* 0x000000011515c824 */ /* 0x100fe400078e0a1d */
[----:B------:R-:W-:Y:S01]  /*be90*/  @!P3 IMAD.IADD R20, R20, 0x1, -R29 ;  /* 0x000000011414b824 */ /* 0x000fe200078e0a1d */
[----:B------:R-:W-:-:S04]  /*bea0*/  ISETP.GT.U32.AND P5, PT, R29, R23, PT ;  /* 0x000000171d00720c */ /* 0x000fc80003fa4070 */
[----:B------:R0:W-:Y:S04]  /*beb0*/  STL [R1+0x1ec], R20 ;  /* 0x0001ec1401007387 */ /* 0x0001e80000100800 */
[----:B-1----:R-:W2:Y:S04]  /*bec0*/  LDL.LU R19, [R1+0x1a8] ;  /* 0x0001a80001137983 */ /* 0x002ea80000300800 */
[----:B------:R1:W-:Y:S04]  /*bed0*/  STL [R1+0x1e8], R22 ;  /* 0x0001e81601007387 */ /* 0x0003e80000100800 */
[----:B0-----:R-:W3:Y:S04]  /*bee0*/  LDL.LU R20, [R1+0x18c] ;  /* 0x00018c0001147983 */ /* 0x001ee80000300800 */
[----:B-1----:R-:W4:Y:S01]  /*bef0*/  LDL.LU R22, [R1+0x19c] ;  /* 0x00019c0001167983 */ /* 0x002f220000300800 */
[----:B------:R-:W-:Y:S01]  /*bf00*/  @!P5 IMAD.IADD R23, R23, 0x1, -R29 ;  /* 0x000000011717d824 */ /* 0x000fe200078e0a1d */
[----:B-----5:R-:W-:-:S02]  /*bf10*/  ISETP.GT.U32.AND P6, PT, R29, R8, PT ;  /* 0x000000081d00720c */ /* 0x020fc40003fc4070 */
[C---:B------:R-:W-:Y:S02]  /*bf20*/  ISETP.GT.U32.AND P0, PT, R29.reuse, R9, PT ;  /* 0x000000091d00720c */ /* 0x040fe40003f04070 */
[C---:B------:R-:W-:Y:S02]  /*bf30*/  ISETP.GT.U32.AND P1, PT, R29.reuse, R12, PT ;  /* 0x0000000c1d00720c */ /* 0x040fe40003f24070 */
[----:B------:R-:W-:-:S07]  /*bf40*/  ISETP.GT.U32.AND P2, PT, R29, R14, PT ;  /* 0x0000000e1d00720c */ /* 0x000fce0003f44070 */
[--C-:B------:R-:W-:Y:S01]  /*bf50*/  @!P6 IMAD.IADD R8, R8, 0x1, -R29.reuse ;  /* 0x000000010808e824 */ /* 0x100fe200078e0a1d */
[----:B------:R-:W-:Y:S01]  /*bf60*/  ISETP.GT.U32.AND P6, PT, R29, R27, PT ;  /* 0x0000001b1d00720c */ /* 0x000fe20003fc4070 */
[--C-:B------:R-:W-:Y:S01]  /*bf70*/  @!P0 IMAD.IADD R9, R9, 0x1, -R29.reuse ;  /* 0x0000000109098824 */ /* 0x100fe200078e0a1d */
[C---:B------:R-:W-:Y:S01]  /*bf80*/  ISETP.GT.U32.AND P0, PT, R29.reuse, R13, PT ;  /* 0x0000000d1d00720c */ /* 0x040fe20003f04070 */
[--C-:B------:R-:W-:Y:S01]  /*bf90*/  @!P1 IMAD.IADD R12, R12, 0x1, -R29.reuse ;  /* 0x000000010c0c9824 */ /* 0x100fe200078e0a1d */
[C---:B------:R-:W-:Y:S01]  /*bfa0*/  ISETP.GT.U32.AND P1, PT, R29.reuse, R18, PT ;  /* 0x000000121d00720c */ /* 0x040fe20003f24070 */
[----:B------:R-:W-:Y:S01]  /*bfb0*/  @!P2 IMAD.IADD R14, R14, 0x1, -R29 ;  /* 0x000000010e0ea824 */ /* 0x000fe200078e0a1d */
[----:B------:R-:W-:-:S07]  /*bfc0*/  ISETP.GT.U32.AND P2, PT, R29, R21, PT ;  /* 0x000000151d00720c */ /* 0x000fce0003f44070 */
[--C-:B------:R-:W-:Y:S01]  /*bfd0*/  @!P6 IMAD.IADD R27, R27, 0x1, -R29.reuse ;  /* 0x000000011b1be824 */ /* 0x100fe200078e0a1d */
[----:B------:R-:W-:Y:S01]  /*bfe0*/  ISETP.GT.U32.AND P4, PT, R29, R15, PT ;  /* 0x0000000f1d00720c */ /* 0x000fe20003f84070 */
[--C-:B------:R-:W-:Y:S02]  /*bff0*/  @!P0 IMAD.IADD R13, R13, 0x1, -R29.reuse ;  /* 0x000000010d0d8824 */ /* 0x100fe400078e0a1d */
[--C-:B------:R-:W-:Y:S02]  /*c000*/  @!P1 IMAD.IADD R18, R18, 0x1, -R29.reuse ;  /* 0x0000000112129824 */ /* 0x100fe400078e0a1d */
[----:B------:R-:W-:-:S08]  /*c010*/  @!P2 IMAD.IADD R21, R21, 0x1, -R29 ;  /* 0x000000011515a824 */ /* 0x000fd000078e0a1d */
[----:B------:R-:W-:Y:S01]  /*c020*/  @!P4 IMAD.IADD R15, R15, 0x1, -R29 ;  /* 0x000000010f0fc824 */ /* 0x000fe200078e0a1d */
[----:B------:R-:W-:-:S13]  /*c030*/  ISETP.GT.U32.AND P4, PT, R29, R23, PT ;  /* 0x000000171d00720c */ /* 0x000fda0003f84070 */
[----:B------:R-:W-:Y:S01]  /*c040*/  @!P4 IMAD.IADD R23, R23, 0x1, -R29 ;  /* 0x000000011717c824 */ /* 0x000fe200078e0a1d */
[----:B------:R-:W-:Y:S02]  /*c050*/  IABS R2, R26 ;  /* 0x0000001a00027213 */ /* 0x000fe40000000000 */
        /* <DEDUP_REMOVED lines=9> */
[----:B-1----:R-:W5:Y:S04]  /*c0f0*/  LDL.LU R18, [R1+0x184] ;  /* 0x0001840001127983 */ /* 0x002f680000300800 */
[----:B------:R0:W-:Y:S04]  /*c100*/  STL [R1+0x1d4], R23 ;  /* 0x0001d41701007387 */ /* 0x0001e80000100800 */
[----:B------:R-:W5:Y:S01]  /*c110*/  LDL.LU R21, [R1+0x174] ;  /* 0x0001740001157983 */ /* 0x000f620000300800 */
[----:B------:R-:W-:-:S02]  /*c120*/  ISETP.GT.U32.AND P3, PT, R29, R24, PT ;  /* 0x000000181d00720c */ /* 0x000fc40003f64070 */
[C---:B------:R-:W-:Y:S02]  /*c130*/  ISETP.GT.U32.AND P5, PT, R29.reuse, R16, PT ;  /* 0x000000101d00720c */ /* 0x040fe40003fa4070 */
[C---:B------:R-:W-:Y:S01]  /*c140*/  ISETP.GT.U32.AND P0, PT, R29.reuse, R9, PT ;  /* 0x000000091d00720c */ /* 0x040fe20003f04070 */
[----:B0-----:R-:W5:Y:S08]  /*c150*/  LDL.LU R23, [R1+0x170] ;  /* 0x0001700001177983 */ /* 0x001f700000300800 */
[--C-:B------:R-:W-:Y:S01]  /*c160*/  @!P3 IMAD.IADD R24, R24, 0x1, -R29.reuse ;  /* 0x000000011818b824 */ /* 0x100fe200078e0a1d */
[----:B------:R-:W-:Y:S01]  /*c170*/  ISETP.GT.U32.AND P3, PT, R29, R25, PT ;  /* 0x000000191d00720c */ /* 0x000fe20003f64070 */
[----:B------:R-:W-:-:S03]  /*c180*/  @!P5 IMAD.IADD R16, R16, 0x1, -R29 ;  /* 0x000000011010d824 */ /* 0x000fc600078e0a1d */
[C---:B------:R-:W-:Y:S02]  /*c190*/  ISETP.GT.U32.AND P5, PT, R29.reuse, R24, PT ;  /* 0x000000181d00720c */ /* 0x040fe40003fa4070 */
[----:B------:R-:W-:-:S07]  /*c1a0*/  ISETP.GT.U32.AND P1, PT, R29, R12, PT ;  /* 0x0000000c1d00720c */ /* 0x000fce0003f24070 */
[--C-:B------:R-:W-:Y:S01]  /*c1b0*/  @!P3 IMAD.IADD R25, R25, 0x1, -R29.reuse ;  /* 0x000000011919b824 */ /* 0x100fe200078e0a1d */
[----:B------:R-:W-:Y:S01]  /*c1c0*/  ISETP.GT.U32.AND P3, PT, R29, R8, PT ;  /* 0x000000081d00720c */ /* 0x000fe20003f64070 */
[----:B------:R-:W-:-:S03]  /*c1d0*/  @!P0 IMAD.IADD R9, R9, 0x1, -R29 ;  /* 0x0000000109098824 */ /* 0x000fc600078e0a1d */
[C---:B------:R-:W-:Y:S01]  /*c1e0*/  ISETP.GT.U32.AND P6, PT, R29.reuse, R25, PT ;  /* 0x000000191d00720c */ /* 0x040fe20003fc4070 */
[----:B------:R-:W-:Y:S01]  /*c1f0*/  @!P5 IMAD.IADD R24, R24, 0x1, -R29 ;  /* 0x000000011818d824 */ /* 0x000fe200078e0a1d */
[C---:B------:R-:W-:Y:S02]  /*c200*/  ISETP.GT.U32.AND P2, PT, R29.reuse, R14, PT ;  /* 0x0000000e1d00720c */ /* 0x040fe40003f44070 */
[----:B--2---:R-:W-:-:S05]  /*c210*/  ISETP.GT.U32.AND P0, PT, R29, R19, PT ;  /* 0x000000131d00720c */ /* 0x004fca0003f04070 */
[--C-:B------:R-:W-:Y:S01]  /*c220*/  @!P3 IMAD.IADD R8, R8, 0x1, -R29.reuse ;  /* 0x000000010808b824 */ /* 0x100fe200078e0a1d */
[C---:B------:R-:W-:Y:S01]  /*c230*/  ISETP.GT.U32.AND P3, PT, R29.reuse, R17, PT ;  /* 0x000000111d00720c */ /* 0x040fe20003f64070 */
[--C-:B------:R-:W-:Y:S01]  /*c240*/  @!P1 IMAD.IADD R12, R12, 0x1, -R29.reuse ;  /* 0x000000010c0c9824 */ /* 0x100fe200078e0a1d */
[----:B---3--:R-:W-:Y:S01]  /*c250*/  ISETP.GT.U32.AND P1, PT, R29, R20, PT ;  /* 0x000000141d00720c */ /* 0x008fe20003f24070 */
[----:B------:R0:W-:Y:S01]  /*c260*/  STL [R1+0x1bc], R24 ;  /* 0x0001bc1801007387 */ /* 0x0001e20000100800 */
[--C-:B------:R-:W-:Y:S01]  /*c270*/  @!P6 IMAD.IADD R25, R25, 0x1, -R29.reuse ;  /* 0x000000011919e824 */ /* 0x100fe200078e0a1d */
[----:B------:R-:W-:Y:S01]  /*c280*/  ISETP.GT.U32.AND P4, PT, R29, R15, PT ;  /* 0x0000000f1d00720c */ /* 0x000fe20003f84070 */
[--C-:B------:R-:W-:Y:S01]  /*c290*/  @!P2 IMAD.IADD R14, R14, 0x1, -R29.reuse ;  /* 0x000000010e0ea824 */ /* 0x100fe200078e0a1d */
[----:B0-----:R-:W2:Y:S06]  /*c2a0*/  LDL.LU R24, [R1+0x158] ;  /* 0x0001580001187983 */ /* 0x001eac0000300800 */
[--C-:B------:R-:W-:Y:S01]  /*c2b0*/  @!P3 IMAD.IADD R17, R17, 0x1, -R29.reuse ;  /* 0x000000011111b824 */ /* 0x100fe200078e0a1d */
[----:B----4-:R-:W-:Y:S01]  /*c2c0*/  ISETP.GT.U32.AND P2, PT, R29, R22, PT ;  /* 0x000000161d00720c */ /* 0x010fe20003f44070 */
        /* <DEDUP_REMOVED lines=10> */
[----:B------:R-:W-:Y:S04]  /*c370*/  STL [R1+0x1a4], R15 ;  /* 0x0001a40f01007387 */ /* 0x000fe80000100800 */
[----:B------:R0:W-:Y:S04]  /*c380*/  STL [R1+0x1b4], R25 ;  /* 0x0001b41901007387 */ /* 0x0001e80000100800 */
[----:B------:R1:W-:Y:S04]  /*c390*/  STL [R1+0x1b0], R16 ;  /* 0x0001b01001007387 */ /* 0x0003e80000100800 */
[----:B0-----:R-:W3:Y:S04]  /*c3a0*/  LDL.LU R25, [R1+0x164] ;  /* 0x0001640001197983 */ /* 0x001ee80000300800 */
[----:B------:R-:W4:Y:S04]  /*c3b0*/  LDL.LU R12, [R1+0x168] ;  /* 0x00016800010c7983 */ /* 0x000f280000300800 */
[----:B------:R-:W3:Y:S04]  /*c3c0*/  LDL.LU R14, [R1+0x160] ;  /* 0x00016000010e7983 */ /* 0x000ee80000300800 */
[----:B------:R-:W3:Y:S04]  /*c3d0*/  LDL.LU R15, [R1+0x15c] ;  /* 0x00015c00010f7983 */ /* 0x000ee80000300800 */
[----:B-1----:R-:W3:Y:S01]  /*c3e0*/  LDL.LU R16, [R1+0x130] ;  /* 0x0001300001107983 */ /* 0x002ee20000300800 */
[----:B-----5:R-:W-:-:S02]  /*c3f0*/  ISETP.GT.U32.AND P4, PT, R29, R26, PT ;  /* 0x0000001a1d00720c */ /* 0x020fc40003f84070 */
[C---:B------:R-:W-:Y:S02]  /*c400*/  ISETP.GT.U32.AND P6, PT, R29.reuse, R10, PT ;  /* 0x0000000a1d00720c */ /* 0x040fe40003fc4070 */
[C---:B------:R-:W-:Y:S02]  /*c410*/  ISETP.GT.U32.AND P3, PT, R29.reuse, R11, PT ;  /* 0x0000000b1d00720c */ /* 0x040fe40003f64070 */
[C---:B------:R-:W-:Y:S02]  /*c420*/  ISETP.GT.U32.AND P0, PT, R29.reuse, R13, PT ;  /* 0x0000000d1d00720c */ /* 0x040fe40003f04070 */
[----:B------:R-:W-:-:S07]  /*c430*/  ISETP.GT.U32.AND P1, PT, R29, R18, PT ;  /* 0x000000121d00720c */ /* 0x000fce0003f24070 */
[--C-:B------:R-:W-:Y:S01]  /*c440*/  @!P6 IMAD.IADD R10, R10, 0x1, -R29.reuse ;  /* 0x000000010a0ae824 */ /* 0x100fe200078e0a1d */
[----:B------:R-:W-:Y:S01]  /*c450*/  ISETP.GT.U32.AND P6, PT, R29, R17, PT ;  /* 0x000000111d00720c */ /* 0x000fe20003fc4070 */
[--C-:B------:R-:W-:Y:S01]  /*c460*/  @!P3 IMAD.IADD R11, R11, 0x1, -R29.reuse ;  /* 0x000000010b0bb824 */ /* 0x100fe200078e0a1d */
[----:B------:R-:W-:Y:S01]  /*c470*/  ISETP.GT.U32.AND P3, PT, R29, R19, PT ;  /* 0x000000131d00720c */ /* 0x000fe20003f64070 */
[--C-:B------:R-:W-:Y:S01]  /*c480*/  @!P0 IMAD.IADD R13, R13, 0x1, -R29.reuse ;  /* 0x000000010d0d8824 */ /* 0x100fe200078e0a1d */
[C---:B------:R-:W-:Y:S01]  /*c490*/  ISETP.GT.U32.AND P0, PT, R29.reuse, R20, PT ;  /* 0x000000141d00720c */ /* 0x040fe20003f04070 */
[----:B------:R-:W-:Y:S01]  /*c4a0*/  @!P1 IMAD.IADD R18, R18, 0x1, -R29 ;  /* 0x0000000112129824 */ /* 0x000fe200078e0a1d */
[----:B------:R-:W-:-:S07]  /*c4b0*/  ISETP.GT.U32.AND P1, PT, R29, R22, PT ;  /* 0x000000161d00720c */ /* 0x000fce0003f24070 */
[--C-:B------:R-:W-:Y:S01]  /*c4c0*/  @!P6 IMAD.IADD R17, R17, 0x1, -R29.reuse ;  /* 0x000000011111e824 */ /* 0x100fe200078e0a1d */
[----:B------:R-:W-:Y:S01]  /*c4d0*/  ISETP.GT.U32.AND P2, PT, R29, R21, PT ;  /* 0x000000151d00720c */ /* 0x000fe20003f44070 */
[----:B------:R-:W-:-:S03]  /*c4e0*/  @!P3 IMAD.IADD R19, R19, 0x1, -R29 ;  /* 0x000000011313b824 */ /* 0x000fc600078e0a1d */
[----:B------:R0:W-:Y:S01]  /*c4f0*/  STL [R1+0x1ac], R17 ;  /* 0x0001ac1101007387 */ /* 0x0001e20000100800 */
[--C-:B------:R-:W-:Y:S02]  /*c500*/  @!P0 IMAD.IADD R20, R20, 0x1, -R29.reuse ;  /* 0x0000000114148824 */ /* 0x100fe400078e0a1d */
[--C-:B------:R-:W-:Y:S02]  /*c510*/  @!P4 IMAD.IADD R26, R26, 0x1, -R29.reuse ;  /* 0x000000011a1ac824 */ /* 0x100fe400078e0a1d */
[--C-:B------:R-:W-:Y:S01]  /*c520*/  @!P1 IMAD.IADD R22, R22, 0x1, -R29.reuse ;  /* 0x0000000116169824 */ /* 0x100fe200078e0a1d */
[----:B0-----:R-:W5:Y:S04]  /*c530*/  LDL.LU R17, [R1+0x148] ;  /* 0x0001480001117983 */ /* 0x001f680000300800 */
[----:B------:R0:W-:Y:S04]  /*c540*/  STL [R1+0x1a8], R19 ;  /* 0x0001a81301007387 */ /* 0x0001e80000100800 */
[----:B------:R-:W5:Y:S01]  /*c550*/  LDL.LU R8, [R1+0x14c] ;  /* 0x00014c0001087983 */ /* 0x000f620000300800 */
[----:B------:R-:W-:-:S03]  /*c560*/  @!P2 IMAD.IADD R21, R21, 0x1, -R29 ;  /* 0x000000011515a824 */ /* 0x000fc600078e0a1d */
[----:B------:R1:W-:Y:S01]  /*c570*/  STL [R1+0x18c], R20 ;  /* 0x00018c1401007387 */ /* 0x0003e20000100800 */
[----:B------:R-:W-:-:S03]  /*c580*/  ISETP.GT.U32.AND P2, PT, R29, R26, PT ;  /* 0x0000001a1d00720c */ /* 0x000fc60003f44070 */
[----:B------:R-:W5:Y:S04]  /*c590*/  LDL.LU R9, [R1+0x140] ;  /* 0x0001400001097983 */ /* 0x000f680000300800 */
[----:B------:R2:W-:Y:S04]  /*c5a0*/  STL [R1+0x19c], R22 ;  /* 0x00019c1601007387 */ /* 0x0005e80000100800 */
[----:B0-----:R-:W5:Y:S04]  /*c5b0*/  LDL.LU R19, [R1+0x134] ;  /* 0x0001340001137983 */ /* 0x001f680000300800 */
[----:B-1----:R-:W5:Y:S01]  /*c5c0*/  LDL.LU R20, [R1+0x118] ;  /* 0x0001180001147983 */ /* 0x002f620000300800 */
[----:B------:R-:W-:-:S05]  /*c5d0*/  @!P2 IMAD.IADD R26, R26, 0x1, -R29 ;  /* 0x000000011a1aa824 */ /* 0x000fca00078e0a1d */
[----:B------:R0:W-:Y:S04]  /*c5e0*/  STL [R1+0x1a0], R26 ;  /* 0x0001a01a01007387 */ /* 0x0001e80000100800 */
[----:B--2---:R-:W2:Y:S04]  /*c5f0*/  LDL.LU R22, [R1+0x128] ;  /* 0x0001280001167983 */ /* 0x004ea80000300800 */
[----:B0-----:R-:W2:Y:S01]  /*c600*/  LDL.LU R26, [R1+0x12c] ;  /* 0x00012c00011a7983 */ /* 0x001ea20000300800 */
[C---:B------:R-:W-:Y:S02]  /*c610*/  ISETP.GT.U32.AND P5, PT, R29.reuse, R27, PT ;  /* 0x0000001b1d00720c */ /* 0x040fe40003fa4070 */
[----:B------:R-:W-:-:S11]  /*c620*/  ISETP.GT.U32.AND P4, PT, R29, R23, PT ;  /* 0x000000171d00720c */ /* 0x000fd60003f84070 */
[--C-:B------:R-:W-:Y:S01]  /*c630*/  @!P5 IMAD.IADD R27, R27, 0x1, -R29.reuse ;  /* 0x000000011b1bd824 */ /* 0x100fe200078e0a1d */
[----:B------:R-:W-:Y:S01]  /*c640*/  ISETP.GT.U32.AND P5, PT, R29, R24, PT ;  /* 0x000000181d00720c */ /* 0x000fe20003fa4070 */
[----:B------:R-:W-:Y:S01]  /*c650*/  @!P4 IMAD.IADD R23, R23, 0x1, -R29 ;  /* 0x000000011717c824 */ /* 0x000fe200078e0a1d */
[C---:B------:R-:W-:Y:S02]  /*c660*/  ISETP.GT.U32.AND P3, PT, R29.reuse, R11, PT ;  /* 0x0000000b1d00720c */ /* 0x040fe40003f64070 */
[C---:B------:R-:W-:Y:S02]  /*c670*/  ISETP.GT.U32.AND P4, PT, R29.reuse, R27, PT ;  /* 0x0000001b1d00720c */ /* 0x040fe40003f84070 */
[----:B------:R-:W-:-:S07]  /*c680*/  ISETP.GT.U32.AND P0, PT, R29, R13, PT ;  /* 0x0000000d1d00720c */ /* 0x000fce0003f04070 */
[----:B------:R-:W-:Y:S01]  /*c690*/  @!P5 IMAD.IADD R24, R24, 0x1, -R29 ;  /* 0x000000011818d824 */ /* 0x000fe200078e0a1d */
[----:B------:R-:W-:-:S04]  /*c6a0*/  ISETP.GT.U32.AND P5, PT, R29, R10, PT ;  /* 0x0000000a1d00720c */ /* 0x000fc80003fa4070 */
[----:B------:R-:W-:Y:S01]  /*c6b0*/  ISETP.GT.U32.AND P6, PT, R29, R24, PT ;  /* 0x000000181d00720c */ /* 0x000fe20003fc4070 */
[--C-:B------:R-:W-:Y:S01]  /*c6c0*/  @!P4 IMAD.IADD R27, R27, 0x1, -R29.reuse ;  /* 0x000000011b1bc824 */ /* 0x100fe200078e0a1d */
[----:B------:R-:W-:Y:S01]  /*c6d0*/  ISETP.GT.U32.AND P1, PT, R29, R18, PT ;  /* 0x000000121d00720c */ /* 0x000fe20003f24070 */
[----:B------:R-:W-:Y:S01]  /*c6e0*/  @!P3 IMAD.IADD R11, R11, 0x1, -R29 ;  /* 0x000000010b0bb824 */ /* 0x000fe200078e0a1d */
[----:B----4-:R-:W-:-:S05]  /*c6f0*/  ISETP.GT.U32.AND P3, PT, R29, R12, PT ;  /* 0x0000000c1d00720c */ /* 0x010fca0003f64070 */
[--C-:B------:R-:W-:Y:S01]  /*c700*/  @!P5 IMAD.IADD R10, R10, 0x1, -R29.reuse ;  /* 0x000000010a0ad824 */ /* 0x100fe200078e0a1d */
[----:B---3--:R-:W-:Y:S01]  /*c710*/  ISETP.GT.U32.AND P5, PT, R29, R25, PT ;  /* 0x000000191d00720c */ /* 0x008fe20003fa4070 */
[--C-:B------:R-:W-:Y:S01]  /*c720*/  @!P0 IMAD.IADD R13, R13, 0x1, -R29.reuse ;  /* 0x000000010d0d8824 */ /* 0x100fe200078e0a1d */
[C---:B------:R-:W-:Y:S01]  /*c730*/  ISETP.GT.U32.AND P0, PT, R29.reuse, R14, PT ;  /* 0x0000000e1d00720c */ /* 0x040fe20003f04070 */
[----:B------:R0:W-:Y:S01]  /*c740*/  STL [R1+0x198], R27 ;  /* 0x0001981b01007387 */ /* 0x0001e20000100800 */
[--C-:B------:R-:W-:Y:S01]  /*c750*/  @!P6 IMAD.IADD R24, R24, 0x1, -R29.reuse ;  /* 0x000000011818e824 */ /* 0x100fe200078e0a1d */
[----:B------:R-:W-:Y:S01]  /*c760*/  ISETP.GT.U32.AND P2, PT, R29, R21, PT ;  /* 0x000000151d00720c */ /* 0x000fe20003f44070 */
[--C-:B------:R-:W-:Y:S01]  /*c770*/  @!P1 IMAD.IADD R18, R18, 0x1, -R29.reuse ;  /* 0x0000000112129824 */ /* 0x100fe200078e0a1d */
[----:B0-----:R-:W3:Y:S06]  /*c780*/  LDL.LU R27, [R1+0x124] ;  /* 0x00012400011b7983 */ /* 0x001eec0000300800 */
[--C-:B------:R-:W-:Y:S01]  /*c790*/  @!P5 IMAD.IADD R25, R25, 0x1, -R29.reuse ;  /* 0x000000011919d824 */ /* 0x100fe200078e0a1d */
[C---:B------:R-:W-:Y:S01]  /*c7a0*/  ISETP.GT.U32.AND P1, PT, R29.reuse, R15, PT ;  /* 0x0000000f1d00720c */ /* 0x040fe20003f24070 */
[--C-:B------:R-:W-:Y:S01]  /*c7b0*/  @!P3 IMAD.IADD R12, R12, 0x1, -R29.reuse ;  /* 0x000000010c0cb824 */ /* 0x100fe200078e0a1d */
[----:B------:R-:W-:Y:S01]  /*c7c0*/  ISETP.GT.U32.AND P4, PT, R29, R23, PT ;  /* 0x000000171d00720c */ /* 0x000fe20003f84070 */
[--C-:B------:R-:W-:Y:S01]  /*c7d0*/  @!P0 IMAD.IADD R14, R14, 0x1, -R29.reuse ;  /* 0x000000010e0e8824 */ /* 0x100fe200078e0a1d */
[----:B------:R-:W-:Y:S01]  /*c7e0*/  STL [R1+0x194], R10 ;  /* 0x0001940a01007387 */ /* 0x000fe20000100800 */
[----:B------:R-:W-:Y:S01]  /*c7f0*/  @!P2 IMAD.IADD R21, R21, 0x1, -R29 ;  /* 0x000000011515a824 */ /* 0x000fe200078e0a1d */
[----:B------:R-:W-:-:S02]  /*c800*/  ISETP.GT.U32.AND P2, PT, R29, R16, PT ;  /* 0x000000101d00720c */ /* 0x000fc40003f44070 */
[----:B------:R-:W-:Y:S05]  /*c810*/  STL [R1+0x16c], R11 ;  /* 0x00016c0b01007387 */ /* 0x000fea0000100800 */
[--C-:B------:R-:W-:Y:S01]  /*c820*/  @!P1 IMAD.IADD R15, R15, 0x1, -R29.reuse ;  /* 0x000000010f0f9824 */ /* 0x100fe200078e0a1d */
[----:B------:R-:W-:Y:S01]  /*c830*/  STL [R1+0x17c], R13 ;  /* 0x00017c0d01007387 */ /* 0x000fe20000100800 */
[----:B------:R-:W-:-:S03]  /*c840*/  @!P4 IMAD.IADD R23, R23, 0x1, -R29 ;  /* 0x000000011717c824 */ /* 0x000fc600078e0a1d */
[----:B------:R0:W-:Y:S04]  /*c850*/  STL [R1+0x184], R18 ;  /* 0x0001841201007387 */ /* 0x0001e80000100800 */
[----:B------:R-:W-:Y:S04]  /*c860*/  STL [R1+0x174], R21 ;  /* 0x0001741501007387 */ /* 0x000fe80000100800 */
[----:B0-----:R-:W4:Y:S04]  /*c870*/  LDL R18, [R1+0x13b8] ;  /* 0x0013b80001127983 */ /* 0x001f280000100800 */
[----:B------:R-:W-:Y:S04]  /*c880*/  STL [R1+0x170], R23 ;  /* 0x0001701701007387 */ /* 0x000fe80000100800 */
[----:B------:R0:W-:Y:S01]  /*c890*/  STL [R1+0x158], R24 ;  /* 0x0001581801007387 */ /* 0x0001e20000100800 */
[----:B------:R-:W-:-:S03]  /*c8a0*/  @!P2 IMAD.IADD R16, R16, 0x1, -R29 ;  /* 0x000000011010a824 */ /* 0x000fc600078e0a1d */
[----:B0-----:R-:W4:Y:S04]  /*c8b0*/  LDL.LU R24, [R1+0x120] ;  /* 0x0001200001187983 */ /* 0x001f280000300800 */
[----:B------:R-:W4:Y:S04]  /*c8c0*/  LDL.LU R10, [R1+0xf4] ;  /* 0x0000f400010a7983 */ /* 0x000f280000300800 */
[----:B------:R-:W4:Y:S04]  /*c8d0*/  LDL.LU R13, [R1+0x108] ;  /* 0x00010800010d7983 */ /* 0x000f280000300800 */
[----:B------:R-:W4:Y:S04]  /*c8e0*/  LDL.LU R21, [R1+0x110] ;  /* 0x0001100001157983 */ /* 0x000f280000300800 */
[----:B------:R-:W4:Y:S01]  /*c8f0*/  LDL.LU R23, [R1+0x100] ;  /* 0x0001000001177983 */ /* 0x000f220000300800 */
[----:B-----5:R-:W-:-:S02]  /*c900*/  ISETP.GT.U32.AND P6, PT, R29, R8, PT ;  /* 0x000000081d00720c */ /* 0x020fc40003fc4070 */
        /* <DEDUP_REMOVED lines=10> */
[C---:B------:R-:W-:Y:S02]  /*c9b0*/  ISETP.GT.U32.AND P0, PT, R29.reuse, R15, PT ;  /* 0x0000000f1d00720c */ /* 0x040fe40003f04070 */
[----:B--2---:R-:W-:-:S05]  /*c9c0*/  ISETP.GT.U32.AND P1, PT, R29, R22, PT ;  /* 0x000000161d00720c */ /* 0x004fca0003f24070 */
[--C-:B------:R-:W-:Y:S01]  /*c9d0*/  @!P6 IMAD.IADD R25, R25, 0x1, -R29.reuse ;  /* 0x000000011919e824 */ /* 0x100fe200078e0a1d */
[C---:B------:R-:W-:Y:S01]  /*c9e0*/  ISETP.GT.U32.AND P4, PT, R29.reuse, R17, PT ;  /* 0x000000111d00720c */ /* 0x040fe20003f84070 */
[--C-:B------:R-:W-:Y:S01]  /*c9f0*/  @!P5 IMAD.IADD R12, R12, 0x1, -R29.reuse ;  /* 0x000000010c0cd824 */ /* 0x100fe200078e0a1d */
[----:B------:R-:W-:Y:S02]  /*ca00*/  ISETP.GT.U32.AND P2, PT, R29, R26, PT ;  /* 0x0000001a1d00720c */ /* 0x000fe40003f44070 */
[----:B------:R0:W-:Y:S01]  /*ca10*/  STL [R1+0x164], R25 ;  /* 0x0001641901007387 */ /* 0x0001e20000100800 */
[--C-:B------:R-:W-:Y:S02]  /*ca20*/  @!P3 IMAD.IADD R14, R14, 0x1, -R29.reuse ;  /* 0x000000010e0eb824 */ /* 0x100fe400078e0a1d */
[--C-:B------:R-:W-:Y:S01]  /*ca30*/  @!P0 IMAD.IADD R15, R15, 0x1, -R29.reuse ;  /* 0x000000010f0f8824 */ /* 0x100fe200078e0a1d */
[----:B0-----:R-:W2:Y:S01]  /*ca40*/  LDL.LU R25, [R1+0xf8] ;  /* 0x0000f80001197983 */ /* 0x001ea20000300800 */
[----:B------:R-:W-:-:S03]  /*ca50*/  @!P1 IMAD.IADD R22, R22, 0x1, -R29 ;  /* 0x0000000116169824 */ /* 0x000fc600078e0a1d */
[----:B------:R0:W-:Y:S01]  /*ca60*/  STL [R1+0x168], R12 ;  /* 0x0001680c01007387 */ /* 0x0001e20000100800 */
[----:B------:R-:W-:-:S03]  /*ca70*/  ISETP.GT.U32.AND P1, PT, R29, R16, PT ;  /* 0x000000101d00720c */ /* 0x000fc60003f24070 */
[----:B------:R-:W5:Y:S01]  /*ca80*/  LDL.LU R11, [R1+0xe0] ;  /* 0x0000e000010b7983 */ /* 0x000f620000300800 */
[----:B------:R-:W-:-:S03]  /*ca90*/  @!P4 IMAD.IADD R17, R17, 0x1, -R29 ;  /* 0x000000011111c824 */ /* 0x000fc600078e0a1d */
[----:B------:R1:W-:Y:S04]  /*caa0*/  STL [R1+0x160], R14 ;  /* 0x0001600e01007387 */ /* 0x0003e80000100800 */
[----:B0-----:R-:W2:Y:S04]  /*cab0*/  LDL.LU R12, [R1+0xec] ;  /* 0x0000ec00010c7983 */ /* 0x001ea80000300800 */
[----:B------:R0:W-:Y:S01]  /*cac0*/  STL [R1+0x15c], R15 ;  /* 0x00015c0f01007387 */ /* 0x0001e20000100800 */
[----:B------:R-:W-:-:S03]  /*cad0*/  @!P2 IMAD.IADD R26, R26, 0x1, -R29 ;  /* 0x000000011a1aa824 */ /* 0x000fc600078e0a1d */
[----:B-1----:R-:W2:Y:S01]  /*cae0*/  LDL.LU R14, [R1+0xf0] ;  /* 0x0000f000010e7983 */ /* 0x002ea20000300800 */
[----:B------:R-:W-:Y:S01]  /*caf0*/  ISETP.GT.U32.AND P2, PT, R29, R17, PT ;  /* 0x000000111d00720c */ /* 0x000fe20003f44070 */
[--C-:B------:R-:W-:Y:S02]  /*cb00*/  @!P1 IMAD.IADD R16, R16, 0x1, -R29.reuse ;  /* 0x0000000110109824 */ /* 0x100fe400078e0a1d */
[----:B0-----:R-:W2:Y:S04]  /*cb10*/  LDL.LU R15, [R1+0xe8] ;  /* 0x0000e800010f7983 */ /* 0x001ea80000300800 */
[----:B------:R0:W-:Y:S06]  /*cb20*/  STL [R1+0x130], R16 ;  /* 0x0001301001007387 */ /* 0x0001ec0000100800 */
[----:B------:R-:W-:Y:S01]  /*cb30*/  @!P2 IMAD.IADD R17, R17, 0x1, -R29 ;  /* 0x000000011111a824 */ /* 0x000fe200078e0a1d */
[----:B0-----:R-:W2:Y:S04]  /*cb40*/  LDL.LU R16, [R1+0xe4] ;  /* 0x0000e40001107983 */ /* 0x001ea80000300800 */
[----:B------:R0:W-:Y:S04]  /*cb50*/  STL [R1+0x148], R17 ;  /* 0x0001481101007387 */ /* 0x0001e80000100800 */
[----:B0-----:R-:W2:Y:S01]  /*cb60*/  LDL.LU R17, [R1+0xb8] ;  /* 0x0000b80001117983 */ /* 0x001ea20000300800 */
[----:B------:R-:W-:-:S02]  /*cb70*/  IABS R5, R5 ;  /* 0x0000000500057213 */ /* 0x000fc40000000000 */
[----:B---3--:R-:W-:-:S03]  /*cb80*/  ISETP.GT.U32.AND P4, PT, R29, R27, PT ;  /* 0x0000001b1d00720c */ /* 0x008fc60003f84070 */
[----:B------:R-:W-:Y:S01]  /*cb90*/  IMAD.HI.U32 R0, R28, R5, RZ ;  /* 0x000000051c007227 */ /* 0x000fe200078e00ff */
[----:B------:R-:W-:-:S03]  /*cba0*/  IABS R4, R4 ;  /* 0x0000000400047213 */ /* 0x000fc60000000000 */
[----:B------:R-:W-:-:S04]  /*cbb0*/  IMAD.MOV R0, RZ, RZ, -R0 ;  /* 0x000000ffff007224 */ /* 0x000fc800078e0a00 */
[----:B------:R-:W-:Y:S02]  /*cbc0*/  IMAD R5, R29, R0, R5 ;  /* 0x000000001d057224 */ /* 0x000fe400078e0205 */
[----:B------:R-:W-:-:S04]  /*cbd0*/  IMAD.HI.U32 R0, R28, R4, RZ ;  /* 0x000000041c007227 */ /* 0x000fc800078e00ff */
[----:B------:R-:W-:Y:S02]  /*cbe0*/  IMAD.MOV R0, RZ, RZ, -R0 ;  /* 0x000000ffff007224 */ /* 0x000fe400078e0a00 */
[----:B------:R-:W-:Y:S01]  /*cbf0*/  @!P4 IMAD.IADD R27, R27, 0x1, -R29 ;  /* 0x000000011b1bc824 */ /* 0x000fe200078e0a1d */
[C---:B------:R-:W-:Y:S01]  /*cc00*/  ISETP.GT.U32.AND P4, PT, R29.reuse, R8, PT ;  /* 0x000000081d00720c */ /* 0x040fe20003f84070 */
[C---:B------:R-:W-:Y:S01]  /*cc10*/  IMAD R4, R29.reuse, R0, R4 ;  /* 0x000000001d047224 */ /* 0x040fe200078e0204 */
[----:B------:R-:W-:Y:S01]  /*cc20*/  ISETP.GT.U32.AND P5, PT, R29, R9, PT ;  /* 0x000000091d00720c */ /* 0x000fe20003fa4070 */
[----:B------:R-:W-:-:S04]  /*cc30*/  IMAD.HI.U32 R0, R28, R3, RZ ;  /* 0x000000031c007227 */ /* 0x000fc800078e00ff */
[----:B------:R-:W-:Y:S01]  /*cc40*/  IMAD.MOV R0, RZ, RZ, -R0 ;  /* 0x000000ffff007224 */ /* 0x000fe200078e0a00 */
[C---:B------:R-:W-:Y:S02]  /*cc50*/  ISETP.GT.U32.AND P3, PT, R29.reuse, R27, PT ;  /* 0x0000001b1d00720c */ /* 0x040fe40003f64070 */
[C---:B------:R-:W-:Y:S01]  /*cc60*/  ISETP.GT.U32.AND P6, PT, R29.reuse, R19, PT ;  /* 0x000000131d00720c */ /* 0x040fe20003fc4070 */
[----:B------:R-:W-:Y:S02]  /*cc70*/  IMAD R3, R29, R0, R3 ;  /* 0x000000001d037224 */ /* 0x000fe400078e0203 */
[----:B------:R-:W-:-:S04]  /*cc80*/  IMAD.HI.U32 R0, R28, R2, RZ ;  /* 0x000000021c007227 */ /* 0x000fc800078e00ff */
[--C-:B------:R-:W-:Y:S01]  /*cc90*/  @!P4 IMAD.IADD R8, R8, 0x1, -R29.reuse ;  /* 0x000000010808c824 */ /* 0x100fe200078e0a1d */
[----:B----4-:R-:W-:Y:S01]  /*cca0*/  ISETP.GT.U32.AND P4, PT, R29, R24, PT ;  /* 0x000000181d00720c */ /* 0x010fe20003f84070 */
[----:B------:R-:W-:Y:S01]  /*ccb0*/  @!P5 IMAD.IADD R9, R9, 0x1, -R29 ;  /* 0x000000010909d824 */ /* 0x000fe200078e0a1d */
[C---:B------:R-:W-:Y:S01]  /*ccc0*/  ISETP.GT.U32.AND P5, PT, R29.reuse, R10, PT ;  /* 0x0000000a1d00720c */ /* 0x040fe20003fa4070 */
[----:B------:R-:W-:Y:S01]  /*ccd0*/  IMAD.MOV R0, RZ, RZ, -R0 ;  /* 0x000000ffff007224 */ /* 0x000fe200078e0a00 */
[----:B------:R-:W-:-:S03]  /*cce0*/  ISETP.GT.U32.AND P0, PT, R29, R20, PT ;  /* 0x000000141d00720c */ /* 0x000fc60003f04070 */
[----:B------:R-:W-:Y:S01]  /*ccf0*/  IMAD R2, R29, R0, R2 ;  /* 0x000000001d027224 */ /* 0x000fe200078e0202 */
[----:B------:R-:W-:Y:S02]  /*cd00*/  IABS R0, R18 ;  /* 0x0000001200007213 */ /* 0x000fe40000000000 */
[----:B------:R-:W3:Y:S01]  /*cd10*/  LDL.LU R18, [R1+0xd0] ;  /* 0x0000d00001127983 */ /* 0x000ee20000300800 */
[--C-:B------:R-:W-:Y:S01]  /*cd20*/  @!P3 IMAD.IADD R27, R27, 0x1, -R29.reuse ;  /* 0x000000011b1bb824 */ /* 0x100fe200078e0a1d */
[----:B------:R-:W-:Y:S01]  /*cd30*/  ISETP.GT.U32.AND P1, PT, R29, R22, PT ;  /* 0x000000161d00720c */ /* 0x000fe20003f24070 */
[--C-:B------:R-:W-:Y:S01]  /*cd40*/  @!P6 IMAD.IADD R19, R19, 0x1, -R29.reuse ;  /* 0x000000011313e824 */ /* 0x100fe200078e0a1d */
[C---:B------:R-:W-:Y:S01]  /*cd50*/  ISETP.GT.U32.AND P6, PT, R29.reuse, R13, PT ;  /* 0x0000000d1d00720c */ /* 0x040fe20003fc4070 */
[--C-:B------:R-:W-:Y:S01]  /*cd60*/  @!P4 IMAD.IADD R24, R24, 0x1, -R29.reuse ;  /* 0x000000011818c824 */ /* 0x100fe200078e0a1d */
[----:B------:R-:W-:Y:S01]  /*cd70*/  ISETP.GT.U32.AND P2, PT, R29, R26, PT ;  /* 0x0000001a1d00720c */ /* 0x000fe20003f44070 */
[----:B------:R-:W-:-:S02]  /*cd80*/  @!P5 IMAD.IADD R10, R10, 0x1, -R29 ;  /* 0x000000010a0ad824 */ /* 0x000fc400078e0a1d */
[--C-:B------:R-:W-:Y:S01]  /*cd90*/  @!P0 IMAD.IADD R20, R20, 0x1, -R29.reuse ;  /* 0x0000000114148824 */ /* 0x100fe200078e0a1d */
[C---:B------:R-:W-:Y:S01]  /*cda0*/  ISETP.GT.U32.AND P0, PT, R29.reuse, R21, PT ;  /* 0x000000151d00720c */ /* 0x040fe20003f04070 */
[----:B------:R-:W-:Y:S04]  /*cdb0*/  STL [R1+0x14c], R8 ;  /* 0x00014c0801007387 */ /* 0x000fe80000100800 */
[--C-:B------:R-:W-:Y:S01]  /*cdc0*/  @!P1 IMAD.IADD R22, R22, 0x1, -R29.reuse ;  /* 0x0000000116169824 */ /* 0x100fe200078e0a1d */
[----:B------:R-:W-:Y:S01]  /*cdd0*/  ISETP.GT.U32.AND P1, PT, R29, R23, PT ;  /* 0x000000171d00720c */ /* 0x000fe20003f24070 */
[--C-:B------:R-:W-:Y:S01]  /*cde0*/  @!P6 IMAD.IADD R13, R13, 0x1, -R29.reuse ;  /* 0x000000010d0de824 */ /* 0x100fe200078e0a1d */
[----:B------:R-:W-:Y:S01]  /*cdf0*/  STL [R1+0x140], R9 ;  /* 0x0001400901007387 */ /* 0x000fe20000100800 */
[----:B------:R-:W-:-:S03]  /*ce00*/  @!P2 IMAD.IADD R26, R26, 0x1, -R29 ;  /* 0x000000011a1aa824 */ /* 0x000fc600078e0a1d */
[----:B------:R-:W-:Y:S01]  /*ce10*/  STL [R1+0x134], R19 ;  /* 0x0001341301007387 */ /* 0x000fe20000100800 */
[----:B------:R-:W-:-:S03]  /*ce20*/  @!P0 IMAD.IADD R21, R21, 0x1, -R29 ;  /* 0x0000000115158824 */ /* 0x000fc600078e0a1d */
[----:B------:R-:W-:Y:S04]  /*ce30*/  STL [R1+0x118], R20 ;  /* 0x0001181401007387 */ /* 0x000fe80000100800 */
[----:B------:R-:W-:Y:S04]  /*ce40*/  STL [R1+0x128], R22 ;  /* 0x0001281601007387 */ /* 0x000fe80000100800 */
[----:B------:R0:W-:Y:S01]  /*ce50*/  STL [R1+0x12c], R26 ;  /* 0x00012c1a01007387 */ /* 0x0001e20000100800 */
[----:B------:R-:W-:-:S03]  /*ce60*/  @!P1 IMAD.IADD R23, R23, 0x1, -R29 ;  /* 0x0000000117179824 */ /* 0x000fc600078e0a1d */
[----:B0-----:R-:W4:Y:S04]  /*ce70*/  LDL.LU R26, [R1+0xd4] ;  /* 0x0000d400011a7983 */ /* 0x001f280000300800 */
[----:B------:R-:W4:Y:S04]  /*ce80*/  LDL.LU R19, [R1+0xc8] ;  /* 0x0000c80001137983 */ /* 0x000f280000300800 */
[----:B------:R0:W-:Y:S04]  /*ce90*/  STL [R1+0x124], R27 ;  /* 0x0001241b01007387 */ /* 0x0001e80000100800 */
[----:B0-----:R-:W4:Y:S04]  /*cea0*/  LDL.LU R27, [R1+0xbc] ;  /* 0x0000bc00011b7983 */ /* 0x001f280000300800 */
[----:B------:R-:W4:Y:S04]  /*ceb0*/  LDL.LU R20, [R1+0xa4] ;  /* 0x0000a40001147983 */ /* 0x000f280000300800 */
[----:B------:R-:W4:Y:S01]  /*cec0*/  LDL.LU R22, [R1+0xb0] ;  /* 0x0000b00001167983 */ /* 0x000f220000300800 */
[----:B-----5:R-:W-:-:S02]  /*ced0*/  ISETP.GT.U32.AND P3, PT, R29, R11, PT ;  /* 0x0000000b1d00720c */ /* 0x020fc40003f64070 */
[C---:B--2---:R-:W-:Y:S02]  /*cee0*/  ISETP.GT.U32.AND P4, PT, R29.reuse, R12, PT ;  /* 0x0000000c1d00720c */ /* 0x044fe40003f84070 */
[----:B------:R-:W-:-:S09]  /*cef0*/  ISETP.GT.U32.AND P5, PT, R29, R14, PT ;  /* 0x0000000e1d00720c */ /* 0x000fd20003fa4070 */
[--C-:B------:R-:W-:Y:S01]  /*cf00*/  @!P3 IMAD.IADD R11, R11, 0x1, -R29.reuse ;  /* 0x000000010b0bb824 */ /* 0x100fe200078e0a1d */
[C---:B------:R-:W-:Y:S01]  /*cf10*/  ISETP.GT.U32.AND P3, PT, R29.reuse, R24, PT ;  /* 0x000000181d00720c */ /* 0x040fe20003f64070 */
[--C-:B------:R-:W-:Y:S01]  /*cf20*/  @!P4 IMAD.IADD R12, R12, 0x1, -R29.reuse ;  /* 0x000000010c0cc824 */ /* 0x100fe200078e0a1d */
[C---:B------:R-:W-:Y:S02]  /*cf30*/  ISETP.GT.U32.AND P6, PT, R29.reuse, R15, PT ;  /* 0x0000000f1d00720c */ /* 0x040fe40003fc4070 */
[C---:B------:R-:W-:Y:S01]  /*cf40*/  ISETP.GT.U32.AND P4, PT, R29.reuse, R10, PT ;  /* 0x0000000a1d00720c */ /* 0x040fe20003f84070 */
[----:B------:R-:W-:Y:S01]  /*cf50*/  @!P5 IMAD.IADD R14, R14, 0x1, -R29 ;  /* 0x000000010e0ed824 */ /* 0x000fe200078e0a1d */
[C---:B------:R-:W-:Y:S02]  /*cf60*/  ISETP.GT.U32.AND P5, PT, R29.reuse, R13, PT ;  /* 0x0000000d1d00720c */ /* 0x040fe40003fa4070 */
[C---:B------:R-:W-:Y:S02]  /*cf70*/  ISETP.GT.U32.AND P2, PT, R29.reuse, R25, PT ;  /* 0x000000191d00720c */ /* 0x040fe40003f44070 */
[----:B------:R-:W-:-:S03]  /*cf80*/  ISETP.GT.U32.AND P0, PT, R29, R16, PT ;  /* 0x000000101d00720c */ /* 0x000fc60003f04070 */
[--C-:B------:R-:W-:Y:S02]  /*cf90*/  @!P3 IMAD.IADD R24, R24, 0x1, -R29.reuse ;  /* 0x000000011818b824 */ /* 0x100fe400078e0a1d */
[--C-:B------:R-:W-:Y:S01]  /*cfa0*/  @!P6 IMAD.IADD R15, R15, 0x1, -R29.reuse ;  /* 0x000000010f0fe824 */ /* 0x100fe200078e0a1d */
[----:B------:R-:W-:Y:S01]  /*cfb0*/  ISETP.GT.U32.AND P6, PT, R29, R21, PT ;  /* 0x000000151d00720c */ /* 0x000fe20003fc4070 */
[--C-:B------:R-:W-:Y:S01]  /*cfc0*/  @!P4 IMAD.IADD R10, R10, 0x1, -R29.reuse ;  /* 0x000000010a0ac824 */ /* 0x100fe200078e0a1d */
[----:B------:R0:W-:Y:S01]  /*cfd0*/  STL [R1+0x120], R24 ;  /* 0x0001201801007387 */ /* 0x0001e20000100800 */
[--C-:B------:R-:W-:Y:S01]  /*cfe0*/  @!P5 IMAD.IADD R13, R13, 0x1, -R29.reuse ;  /* 0x000000010d0dd824 */ /* 0x100fe200078e0a1d */
[C---:B------:R-:W-:Y:S02]  /*cff0*/  ISETP.GT.U32.AND P1, PT, R29.reuse, R17, PT ;  /* 0x000000111d00720c */ /* 0x040fe40003f24070 */
[----:B0-----:R-:W2:Y:S01]  /*d000*/  LDL.LU R24, [R1+0xb4] ;  /* 0x0000b40001187983 */ /* 0x001ea20000300800 */
[----:B------:R-:W-:Y:S01]  /*d010*/  @!P0 IMAD.IADD R16, R16, 0x1, -R29 ;  /* 0x0000000110108824 */ /* 0x000fe200078e0a1d */
[----:B------:R-:W-:-:S02]  /*d020*/  ISETP.GT.U32.AND P0, PT, R29, R23, PT ;  /* 0x000000171d00720c */ /* 0x000fc40003f04070 */
[----:B------:R-:W5:Y:S01]  /*d030*/  LDL.LU R8, [R1+0xac] ;  /* 0x0000ac0001087983 */ /* 0x000f620000300800 */
[----:B------:R-:W-:-:S03]  /*d040*/  @!P2 IMAD.IADD R25, R25, 0x1, -R29 ;  /* 0x000000011919a824 */ /* 0x000fc600078e0a1d */
[----:B------:R0:W-:Y:S04]  /*d050*/  STL [R1+0xf4], R10 ;  /* 0x0000f40a01007387 */ /* 0x0001e80000100800 */
[----:B------:R-:W2:Y:S04]  /*d060*/  LDL.LU R9, [R1+0xa8] ;  /* 0x0000a80001097983 */ /* 0x000ea80000300800 */
[----:B------:R1:W-:Y:S01]  /*d070*/  STL [R1+0x108], R13 ;  /* 0x0001080d01007387 */ /* 0x0003e20000100800 */
[----:B------:R-:W-:-:S03]  /*d080*/  @!P1 IMAD.IADD R17, R17, 0x1, -R29 ;  /* 0x0000000111119824 */ /* 0x000fc600078e0a1d */
[----:B0-----:R-:W2:Y:S01]  /*d090*/  LDL.LU R10, [R1+0x90] ;  /* 0x00009000010a7983 */ /* 0x001ea20000300800 */
[----:B------:R-:W-:Y:S01]  /*d0a0*/  ISETP.GT.U32.AND P1, PT, R29, R25, PT ;  /* 0x000000191d00720c */ /* 0x000fe20003f24070 */
[--C-:B------:R-:W-:Y:S02]  /*d0b0*/  @!P6 IMAD.IADD R21, R21, 0x1, -R29.reuse ;  /* 0x000000011515e824 */ /* 0x100fe400078e0a1d */
[----:B-1----:R-:W2:Y:S01]  /*d0c0*/  LDL.LU R13, [R1+0x9c] ;  /* 0x00009c00010d7983 */ /* 0x002ea20000300800 */
[----:B------:R-:W-:-:S03]  /*d0d0*/  @!P0 IMAD.IADD R23, R23, 0x1, -R29 ;  /* 0x0000000117178824 */ /* 0x000fc600078e0a1d */
[----:B------:R0:W-:Y:S06]  /*d0e0*/  STL [R1+0x110], R21 ;  /* 0x0001101501007387 */ /* 0x0001ec0000100800 */
[----:B------:R-:W-:Y:S01]  /*d0f0*/  @!P1 IMAD.IADD R25, R25, 0x1, -R29 ;  /* 0x0000000119199824 */ /* 0x000fe200078e0a1d */
[----:B0-----:R-:W2:Y:S04]  /*d100*/  LDL.LU R21, [R1+0xa0] ;  /* 0x0000a00001157983 */ /* 0x001ea80000300800 */
[----:B------:R0:W-:Y:S04]  /*d110*/  STL [R1+0x100], R23 ;  /* 0x0001001701007387 */ /* 0x0001e80000100800 */
[----:B0-----:R-:W2:Y:S04]  /*d120*/  LDL.LU R23, [R1+0x98] ;  /* 0x0000980001177983 */ /* 0x001ea80000300800 */
[----:B------:R0:W-:Y:S04]  /*d130*/  STL [R1+0xf8], R25 ;  /* 0x0000f81901007387 */ /* 0x0001e80000100800 */
[----:B0-----:R-:W2:Y:S01]  /*d140*/  LDL.LU R25, [R1+0x94] ;  /* 0x0000940001197983 */ /* 0x001ea20000300800 */
[----:B---3--:R-:W-:-:S02]  /*d150*/  ISETP.GT.U32.AND P2, PT, R29, R18, PT ;  /* 0x000000121d00720c */ /* 0x008fc40003f44070 */
[C---:B------:R-:W-:Y:S02]  /*d160*/  ISETP.GT.U32.AND P3, PT, R29.reuse, R12, PT ;  /* 0x0000000c1d00720c */ /* 0x040fe40003f64070 */
[----:B------:R-:W-:-:S09]  /*d170*/  ISETP.GT.U32.AND P4, PT, R29, R14, PT ;  /* 0x0000000e1d00720c */ /* 0x000fd20003f84070 */
[--C-:B------:R-:W-:Y:S01]  /*d180*/  @!P2 IMAD.IADD R18, R18, 0x1, -R29.reuse ;  /* 0x000000011212a824 */ /* 0x100fe200078e0a1d */
[C---:B------:R-:W-:Y:S02]  /*d190*/  ISETP.GT.U32.AND P2, PT, R29.reuse, R11, PT ;  /* 0x0000000b1d00720c */ /* 0x040fe40003f44070 */
[C---:B------:R-:W-:Y:S01]  /*d1a0*/  ISETP.GT.U32.AND P5, PT, R29.reuse, R15, PT ;  /* 0x0000000f1d00720c */ /* 0x040fe20003fa4070 */
[--C-:B------:R-:W-:Y:S01]  /*d1b0*/  @!P3 IMAD.IADD R12, R12, 0x1, -R29.reuse ;  /* 0x000000010c0cb824 */ /* 0x100fe200078e0a1d */
[C---:B------:R-:W-:Y:S02]  /*d1c0*/  ISETP.GT.U32.AND P6, PT, R29.reuse, R18, PT ;  /* 0x000000121d00720c */ /* 0x040fe40003fc4070 */
[----:B------:R-:W-:Y:S01]  /*d1d0*/  ISETP.GT.U32.AND P0, PT, R29, R16, PT ;  /* 0x000000101d00720c */ /* 0x000fe20003f04070 */
[----:B------:R-:W-:-:S06]  /*d1e0*/  @!P4 IMAD.IADD R14, R14, 0x1, -R29 ;  /* 0x000000010e0ec824 */ /* 0x000fcc00078e0a1d */
[--C-:B------:R-:W-:Y:S01]  /*d1f0*/  @!P2 IMAD.IADD R11, R11, 0x1, -R29.reuse ;  /* 0x000000010b0ba824 */ /* 0x100fe200078e0a1d */
[C---:B----4-:R-:W-:Y:S02]  /*d200*/  ISETP.GT.U32.AND P3, PT, R29.reuse, R19, PT ;  /* 0x000000131d00720c */ /* 0x050fe40003f64070 */
[----:B------:R-:W-:Y:S01]  /*d210*/  ISETP.GT.U32.AND P2, PT, R29, R26, PT ;  /* 0x0000001a1d00720c */ /* 0x000fe20003f44070 */
[--C-:B------:R-:W-:Y:S01]  /*d220*/  @!P5 IMAD.IADD R15, R15, 0x1, -R29.reuse ;  /* 0x000000010f0fd824 */ /* 0x100fe200078e0a1d */
[C---:B------:R-:W-:Y:S01]  /*d230*/  ISETP.GT.U32.AND P1, PT, R29.reuse, R17, PT ;  /* 0x000000111d00720c */ /* 0x040fe20003f24070 */
[----:B------:R-:W-:Y:S01]  /*d240*/  @!P6 IMAD.IADD R18, R18, 0x1, -R29 ;  /* 0x000000011212e824 */ /* 0x000fe200078e0a1d */
[----:B------:R-:W-:-:S07]  /*d250*/  ISETP.GT.U32.AND P4, PT, R29, R27, PT ;  /* 0x0000001b1d00720c */ /* 0x000fce0003f84070 */
[--C-:B------:R-:W-:Y:S01]  /*d260*/  @!P3 IMAD.IADD R19, R19, 0x1, -R29.reuse ;  /* 0x000000011313b824 */ /* 0x100fe200078e0a1d */
[C---:B------:R-:W-:Y:S01]  /*d270*/  ISETP.GT.U32.AND P5, PT, R29.reuse, R20, PT ;  /* 0x000000141d00720c */ /* 0x040fe20003fa4070 */
[--C-:B------:R-:W-:Y:S02]  /*d280*/  @!P2 IMAD.IADD R26, R26, 0x1, -R29.reuse ;  /* 0x000000011a1aa824 */ /* 0x100fe400078e0a1d */
[--C-:B------:R-:W-:Y:S01]  /*d290*/  @!P0 IMAD.IADD R16, R16, 0x1, -R29.reuse ;  /* 0x0000000110108824 */ /* 0x100fe200078e0a1d */
[----:B------:R-:W-:Y:S01]  /*d2a0*/  ISETP.GT.U32.AND P0, PT, R29, R22, PT ;  /* 0x000000161d00720c */ /* 0x000fe20003f04070 */
[--C-:B------:R-:W-:Y:S02]  /*d2b0*/  @!P1 IMAD.IADD R17, R17, 0x1, -R29.reuse ;  /* 0x0000000111119824 */ /* 0x100fe400078e0a1d */
[----:B------:R-:W-:-:S06]  /*d2c0*/  @!P4 IMAD.IADD R27, R27, 0x1, -R29 ;  /* 0x000000011b1bc824 */ /* 0x000fcc00078e0a1d */
[--C-:B------:R-:W-:Y:S01]  /*d2d0*/  @!P5 IMAD.IADD R20, R20, 0x1, -R29.reuse ;  /* 0x000000011414d824 */ /* 0x100fe200078e0a1d */
[----:B------:R0:W-:Y:S03]  /*d2e0*/  STL [R1+0xe0], R11 ;  /* 0x0000e00b01007387 */ /* 0x0001e60000100800 */
[----:B------:R-:W-:Y:S01]  /*d2f0*/  @!P0 IMAD.IADD R22, R22, 0x1, -R29 ;  /* 0x0000000116168824 */ /* 0x000fe200078e0a1d */
[----:B------:R1:W-:Y:S04]  /*d300*/  STL [R1+0xec], R12 ;  /* 0x0000ec0c01007387 */ /* 0x0003e80000100800 */
[----:B------:R3:W-:Y:S04]  /*d310*/  STL [R1+0xf0], R14 ;  /* 0x0000f00e01007387 */ /* 0x0007e80000100800 */
[----:B------:R4:W-:Y:S04]  /*d320*/  STL [R1+0xe8], R15 ;  /* 0x0000e80f01007387 */ /* 0x0009e80000100800 */
[----:B------:R1:W-:Y:S04]  /*d330*/  STL [R1+0xe4], R16 ;  /* 0x0000e41001007387 */ /* 0x0003e80000100800 */
[----:B0-----:R-:W2:Y:S04]  /*d340*/  LDL.LU R11, [R1+0x7c] ;  /* 0x00007c00010b7983 */ /* 0x001ea80000300800 */
[----:B------:R-:W-:Y:S04]  /*d350*/  STL [R1+0xb8], R17 ;  /* 0x0000b81101007387 */ /* 0x000fe80000100800 */
[----:B-1----:R-:W2:Y:S04]  /*d360*/  LDL.LU R12, [R1+0x88] ;  /* 0x00008800010c7983 */ /* 0x002ea80000300800 */
[----:B------:R-:W-:Y:S04]  /*d370*/  STL [R1+0xd0], R18 ;  /* 0x0000d01201007387 */ /* 0x000fe80000100800 */
[----:B---3--:R-:W3:Y:S04]  /*d380*/  LDL.LU R14, [R1+0x8c] ;  /* 0x00008c00010e7983 */ /* 0x008ee80000300800 */
[----:B----4-:R-:W4:Y:S04]  /*d390*/  LDL.LU R15, [R1+0x84] ;  /* 0x00008400010f7983 */ /* 0x010f280000300800 */
[----:B------:R-:W3:Y:S01]  /*d3a0*/  LDL.LU R16, [R1+0x80] ;  /* 0x0000800001107983 */ /* 0x000ee20000300800 */
[----:B-----5:R-:W-:-:S02]  /*d3b0*/  ISETP.GT.U32.AND P6, PT, R29, R8, PT ;  /* 0x000000081d00720c */ /* 0x020fc40003fc4070 */
[C---:B--2---:R-:W-:Y:S02]  /*d3c0*/  ISETP.GT.U32.AND P2, PT, R29.reuse, R9, PT ;  /* 0x000000091d00720c */ /* 0x044fe40003f44070 */
[C---:B------:R-:W-:Y:S02]  /*d3d0*/  ISETP.GT.U32.AND P3, PT, R29.reuse, R10, PT ;  /* 0x0000000a1d00720c */ /* 0x040fe40003f64070 */
[C---:B------:R-:W-:Y:S02]  /*d3e0*/  ISETP.GT.U32.AND P1, PT, R29.reuse, R24, PT ;  /* 0x000000181d00720c */ /* 0x040fe40003f24070 */
[----:B------:R-:W-:-:S05]  /*d3f0*/  ISETP.GT.U32.AND P4, PT, R29, R13, PT ;  /* 0x0000000d1d00720c */ /* 0x000fca0003f84070 */
[--C-:B------:R-:W-:Y:S01]  /*d400*/  @!P6 IMAD.IADD R8, R8, 0x1, -R29.reuse ;  /* 0x000000010808e824 */ /* 0x100fe200078e0a1d */
[----:B------:R-:W-:Y:S01]  /*d410*/  ISETP.GT.U32.AND P6, PT, R29, R26, PT ;  /* 0x0000001a1d00720c */ /* 0x000fe20003fc4070 */
[--C-:B------:R-:W-:Y:S01]  /*d420*/  @!P2 IMAD.IADD R9, R9, 0x1, -R29.reuse ;  /* 0x000000010909a824 */ /* 0x100fe200078e0a1d */
[C---:B------:R-:W-:Y:S01]  /*d430*/  ISETP.GT.U32.AND P2, PT, R29.reuse, R19, PT ;  /* 0x000000131d00720c */ /* 0x040fe20003f44070 */
[--C-:B------:R-:W-:Y:S01]  /*d440*/  @!P3 IMAD.IADD R10, R10, 0x1, -R29.reuse ;  /* 0x000000010a0ab824 */ /* 0x100fe200078e0a1d */
[C---:B------:R-:W-:Y:S02]  /*d450*/  ISETP.GT.U32.AND P3, PT, R29.reuse, R27, PT ;  /* 0x0000001b1d00720c */ /* 0x040fe40003f64070 */
[----:B------:R-:W-:Y:S01]  /*d460*/  ISETP.GT.U32.AND P5, PT, R29, R21, PT ;  /* 0x000000151d00720c */ /* 0x000fe20003fa4070 */
[--C-:B------:R-:W-:Y:S01]  /*d470*/  @!P4 IMAD.IADD R13, R13, 0x1, -R29.reuse ;  /* 0x000000010d0dc824 */ /* 0x100fe200078e0a1d */
[----:B------:R-:W-:Y:S01]  /*d480*/  ISETP.GT.U32.AND P4, PT, R29, R20, PT ;  /* 0x000000141d00720c */ /* 0x000fe20003f84070 */
[----:B------:R-:W-:-:S04]  /*d490*/  @!P1 IMAD.IADD R24, R24, 0x1, -R29 ;  /* 0x0000000118189824 */ /* 0x000fc800078e0a1d */
[----:B------:R-:W-:Y:S01]  /*d4a0*/  @!P6 IMAD.IADD R26, R26, 0x1, -R29 ;  /* 0x000000011a1ae824 */ /* 0x000fe200078e0a1d */
[----:B------:R-:W-:-:S05]  /*d4b0*/  ISETP.GT.U32.AND P0, PT, R29, R23, PT ;  /* 0x000000171d00720c */ /* 0x000fca0003f04070 */
[--C-:B------:R-:W-:Y:S01]  /*d4c0*/  @!P5 IMAD.IADD R21, R21, 0x1, -R29.reuse ;  /* 0x000000011515d824 */ /* 0x100fe200078e0a1d */
[----:B------:R-:W-:Y:S01]  /*d4d0*/  ISETP.GT.U32.AND P5, PT, R29, R22, PT ;  /* 0x000000161d00720c */ /* 0x000fe20003fa4070 */
[--C-:B------:R-:W-:Y:S02]  /*d4e0*/  @!P3 IMAD.IADD R27, R27, 0x1, -R29.reuse ;  /* 0x000000011b1bb824 */ /* 0x100fe400078e0a1d */
[--C-:B------:R-:W-:Y:S01]  /*d4f0*/  @!P2 IMAD.IADD R19, R19, 0x1, -R29.reuse ;  /* 0x000000011313a824 */ /* 0x100fe200078e0a1d */
[----:B------:R0:W-:Y:S01]  /*d500*/  STL [R1+0xd4], R26 ;  /* 0x0000d41a01007387 */ /* 0x0001e20000100800 */
[----:B------:R-:W-:Y:S02]  /*d510*/  ISETP.GT.U32.AND P1, PT, R29, R25, PT ;  /* 0x000000191d00720c */ /* 0x000fe40003f24070 */
[--C-:B------:R-:W-:Y:S01]  /*d520*/  @!P0 IMAD.IADD R23, R23, 0x1, -R29.reuse ;  /* 0x0000000117178824 */ /* 0x100fe200078e0a1d */
[----:B------:R-:W-:Y:S01]  /*d530*/  ISETP.GT.U32.AND P0, PT, R29, R24, PT ;  /* 0x000000181d00720c */ /* 0x000fe20003f04070 */
[----:B0-----:R-:W2:Y:S01]  /*d540*/  LDL.LU R26, [R1+0x6c] ;  /* 0x00006c00011a7983 */ /* 0x001ea20000300800 */
[----:B------:R-:W-:-:S03]  /*d550*/  @!P4 IMAD.IADD R20, R20, 0x1, -R29 ;  /* 0x000000011414c824 */ /* 0x000fc600078e0a1d */
[----:B------:R0:W-:Y:S04]  /*d560*/  STL [R1+0xbc], R27 ;  /* 0x0000bc1b01007387 */ /* 0x0001e80000100800 */
[----:B------:R1:W-:Y:S01]  /*d570*/  STL [R1+0xc8], R19 ;  /* 0x0000c81301007387 */ /* 0x0003e20000100800 */
[----:B------:R-:W-:Y:S01]  /*d580*/  @!P1 IMAD.IADD R25, R25, 0x1, -R29 ;  /* 0x0000000119199824 */ /* 0x000fe200078e0a1d */
[C---:B------:R-:W-:Y:S02]  /*d590*/  ISETP.GT.U32.AND P1, PT, R29.reuse, R8, PT ;  /* 0x000000081d00720c */ /* 0x040fe40003f24070 */
[----:B0-----:R-:W5:Y:S01]  /*d5a0*/  LDL.LU R27, [R1+0x78] ;  /* 0x00007800011b7983 */ /* 0x001f620000300800 */
[----:B------:R-:W-:-:S03]  /*d5b0*/  ISETP.GT.U32.AND P2, PT, R29, R9, PT ;  /* 0x000000091d00720c */ /* 0x000fc60003f44070 */
[----:B------:R-:W5:Y:S01]  /*d5c0*/  LDL.LU R17, [R1+0x1b8] ;  /* 0x0001b80001117983 */ /* 0x000f620000300800 */
[----:B------:R-:W-:-:S03]  /*d5d0*/  @!P5 IMAD.IADD R22, R22, 0x1, -R29 ;  /* 0x000000011616d824 */ /* 0x000fc600078e0a1d */
[----:B------:R-:W5:Y:S01]  /*d5e0*/  LDL.LU R18, [R1+0x74] ;  /* 0x0000740001127983 */ /* 0x000f620000300800 */
[----:B------:R-:W-:-:S03]  /*d5f0*/  ISETP.GT.U32.AND P3, PT, R29, R10, PT ;  /* 0x0000000a1d00720c */ /* 0x000fc60003f64070 */
[----:B-1----:R-:W5:Y:S01]  /*d600*/  LDL.LU R19, [R1+0x70] ;  /* 0x0000700001137983 */ /* 0x002f620000300800 */
[----:B------:R-:W-:-:S03]  /*d610*/  ISETP.GT.U32.AND P5, PT, R29, R21, PT ;  /* 0x000000151d00720c */ /* 0x000fc60003fa4070 */
[----:B------:R0:W-:Y:S01]  /*d620*/  STL [R1+0xa4], R20 ;  /* 0x0000a41401007387 */ /* 0x0001e20000100800 */
[----:B------:R-:W-:Y:S01]  /*d630*/  ISETP.GT.U32.AND P4, PT, R29, R13, PT ;  /* 0x0000000d1d00720c */ /* 0x000fe20003f84070 */
[--C-:B------:R-:W-:Y:S02]  /*d640*/  @!P0 IMAD.IADD R24, R24, 0x1, -R29.reuse ;  /* 0x0000000118188824 */ /* 0x100fe400078e0a1d */
[----:B0-----:R-:W5:Y:S04]  /*d650*/  LDL.LU R20, [R1+0x68] ;  /* 0x0000680001147983 */ /* 0x001f680000300800 */
[----:B------:R0:W-:Y:S01]  /*d660*/  STL [R1+0xb0], R22 ;  /* 0x0000b01601007387 */ /* 0x0001e20000100800 */
[--C-:B------:R-:W-:Y:S02]  /*d670*/  @!P1 IMAD.IADD R8, R8, 0x1, -R29.reuse ;  /* 0x0000000108089824 */ /* 0x100fe400078e0a1d */
[--C-:B------:R-:W-:Y:S01]  /*d680*/  @!P2 IMAD.IADD R9, R9, 0x1, -R29.reuse ;  /* 0x000000010909a824 */ /* 0x100fe200078e0a1d */
[----:B0-----:R-:W5:Y:S01]  /*d690*/  LDL.LU R22, [R1+0x188] ;  /* 0x0001880001167983 */ /* 0x001f620000300800 */
[----:B------:R-:W-:-:S03]  /*d6a0*/  @!P3 IMAD.IADD R10, R10, 0x1, -R29 ;  /* 0x000000010a0ab824 */ /* 0x000fc600078e0a1d */
[----:B------:R0:W-:Y:S01]  /*d6b0*/  STL [R1+0xb4], R24 ;  /* 0x0000b41801007387 */ /* 0x0001e20000100800 */
[--C-:B------:R-:W-:Y:S02]  /*d6c0*/  @!P5 IMAD.IADD R21, R21, 0x1, -R29.reuse ;  /* 0x000000011515d824 */ /* 0x100fe400078e0a1d */
[----:B------:R-:W-:Y:S01]  /*d6d0*/  @!P4 IMAD.IADD R13, R13, 0x1, -R29 ;  /* 0x000000010d0dc824 */ /* 0x000fe200078e0a1d */
[----:B0-----:R-:W5:Y:S04]  /*d6e0*/  LDL.LU R24, [R1+0x190] ;  /* 0x0001900001187983 */ /* 0x001f680000300800 */
[----:B------:R-:W-:Y:S04]  /*d6f0*/  STL [R1+0xac], R8 ;  /* 0x0000ac0801007387 */ /* 0x000fe80000100800 */
[----:B------:R-:W-:Y:S04]  /*d700*/  STL [R1+0xa8], R9 ;  /* 0x0000a80901007387 */ /* 0x000fe80000100800 */
[----:B------:R-:W-:Y:S04]  /*d710*/  STL [R1+0x90], R10 ;  /* 0x0000900a01007387 */ /* 0x000fe80000100800 */
[----:B------:R0:W-:Y:S04]  /*d720*/  STL [R1+0xa0], R21 ;  /* 0x0000a01501007387 */ /* 0x0001e80000100800 */
[----:B------:R-:W-:Y:S04]  /*d730*/  STL [R1+0x9c], R13 ;  /* 0x00009c0d01007387 */ /* 0x000fe80000100800 */
[----:B0-----:R-:W5:Y:S01]  /*d740*/  LDL R21, [R1+0x13bc] ;  /* 0x0013bc0001157983 */ /* 0x001f620000100800 */
[----:B------:R-:W-:-:S02]  /*d750*/  ISETP.GT.U32.AND P6, PT, R29, R25, PT ;  /* 0x000000191d00720c */ /* 0x000fc40003fc4070 */
[C---:B------:R-:W-:Y:S02]  /*d760*/  ISETP.GT.U32.AND P1, PT, R29.reuse, R11, PT ;  /* 0x0000000b1d00720c */ /* 0x040fe40003f24070 */
[C---:B------:R-:W-:Y:S02]  /*d770*/  ISETP.GT.U32.AND P0, PT, R29.reuse, R23, PT ;  /* 0x000000171d00720c */ /* 0x040fe40003f04070 */
[C---:B------:R-:W-:Y:S02]  /*d780*/  ISETP.GT.U32.AND P2, PT, R29.reuse, R12, PT ;  /* 0x0000000c1d00720c */ /* 0x040fe40003f44070 */
[C---:B---3--:R-:W-:Y:S02]  /*d790*/  ISETP.GT.U32.AND P3, PT, R29.reuse, R14, PT ;  /* 0x0000000e1d00720c */ /* 0x048fe40003f64070 */
[C---:B----4-:R-:W-:Y:S02]  /*d7a0*/  ISETP.GT.U32.AND P4, PT, R29.reuse, R15, PT ;  /* 0x0000000f1d00720c */ /* 0x050fe40003f84070 */
[----:B------:R-:W-:Y:S01]  /*d7b0*/  ISETP.GT.U32.AND P5, PT, R29, R16, PT ;  /* 0x000000101d00720c */ /* 0x000fe20003fa4070 */
[----:B------:R-:W-:-:S02]  /*d7c0*/  @!P6 IMAD.IADD R25, R25, 0x1, -R29 ;  /* 0x000000011919e824 */ /* 0x000fc400078e0a1d */
[--C-:B------:R-:W-:Y:S02]  /*d7d0*/  @!P1 IMAD.IADD R11, R11, 0x1, -R29.reuse ;  /* 0x000000010b0b9824 */ /* 0x100fe400078e0a1d */
[--C-:B------:R-:W-:Y:S02]  /*d7e0*/  @!P0 IMAD.IADD R23, R23, 0x1, -R29.reuse ;  /* 0x0000000117178824 */ /* 0x100fe400078e0a1d */
[--C-:B------:R-:W-:Y:S02]  /*d7f0*/  @!P2 IMAD.IADD R12, R12, 0x1, -R29.reuse ;  /* 0x000000010c0ca824 */ /* 0x100fe400078e0a1d */
[--C-:B------:R-:W-:Y:S02]  /*d800*/  @!P3 IMAD.IADD R14, R14, 0x1, -R29.reuse ;  /* 0x000000010e0eb824 */ /* 0x100fe400078e0a1d */
[--C-:B------:R-:W-:Y:S02]  /*d810*/  @!P4 IMAD.IADD R15, R15, 0x1, -R29.reuse ;  /* 0x000000010f0fc824 */ /* 0x100fe400078e0a1d */
[----:B------:R-:W-:-:S02]  /*d820*/  @!P5 IMAD.IADD R16, R16, 0x1, -R29 ;  /* 0x000000011010d824 */ /* 0x000fc400078e0a1d */
[----:B------:R-:W-:Y:S01]  /*d830*/  IMAD.HI.U32 R6, R28, R0, RZ ;  /* 0x000000001c067227 */ /* 0x000fe200078e00ff */
[----:B------:R0:W-:Y:S03]  /*d840*/  STL [R1+0x94], R25 ;  /* 0x0000941901007387 */ /* 0x0001e60000100800 */
[----:B------:R-:W-:Y:S01]  /*d850*/  IMAD.MOV R6, RZ, RZ, -R6 ;  /* 0x000000ffff067224 */ /* 0x000fe200078e0a06 */
[----:B------:R1:W-:Y:S04]  /*d860*/  STL [R1+0x98], R23 ;  /* 0x0000981701007387 */ /* 0x0003e80000100800 */
[----:B0-----:R-:W3:Y:S01]  /*d870*/  LDL.LU R25, [R1+0x180] ;  /* 0x0001800001197983 */ /* 0x001ee20000300800 */
[----:B------:R-:W-:-:S03]  /*d880*/  IMAD R0, R29, R6, R0 ;  /* 0x000000061d007224 */ /* 0x000fc600078e0200 */
[----:B-1----:R-:W4:Y:S01]  /*d890*/  LDL.LU R23, [R1+0x178] ;  /* 0x0001780001177983 */ /* 0x002f220000300800 */
[C---:B--2---:R-:W-:Y:S02]  /*d8a0*/  ISETP.GT.U32.AND P0, PT, R29.reuse, R26, PT ;  /* 0x0000001a1d00720c */ /* 0x044fe40003f04070 */
[C---:B-----5:R-:W-:Y:S02]  /*d8b0*/  ISETP.GT.U32.AND P6, PT, R29.reuse, R27, PT ;  /* 0x0000001b1d00720c */ /* 0x060fe40003fc4070 */
[C---:B------:R-:W-:Y:S02]  /*d8c0*/  ISETP.GT.U32.AND P1, PT, R29.reuse, R17, PT ;  /* 0x000000111d00720c */ /* 0x040fe40003f24070 */
[C---:B------:R-:W-:Y:S02]  /*d8d0*/  ISETP.GT.U32.AND P2, PT, R29.reuse, R18, PT ;  /* 0x000000121d00720c */ /* 0x040fe40003f44070 */
[----:B------:R-:W-:-:S07]  /*d8e0*/  ISETP.GT.U32.AND P3, PT, R29, R19, PT ;  /* 0x000000131d00720c */ /* 0x000fce0003f64070 */
[--C-:B------:R-:W-:Y:S01]  /*d8f0*/  @!P6 IMAD.IADD R27, R27, 0x1, -R29.reuse ;  /* 0x000000011b1be824 */ /* 0x100fe200078e0a1d */
[----:B------:R-:W-:Y:S01]  /*d900*/  ISETP.GT.U32.AND P6, PT, R29, R11, PT ;  /* 0x0000000b1d00720c */ /* 0x000fe20003fc4070 */
[--C-:B------:R-:W-:Y:S02]  /*d910*/  @!P0 IMAD.IADD R26, R26, 0x1, -R29.reuse ;  /* 0x000000011a1a8824 */ /* 0x100fe400078e0a1d */
[--C-:B------:R-:W-:Y:S01]  /*d920*/  @!P1 IMAD.IADD R17, R17, 0x1, -R29.reuse ;  /* 0x0000000111119824 */ /* 0x100fe200078e0a1d */
[C---:B------:R-:W-:Y:S01]  /*d930*/  ISETP.GT.U32.AND P4, PT, R29.reuse, R20, PT ;  /* 0x000000141d00720c */ /* 0x040fe20003f84070 */
[--C-:B------:R-:W-:Y:S01]  /*d940*/  @!P2 IMAD.IADD R18, R18, 0x1, -R29.reuse ;  /* 0x000000011212a824 */ /* 0x100fe200078e0a1d */
[----:B------:R-:W-:Y:S01]  /*d950*/  ISETP.GT.U32.AND P1, PT, R29, R12, PT ;  /* 0x0000000c1d00720c */ /* 0x000fe20003f24070 */
[----:B------:R-:W-:Y:S01]  /*d960*/  @!P3 IMAD.IADD R19, R19, 0x1, -R29 ;  /* 0x000000011313b824 */ /* 0x000fe200078e0a1d */
[C---:B------:R-:W-:Y:S02]  /*d970*/  ISETP.GT.U32.AND P2, PT, R29.reuse, R14, PT ;  /* 0x0000000e1d00720c */ /* 0x040fe40003f44070 */
[----:B------:R-:W-:-:S02]  /*d980*/  ISETP.GT.U32.AND P3, PT, R29, R15, PT ;  /* 0x0000000f1d00720c */ /* 0x000fc40003f64070 */
[----:B------:R-:W-:-:S05]  /*d990*/  ISETP.GT.U32.AND P5, PT, R29, R22, PT ;  /* 0x000000161d00720c */ /* 0x000fca0003fa4070 */
[--C-:B------:R-:W-:Y:S01]  /*d9a0*/  @!P4 IMAD.IADD R20, R20, 0x1, -R29.reuse ;  /* 0x000000011414c824 */ /* 0x100fe200078e0a1d */
[----:B------:R-:W-:Y:S01]  /*d9b0*/  ISETP.GT.U32.AND P4, PT, R29, R16, PT ;  /* 0x000000101d00720c */ /* 0x000fe20003f84070 */
[----:B------:R-:W-:Y:S01]  /*d9c0*/  @!P6 IMAD.IADD R11, R11, 0x1, -R29 ;  /* 0x000000010b0be824 */ /* 0x000fe200078e0a1d */
[----:B------:R-:W-:-:S05]  /*d9d0*/  ISETP.GT.U32.AND P0, PT, R29, R24, PT ;  /* 0x000000181d00720c */ /* 0x000fca0003f04070 */
[--C-:B------:R-:W-:Y:S01]  /*d9e0*/  @!P5 IMAD.IADD R22, R22, 0x1, -R29.reuse ;  /* 0x000000011616d824 */ /* 0x100fe200078e0a1d */
[----:B------:R-:W-:Y:S01]  /*d9f0*/  ISETP.GT.U32.AND P5, PT, R29, R26, PT ;  /* 0x0000001a1d00720c */ /* 0x000fe20003fa4070 */
[--C-:B------:R-:W-:Y:S02]  /*da00*/  @!P1 IMAD.IADD R12, R12, 0x1, -R29.reuse ;  /* 0x000000010c0c9824 */ /* 0x100fe400078e0a1d */
[--C-:B------:R-:W-:Y:S02]  /*da10*/  @!P2 IMAD.IADD R14, R14, 0x1, -R29.reuse ;  /* 0x000000010e0ea824 */ /* 0x100fe400078e0a1d */
[--C-:B------:R-:W-:Y:S02]  /*da20*/  @!P3 IMAD.IADD R15, R15, 0x1, -R29.reuse ;  /* 0x000000010f0fb824 */ /* 0x100fe400078e0a1d */
[--C-:B------:R-:W-:Y:S02]  /*da30*/  @!P4 IMAD.IADD R16, R16, 0x1, -R29.reuse ;  /* 0x000000011010c824 */ /* 0x100fe400078e0a1d */
[----:B------:R-:W-:Y:S01]  /*da40*/  @!P0 IMAD.IADD R24, R24, 0x1, -R29 ;  /* 0x0000000118188824 */ /* 0x000fe200078e0a1d */
[----:B------:R-:W-:-:S03]  /*da50*/  ISETP.GT.U32.AND P0, PT, R29, R27, PT ;  /* 0x0000001b1d00720c */ /* 0x000fc60003f04070 */
[----:B------:R-:W-:Y:S01]  /*da60*/  @!P5 IMAD.IADD R26, R26, 0x1, -R29 ;  /* 0x000000011a1ad824 */ /* 0x000fe200078e0a1d */
[----:B------:R-:W-:Y:S02]  /*da70*/  IABS R13, R21 ;  /* 0x00000015000d7213 */ /* 0x000fe40000000000 */
[----:B------:R-:W2:Y:S04]  /*da80*/  LDL.LU R21, [R1+0x138] ;  /* 0x0001380001157983 */ /* 0x000ea80000300800 */
[----:B------:R-:W5:Y:S04]  /*da90*/  LDL.LU R6, [R1+0x150] ;  /* 0x0001500001067983 */ /* 0x000f680000300800 */
[----:B------:R-:W5:Y:S04]  /*daa0*/  LDL.LU R7, [R1+0x154] ;  /* 0x0001540001077983 */ /* 0x000f680000300800 */
[----:B------:R-:W5:Y:S04]  /*dab0*/  LDL.LU R8, [R1+0x144] ;  /* 0x0001440001087983 */ /* 0x000f680000300800 */
[----:B------:R-:W-:Y:S04]  /*dac0*/  STL [R1+0x7c], R11 ;  /* 0x00007c0b01007387 */ /* 0x000fe80000100800 */
[----:B------:R-:W-:Y:S04]  /*dad0*/  STL [R1+0x88], R12 ;  /* 0x0000880c01007387 */ /* 0x000fe80000100800 */
[----:B------:R0:W-:Y:S04]  /*dae0*/  STL [R1+0x8c], R14 ;  /* 0x00008c0e01007387 */ /* 0x0001e80000100800 */
[----:B------:R-:W5:Y:S04]  /*daf0*/  LDL.LU R9, [R1+0x13c] ;  /* 0x00013c0001097983 */ /* 0x000f680000300800 */
[----:B------:R-:W-:Y:S04]  /*db00*/  STL [R1+0x84], R15 ;  /* 0x0000840f01007387 */ /* 0x000fe80000100800 */
[----:B------:R-:W5:Y:S04]  /*db10*/  LDL.LU R10, [R1+0xfc] ;  /* 0x0000fc00010a7983 */ /* 0x000f680000300800 */
[----:B------:R-:W-:Y:S01]  /*db20*/  STL [R1+0x80], R16 ;  /* 0x0000801001007387 */ /* 0x000fe20000100800 */
[----:B0-----:R-:W-:-:S03]  /*db30*/  IMAD.MOV.U32 R14, RZ, RZ, R13 ;  /* 0x000000ffff0e7224 */ /* 0x001fc600078e000d */
[----:B------:R-:W5:Y:S01]  /*db40*/  LDL.LU R11, [R1+0x114] ;  /* 0x00011400010b7983 */ /* 0x000f620000300800 */
[----:B------:R-:W-:-:S03]  /*db50*/  @!P0 IMAD.IADD R27, R27, 0x1, -R29 ;  /* 0x000000011b1b8824 */ /* 0x000fc600078e0a1d */
[----:B------:R-:W5:Y:S04]  /*db60*/  LDL.LU R12, [R1+0x11c] ;  /* 0x00011c00010c7983 */ /* 0x000f680000300800 */
[----:B------:R0:W-:Y:S04]  /*db70*/  STL [R1+0x6c], R26 ;  /* 0x00006c1a01007387 */ /* 0x0001e80000100800 */
[----:B------:R-:W5:Y:S04]  /*db80*/  LDL.LU R13, [R1+0x10c] ;  /* 0x00010c00010d7983 */ /* 0x000f680000300800 */
[----:B0-----:R-:W5:Y:S04]  /*db90*/  LDL.LU R26, [R1+0x104] ;  /* 0x00010400011a7983 */ /* 0x001f680000300800 */
[----:B------:R0:W-:Y:S04]  /*dba0*/  STL [R1+0x78], R27 ;  /* 0x0000781b01007387 */ /* 0x0001e80000100800 */
[----:B0-----:R-:W5:Y:S01]  /*dbb0*/  LDL.LU R27, [R1+0xc0] ;  /* 0x0000c000011b7983 */ /* 0x001f620000300800 */
[----:B------:R-:W-:-:S02]  /*dbc0*/  ISETP.GT.U32.AND P1, PT, R29, R17, PT ;  /* 0x000000111d00720c */ /* 0x000fc40003f24070 */
[C---:B------:R-:W-:Y:S02]  /*dbd0*/  ISETP.GT.U32.AND P2, PT, R29.reuse, R18, PT ;  /* 0x000000121d00720c */ /* 0x040fe40003f44070 */
[C---:B------:R-:W-:Y:S02]  /*dbe0*/  ISETP.GT.U32.AND P3, PT, R29.reuse, R19, PT ;  /* 0x000000131d00720c */ /* 0x040fe40003f64070 */
[C---:B------:R-:W-:Y:S02]  /*dbf0*/  ISETP.GT.U32.AND P4, PT, R29.reuse, R20, PT ;  /* 0x000000141d00720c */ /* 0x040fe40003f84070 */
[C---:B------:R-:W-:Y:S02]  /*dc00*/  ISETP.GT.U32.AND P5, PT, R29.reuse, R22, PT ;  /* 0x000000161d00720c */ /* 0x040fe40003fa4070 */
[C---:B------:R-:W-:Y:S02]  /*dc10*/  ISETP.GT.U32.AND P6, PT, R29.reuse, R24, PT ;  /* 0x000000181d00720c */ /* 0x040fe40003fc4070 */
[----:B---3--:R-:W-:Y:S01]  /*dc20*/  ISETP.GT.U32.AND P0, PT, R29, R25, PT ;  /* 0x000000191d00720c */ /* 0x008fe20003f04070 */
[--C-:B------:R-:W-:Y:S01]  /*dc30*/  @!P1 IMAD.IADD R17, R17, 0x1, -R29.reuse ;  /* 0x0000000111119824 */ /* 0x100fe200078e0a1d */
[----:B----4-:R-:W-:Y:S01]  /*dc40*/  ISETP.GT.U32.AND P1, PT, R29, R23, PT ;  /* 0x000000171d00720c */ /* 0x010fe20003f24070 */
[----:B------:R-:W-:-:S02]  /*dc50*/  @!P2 IMAD.IADD R18, R18, 0x1, -R29 ;  /* 0x000000011212a824 */ /* 0x000fc400078e0a1d */
[--C-:B------:R-:W-:Y:S02]  /*dc60*/  @!P3 IMAD.IADD R19, R19, 0x1, -R29.reuse ;  /* 0x000000011313b824 */ /* 0x100fe400078e0a1d */
[--C-:B------:R-:W-:Y:S02]  /*dc70*/  @!P4 IMAD.IADD R20, R20, 0x1, -R29.reuse ;  /* 0x000000011414c824 */ /* 0x100fe400078e0a1d */
[--C-:B------:R-:W-:Y:S02]  /*dc80*/  @!P5 IMAD.IADD R22, R22, 0x1, -R29.reuse ;  /* 0x000000011616d824 */ /* 0x100fe400078e0a1d */
[--C-:B------:R-:W-:Y:S02]  /*dc90*/  @!P6 IMAD.IADD R24, R24, 0x1, -R29.reuse ;  /* 0x000000011818e824 */ /* 0x100fe400078e0a1d */
[--C-:B------:R-:W-:Y:S02]  /*dca0*/  @!P0 IMAD.IADD R25, R25, 0x1, -R29.reuse ;  /* 0x0000000119198824 */ /* 0x100fe400078e0a1d */
[----:B------:R-:W-:Y:S01]  /*dcb0*/  @!P1 IMAD.IADD R23, R23, 0x1, -R29 ;  /* 0x0000000117179824 */ /* 0x000fe200078e0a1d */
[----:B------:R0:W-:Y:S04]  /*dcc0*/  STL [R1+0x1b8], R17 ;  /* 0x0001b81101007387 */ /* 0x0001e80000100800 */
[----:B------:R1:W-:Y:S04]  /*dcd0*/  STL [R1+0x74], R18 ;  /* 0x0000741201007387 */ /* 0x0003e80000100800 */
[----:B------:R3:W-:Y:S04]  /*dce0*/  STL [R1+0x70], R19 ;  /* 0x0000701301007387 */ /* 0x0007e80000100800 */
[----:B------:R4:W-:Y:S04]  /*dcf0*/  STL [R1+0x68], R20 ;  /* 0x0000681401007387 */ /* 0x0009e80000100800 */
[----:B------:R-:W5:Y:S04]  /*dd00*/  LDL.LU R15, [R1+0xd8] ;  /* 0x0000d800010f7983 */ /* 0x000f680000300800 */
[----:B------:R-:W-:Y:S04]  /*dd10*/  STL [R1+0x188], R22 ;  /* 0x0001881601007387 */ /* 0x000fe80000100800 */
[----:B------:R-:W5:Y:S04]  /*dd20*/  LDL.LU R16, [R1+0xdc] ;  /* 0x0000dc0001107983 */ /* 0x000f680000300800 */
[----:B0-----:R-:W5:Y:S04]  /*dd30*/  LDL.LU R17, [R1+0xcc] ;  /* 0x0000cc0001117983 */ /* 0x001f680000300800 */
[----:B------:R-:W-:Y:S04]  /*dd40*/  STL [R1+0x190], R24 ;  /* 0x0001901801007387 */ /* 0x000fe80000100800 */
[----:B-1----:R-:W5:Y:S04]  /*dd50*/  LDL.LU R18, [R1+0xc4] ;  /* 0x0000c40001127983 */ /* 0x002f680000300800 */
[----:B---3--:R-:W3:Y:S04]  /*dd60*/  LDL.LU R19, [R1+0x18] ;  /* 0x0000180001137983 */ /* 0x008ee80000300800 */
[----:B----4-:R-:W4:Y:S01]  /*dd70*/  LDL.LU R20, [R1+0x14] ;  /* 0x0000140001147983 */ /* 0x010f220000300800 */
[----:B--2---:R-:W-:-:S02]  /*dd80*/  ISETP.GT.U32.AND P2, PT, R29, R21, PT ;  /* 0x000000151d00720c */ /* 0x004fc40003f44070 */
[C---:B-----5:R-:W-:Y:S02]  /*dd90*/  ISETP.GT.U32.AND P3, PT, R29.reuse, R6, PT ;  /* 0x000000061d00720c */ /* 0x060fe40003f64070 */
[C---:B------:R-:W-:Y:S02]  /*dda0*/  ISETP.GT.U32.AND P4, PT, R29.reuse, R7, PT ;  /* 0x000000071d00720c */ /* 0x040fe40003f84070 */
[----:B------:R-:W-:-:S07]  /*ddb0*/  ISETP.GT.U32.AND P5, PT, R29, R8, PT ;  /* 0x000000081d00720c */ /* 0x000fce0003fa4070 */
[--C-:B------:R-:W-:Y:S02]  /*ddc0*/  @!P2 IMAD.IADD R21, R21, 0x1, -R29.reuse ;  /* 0x000000011515a824 */ /* 0x100fe400078e0a1d */
[--C-:B------:R-:W-:Y:S01]  /*ddd0*/  @!P3 IMAD.IADD R6, R6, 0x1, -R29.reuse ;  /* 0x000000010606b824 */ /* 0x100fe200078e0a1d */
[----:B------:R-:W-:Y:S01]  /*dde0*/  ISETP.GT.U32.AND P6, PT, R29, R9, PT ;  /* 0x000000091d00720c */ /* 0x000fe20003fc4070 */
[--C-:B------:R-:W-:Y:S01]  /*ddf0*/  @!P4 IMAD.IADD R7, R7, 0x1, -R29.reuse ;  /* 0x000000010707c824 */ /* 0x100fe200078e0a1d */
[C---:B------:R-:W-:Y:S02]  /*de00*/  ISETP.GT.U32.AND P0, PT, R29.reuse, R10, PT ;  /* 0x0000000a1d00720c */ /* 0x040fe40003f04070 */
[C---:B------:R-:W-:Y:S02]  /*de10*/  ISETP.GT.U32.AND P1, PT, R29.reuse, R11, PT ;  /* 0x0000000b1d00720c */ /* 0x040fe40003f24070 */
[----:B------:R-:W-:Y:S01]  /*de20*/  ISETP.GT.U32.AND P2, PT, R29, R12, PT ;  /* 0x0000000c1d00720c */ /* 0x000fe20003f44070 */
[----:B------:R-:W-:-:S06]  /*de30*/  @!P5 IMAD.IADD R8, R8, 0x1, -R29 ;  /* 0x000000010808d824 */ /* 0x000fcc00078e0a1d */
[--C-:B------:R-:W-:Y:S01]  /*de40*/  @!P6 IMAD.IADD R9, R9, 0x1, -R29.reuse ;  /* 0x000000010909e824 */ /* 0x100fe200078e0a1d */
[C---:B------:R-:W-:Y:S01]  /*de50*/  ISETP.GT.U32.AND P3, PT, R29.reuse, R13, PT ;  /* 0x0000000d1d00720c */ /* 0x040fe20003f64070 */
[--C-:B------:R-:W-:Y:S01]  /*de60*/  @!P0 IMAD.IADD R10, R10, 0x1, -R29.reuse ;  /* 0x000000010a0a8824 */ /* 0x100fe200078e0a1d */
[C---:B------:R-:W-:Y:S02]  /*de70*/  ISETP.GT.U32.AND P6, PT, R29.reuse, R25, PT ;  /* 0x000000191d00720c */ /* 0x040fe40003fc4070 */
[----:B------:R-:W-:Y:S01]  /*de80*/  ISETP.GT.U32.AND P4, PT, R29, R26, PT ;  /* 0x0000001a1d00720c */ /* 0x000fe20003f84070 */
[--C-:B------:R-:W-:Y:S01]  /*de90*/  @!P1 IMAD.IADD R11, R11, 0x1, -R29.reuse ;  /* 0x000000010b0b9824 */ /* 0x100fe200078e0a1d */
[C---:B------:R-:W-:Y:S01]  /*dea0*/  ISETP.GT.U32.AND P0, PT, R29.reuse, R23, PT ;  /* 0x000000171d00720c */ /* 0x040fe20003f04070 */
[----:B------:R-:W-:Y:S01]  /*deb0*/  @!P2 IMAD.IADD R12, R12, 0x1, -R29 ;  /* 0x000000010c0ca824 */ /* 0x000fe200078e0a1d */
[C---:B------:R-:W-:Y:S02]  /*dec0*/  ISETP.GT.U32.AND P1, PT, R29.reuse, R21, PT ;  /* 0x000000151d00720c */ /* 0x040fe40003f24070 */
[----:B------:R-:W-:-:S03]  /*ded0*/  ISETP.GT.U32.AND P2, PT, R29, R6, PT ;  /* 0x000000061d00720c */ /* 0x000fc60003f44070 */
[----:B------:R-:W-:Y:S01]  /*dee0*/  @!P3 IMAD.IADD R13, R13, 0x1, -R29 ;  /* 0x000000010d0db824 */ /* 0x000fe200078e0a1d */
[----:B------:R-:W-:-:S03]  /*def0*/  ISETP.GT.U32.AND P5, PT, R29, R27, PT ;  /* 0x0000001b1d00720c */ /* 0x000fc60003fa4070 */
[--C-:B------:R-:W-:Y:S01]  /*df00*/  @!P4 IMAD.IADD R26, R26, 0x1, -R29.reuse ;  /* 0x000000011a1ac824 */ /* 0x100fe200078e0a1d */
[C---:B------:R-:W-:Y:S02]  /*df10*/  ISETP.GT.U32.AND P3, PT, R29.reuse, R7, PT ;  /* 0x000000071d00720c */ /* 0x040fe40003f64070 */
[----:B------:R-:W-:Y:S01]  /*df20*/  ISETP.GT.U32.AND P4, PT, R29, R8, PT ;  /* 0x000000081d00720c */ /* 0x000fe20003f84070 */
[--C-:B------:R-:W-:Y:S02]  /*df30*/  @!P6 IMAD.IADD R25, R25, 0x1, -R29.reuse ;  /* 0x000000011919e824 */ /* 0x100fe400078e0a1d */
[--C-:B------:R-:W-:Y:S01]  /*df40*/  @!P0 IMAD.IADD R23, R23, 0x1, -R29.reuse ;  /* 0x0000000117178824 */ /* 0x100fe200078e0a1d */
[----:B------:R-:W-:Y:S01]  /*df50*/  ISETP.GT.U32.AND P0, PT, R29, R10, PT ;  /* 0x0000000a1d00720c */ /* 0x000fe20003f04070 */
[--C-:B------:R-:W-:Y:S02]  /*df60*/  @!P1 IMAD.IADD R21, R21, 0x1, -R29.reuse ;  /* 0x0000000115159824 */ /* 0x100fe400078e0a1d */
[--C-:B------:R-:W-:Y:S01]  /*df70*/  @!P5 IMAD.IADD R27, R27, 0x1, -R29.reuse ;  /* 0x000000011b1bd824 */ /* 0x100fe200078e0a1d */
[C---:B------:R-:W-:Y:S01]  /*df80*/  ISETP.GT.U32.AND P5, PT, R29.reuse, R9, PT ;  /* 0x000000091d00720c */ /* 0x040fe20003fa4070 */
[----:B------:R0:W-:Y:S01]  /*df90*/  STL [R1+0x180], R25 ;  /* 0x0001801901007387 */ /* 0x0001e20000100800 */
[C---:B------:R-:W-:Y:S01]  /*dfa0*/  ISETP.GT.U32.AND P1, PT, R29.reuse, R11, PT ;  /* 0x0000000b1d00720c */ /* 0x040fe20003f24070 */
[--C-:B------:R-:W-:Y:S01]  /*dfb0*/  @!P2 IMAD.IADD R6, R6, 0x1, -R29.reuse ;  /* 0x000000010606a824 */ /* 0x100fe200078e0a1d */
[----:B------:R-:W-:Y:S01]  /*dfc0*/  ISETP.GT.U32.AND P2, PT, R29, R12, PT ;  /* 0x0000000c1d00720c */ /* 0x000fe20003f44070 */
[--C-:B------:R-:W-:Y:S01]  /*dfd0*/  @!P3 IMAD.IADD R7, R7, 0x1, -R29.reuse ;  /* 0x000000010707b824 */ /* 0x100fe200078e0a1d */
[C---:B------:R-:W-:Y:S01]  /*dfe0*/  ISETP.GT.U32.AND P3, PT, R29.reuse, R13, PT ;  /* 0x0000000d1d00720c */ /* 0x040fe20003f64070 */
[----:B------:R-:W-:Y:S01]  /*dff0*/  @!P4 IMAD.IADD R8, R8, 0x1, -R29 ;  /* 0x000000010808c824 */ /* 0x000fe200078e0a1d */
[----:B0-----:R-:W2:Y:S04]  /*e000*/  LDL.LU R25, [R1+0x10] ;  /* 0x0000100001197983 */ /* 0x001ea80000300800 */
[----:B------:R-:W5:Y:S01]  /*e010*/  LDL.LU R24, [R1+0xc] ;  /* 0x00000c0001187983 */ /* 0x000f620000300800 */
[----:B------:R-:W-:-:S03]  /*e020*/  ISETP.GT.U32.AND P4, PT, R29, R26, PT ;  /* 0x0000001a1d00720c */ /* 0x000fc60003f84070 */
[----:B------:R0:W-:Y:S01]  /*e030*/  STL [R1+0x178], R23 ;  /* 0x0001781701007387 */ /* 0x0001e20000100800 */
[----:B------:R-:W-:Y:S01]  /*e040*/  ISETP.GT.U32.AND P6, PT, R29, R27, PT ;  /* 0x0000001b1d00720c */ /* 0x000fe20003fc4070 */
[--C-:B------:R-:W-:Y:S02]  /*e050*/  @!P5 IMAD.IADD R9, R9, 0x1, -R29.reuse ;  /* 0x000000010909d824 */ /* 0x100fe400078e0a1d */
[----:B0-----:R-:W5:Y:S04]  /*e060*/  LDL.LU R23, [R1+0x8] ;  /* 0x0000080001177983 */ /* 0x001f680000300800 */
[----:B------:R-:W5:Y:S04]  /*e070*/  LDL.LU R22, [R1+0x4] ;  /* 0x0000040001167983 */ /* 0x000f680000300800 */
[----:B------:R0:W-:Y:S01]  /*e080*/  STL [R1+0x138], R21 ;  /* 0x0001381501007387 */ /* 0x0001e20000100800 */
[----:B------:R-:W-:-:S02]  /*e090*/  @!P0 IMAD.IADD R10, R10, 0x1, -R29 ;  /* 0x000000010a0a8824 */ /* 0x000fc400078e0a1d */
[--C-:B------:R-:W-:Y:S01]  /*e0a0*/  @!P1 IMAD.IADD R11, R11, 0x1, -R29.reuse ;  /* 0x000000010b0b9824 */ /* 0x100fe200078e0a1d */
[----:B0-----:R-:W5:Y:S04]  /*e0b0*/  LDL.LU R21, [R1] ;  /* 0x0000000001157983 */ /* 0x001f680000300800 */
[----:B------:R0:W-:Y:S01]  /*e0c0*/  STL [R1+0x150], R6 ;  /* 0x0001500601007387 */ /* 0x0001e20000100800 */
[----:B------:R-:W-:-:S03]  /*e0d0*/  @!P2 IMAD.IADD R12, R12, 0x1, -R29 ;  /* 0x000000010c0ca824 */ /* 0x000fc600078e0a1d */
[----:B0-----:R-:W5:Y:S04]  /*e0e0*/  LDL.LU R6, [R1+0x19bc] ;  /* 0x0019bc0001067983 */ /* 0x001f680000300800 */
        /* <DEDUP_REMOVED lines=9> */
[----:B------:R0:W-:Y:S04]  /*e180*/  STL [R1+0xfc], R10 ;  /* 0x0000fc0a01007387 */ /* 0x0001e80000100800 */
        /* <DEDUP_REMOVED lines=10> */
[----:B0-----:R-:W5:Y:S01]  /*e230*/  LDL.LU R27, [R1+0x1998] ;  /* 0x00199800011b7983 */ /* 0x001f620000300800 */
[----:B------:R-:W-:-:S02]  /*e240*/  ISETP.GT.U32.AND P5, PT, R29, R15, PT ;  /* 0x0000000f1d00720c */ /* 0x000fc40003fa4070 */
[C---:B------:R-:W-:Y:S02]  /*e250*/  ISETP.GT.U32.AND P0, PT, R29.reuse, R16, PT ;  /* 0x000000101d00720c */ /* 0x040fe40003f04070 */
[C---:B------:R-:W-:Y:S02]  /*e260*/  ISETP.GT.U32.AND P1, PT, R29.reuse, R17, PT ;  /* 0x000000111d00720c */ /* 0x040fe40003f24070 */
[C---:B------:R-:W-:Y:S02]  /*e270*/  ISETP.GT.U32.AND P2, PT, R29.reuse, R18, PT ;  /* 0x000000121d00720c */ /* 0x040fe40003f44070 */
[C---:B---3--:R-:W-:Y:S02]  /*e280*/  ISETP.GT.U32.AND P3, PT, R29.reuse, R19, PT ;  /* 0x000000131d00720c */ /* 0x048fe40003f64070 */
[----:B----4-:R-:W-:-:S03]  /*e290*/  ISETP.GT.U32.AND P4, PT, R29, R20, PT ;  /* 0x000000141d00720c */ /* 0x010fc60003f84070 */
[--C-:B------:R-:W-:Y:S02]  /*e2a0*/  @!P5 IMAD.IADD R15, R15, 0x1, -R29.reuse ;  /* 0x000000010f0fd824 */ /* 0x100fe400078e0a1d */
[--C-:B------:R-:W-:Y:S02]  /*e2b0*/  @!P0 IMAD.IADD R16, R16, 0x1, -R29.reuse ;  /* 0x0000000110108824 */ /* 0x100fe400078e0a1d */
[--C-:B------:R-:W-:Y:S02]  /*e2c0*/  @!P1 IMAD.IADD R17, R17, 0x1, -R29.reuse ;  /* 0x0000000111119824 */ /* 0x100fe400078e0a1d */
[--C-:B------:R-:W-:Y:S02]  /*e2d0*/  @!P2 IMAD.IADD R18, R18, 0x1, -R29.reuse ;  /* 0x000000011212a824 */ /* 0x100fe400078e0a1d */
[--C-:B------:R-:W-:Y:S02]  /*e2e0*/  @!P3 IMAD.IADD R19, R19, 0x1, -R29.reuse ;  /* 0x000000011313b824 */ /* 0x100fe400078e0a1d */
[----:B------:R-:W-:-:S02]  /*e2f0*/  @!P4 IMAD.IADD R20, R20, 0x1, -R29 ;  /* 0x000000011414c824 */ /* 0x000fc400078e0a1d */
[----:B------:R-:W-:-:S04]  /*e300*/  IMAD.HI.U32 R28, R28, R14, RZ ;  /* 0x0000000e1c1c7227 */ /* 0x000fc800078e00ff */
[----:B------:R-:W-:-:S04]  /*e310*/  IMAD.MOV R28, RZ, RZ, -R28 ;  /* 0x000000ffff1c7224 */ /* 0x000fc800078e0a1c */
[C---:B------:R-:W-:Y:S02]  /*e320*/  IMAD R28, R29.reuse, R28, R14 ;  /* 0x0000001c1d1c7224 */ /* 0x040fe400078e020e */
[----:B------:R-:W3:Y:S01]  /*e330*/  LDL.LU R14, [R1+0x1994] ;  /* 0x00199400010e7983 */ /* 0x000ee20000300800 */
[C---:B--2---:R-:W-:Y:S02]  /*e340*/  ISETP.GT.U32.AND P6, PT, R29.reuse, R25, PT ;  /* 0x000000191d00720c */ /* 0x044fe40003fc4070 */
[C---:B-----5:R-:W-:Y:S02]  /*e350*/  ISETP.GT.U32.AND P5, PT, R29.reuse, R24, PT ;  /* 0x000000181d00720c */ /* 0x060fe40003fa4070 */
[C---:B------:R-:W-:Y:S02]  /*e360*/  ISETP.GT.U32.AND P0, PT, R29.reuse, R23, PT ;  /* 0x000000171d00720c */ /* 0x040fe40003f04070 */
[----:B------:R-:W-:-:S07]  /*e370*/  ISETP.GT.U32.AND P1, PT, R29, R22, PT ;  /* 0x000000161d00720c */ /* 0x000fce0003f24070 */
        /* <DEDUP_REMOVED lines=8> */
[----:B------:R-:W-:-:S05]  /*e400*/  ISETP.GT.U32.AND P1, PT, R29, R18, PT ;  /* 0x000000121d00720c */ /* 0x000fca0003f24070 */
[----:B------:R-:W-:-:S04]  /*e410*/  @!P6 IMAD.IADD R15, R15, 0x1, -R29 ;  /* 0x000000010f0fe824 */ /* 0x000fc800078e0a1d */
[--C-:B------:R-:W-:Y:S01]  /*e420*/  @!P2 IMAD.IADD R21, R21, 0x1, -R29.reuse ;  /* 0x000000011515a824 */ /* 0x100fe200078e0a1d */
[----:B------:R-:W-:Y:S01]  /*e430*/  ISETP.GT.U32.AND P2, PT, R29, R19, PT ;  /* 0x000000131d00720c */ /* 0x000fe20003f44070 */
[--C-:B------:R-:W-:Y:S01]  /*e440*/  @!P5 IMAD.IADD R16, R16, 0x1, -R29.reuse ;  /* 0x000000011010d824 */ /* 0x100fe200078e0a1d */
[----:B------:R0:W-:Y:S01]  /*e450*/  STL [R1+0xd8], R15 ;  /* 0x0000d80f01007387 */ /* 0x0001e20000100800 */
[--C-:B------:R-:W-:Y:S02]  /*e460*/  @!P0 IMAD.IADD R17, R17, 0x1, -R29.reuse ;  /* 0x0000000111118824 */ /* 0x100fe400078e0a1d */
[--C-:B------:R-:W-:Y:S01]  /*e470*/  @!P1 IMAD.IADD R18, R18, 0x1, -R29.reuse ;  /* 0x0000000112129824 */ /* 0x100fe200078e0a1d */
[----:B------:R-:W-:Y:S01]  /*e480*/  ISETP.GT.U32.AND P5, PT, R29, R24, PT ;  /* 0x000000181d00720c */ /* 0x000fe20003fa4070 */
[----:B0-----:R-:W2:Y:S06]  /*e490*/  LDL.LU R15, [R1+0x1990] ;  /* 0x00199000010f7983 */ /* 0x001eac0000300800 */
[--C-:B------:R-:W-:Y:S01]  /*e4a0*/  @!P2 IMAD.IADD R19, R19, 0x1, -R29.reuse ;  /* 0x000000011313a824 */ /* 0x100fe200078e0a1d */
[----:B------:R0:W-:Y:S04]  /*e4b0*/  STL [R1+0xdc], R16 ;  /* 0x0000dc1001007387 */ /* 0x0001e80000100800 */
[----:B0-----:R-:W4:Y:S04]  /*e4c0*/  LDL.LU R16, [R1+0x198c] ;  /* 0x00198c0001107983 */ /* 0x001f280000300800 */
[----:B------:R0:W-:Y:S04]  /*e4d0*/  STL [R1+0xcc], R17 ;  /* 0x0000cc1101007387 */ /* 0x0001e80000100800 */
[----:B0-----:R-:W5:Y:S04]  /*e4e0*/  LDL.LU R17, [R1+0x1988] ;  /* 0x0019880001117983 */ /* 0x001f680000300800 */
[----:B------:R0:W-:Y:S04]  /*e4f0*/  STL [R1+0xc4], R18 ;  /* 0x0000c41201007387 */ /* 0x0001e80000100800 */
[----:B0-----:R-:W2:Y:S04]  /*e500*/  LDL.LU R18, [R1+0x1984] ;  /* 0x0019840001127983 */ /* 0x001ea80000300800 */
[----:B------:R0:W-:Y:S01]  /*e510*/  STL [R1+0x18], R19 ;  /* 0x0000181301007387 */ /* 0x0001e20000100800 */
[----:B------:R-:W-:-:S03]  /*e520*/  @!P5 IMAD.IADD R24, R24, 0x1, -R29 ;  /* 0x000000011818d824 */ /* 0x000fc600078e0a1d */
[----:B0-----:R-:W2:Y:S01]  /*e530*/  LDL.LU R19, [R1+0x1980] ;  /* 0x0019800001137983 */ /* 0x001ea20000300800 */
[C---:B------:R-:W-:Y:S02]  /*e540*/  ISETP.GT.U32.AND P4, PT, R29.reuse, R26, PT ;  /* 0x0000001a1d00720c */ /* 0x040fe40003f84070 */
[----:B------:R-:W-:-:S11]  /*e550*/  ISETP.GT.U32.AND P3, PT, R29, R27, PT ;  /* 0x0000001b1d00720c */ /* 0x000fd60003f64070 */
[--C-:B------:R-:W-:Y:S01]  /*e560*/  @!P4 IMAD.IADD R26, R26, 0x1, -R29.reuse ;  /* 0x000000011a1ac824 */ /* 0x100fe200078e0a1d */
[----:B------:R-:W-:Y:S01]  /*e570*/  ISETP.GT.U32.AND P4, PT, R29, R25, PT ;  /* 0x000000191d00720c */ /* 0x000fe20003f84070 */
[----:B------:R-:W-:Y:S01]  /*e580*/  @!P3 IMAD.IADD R27, R27, 0x1, -R29 ;  /* 0x000000011b1bb824 */ /* 0x000fe200078e0a1d */
[----:B------:R-:W-:-:S11]  /*e590*/  ISETP.GT.U32.AND P3, PT, R29, R20, PT ;  /* 0x000000141d00720c */ /* 0x000fd60003f64070 */
[--C-:B------:R-:W-:Y:S02]  /*e5a0*/  @!P4 IMAD.IADD R25, R25, 0x1, -R29.reuse ;  /* 0x000000011919c824 */ /* 0x100fe400078e0a1d */
[----:B------:R-:W-:-:S05]  /*e5b0*/  @!P3 IMAD.IADD R20, R20, 0x1, -R29 ;  /* 0x000000011414b824 */ /* 0x000fca00078e0a1d */
[----:B------:R0:W-:Y:S04]  /*e5c0*/  STL [R1+0x14], R20 ;  /* 0x0000141401007387 */ /* 0x0001e80000100800 */
[----:B0-----:R-:W3:Y:S04]  /*e5d0*/  LDL.LU R20, [R1+0x197c] ;  /* 0x00197c0001147983 */ /* 0x001ee80000300800 */
[----:B------:R0:W-:Y:S04]  /*e5e0*/  STL [R1+0x10], R25 ;  /* 0x0000101901007387 */ /* 0x0001e80000100800 */
[----:B0-----:R-:W3:Y:S04]  /*e5f0*/  LDL.LU R25, [R1+0x1978] ;  /* 0x0019780001197983 */ /* 0x001ee80000300800 */
[----:B------:R0:W-:Y:S04]  /*e600*/  STL [R1+0xc], R24 ;  /* 0x00000c1801007387 */ /* 0x0001e80000100800 */
[----:B0-----:R-:W4:Y:S01]  /*e610*/  LDL.LU R24, [R1+0x1974] ;  /* 0x0019740001187983 */ /* 0x001f220000300800 */
[----:B------:R-:W-:-:S02]  /*e620*/  ISETP.GT.U32.AND P0, PT, R29, R23, PT ;  /* 0x000000171d00720c */ /* 0x000fc40003f04070 */
[C---:B------:R-:W-:Y:S02]  /*e630*/  ISETP.GT.U32.AND P1, PT, R29.reuse, R22, PT ;  /* 0x000000161d00720c */ /* 0x040fe40003f24070 */
[C---:B------:R-:W-:Y:S02]  /*e640*/  ISETP.GT.U32.AND P2, PT, R29.reuse, R21, PT ;  /* 0x000000151d00720c */ /* 0x040fe40003f44070 */
[----:B------:R-:W-:-:S07]  /*e650*/  ISETP.GT.U32.AND P6, PT, R29, R26, PT ;  /* 0x0000001a1d00720c */ /* 0x000fce0003fc4070 */
[--C-:B------:R-:W-:Y:S02]  /*e660*/  @!P0 IMAD.IADD R23, R23, 0x1, -R29.reuse ;  /* 0x0000000117178824 */ /* 0x100fe400078e0a1d */
[--C-:B------:R-:W-:Y:S02]  /*e670*/  @!P1 IMAD.IADD R22, R22, 0x1, -R29.reuse ;  /* 0x0000000116169824 */ /* 0x100fe400078e0a1d */
[--C-:B------:R-:W-:Y:S01]  /*e680*/  @!P2 IMAD.IADD R21, R21, 0x1, -R29.reuse ;  /* 0x000000011515a824 */ /* 0x100fe200078e0a1d */
[----:B------:R0:W-:Y:S04]  /*e690*/  STL [R1+0x8], R23 ;  /* 0x0000081701007387 */ /* 0x0001e80000100800 */
[----:B0-----:R-:W5:Y:S04]  /*e6a0*/  LDL.LU R23, [R1+0x1970] ;  /* 0x0019700001177983 */ /* 0x001f680000300800 */
[----:B------:R0:W-:Y:S01]  /*e6b0*/  STL [R1+0x4], R22 ;  /* 0x0000041601007387 */ /* 0x0001e20000100800 */
[----:B------:R-:W-:-:S03]  /*e6c0*/  @!P6 IMAD.IADD R26, R26, 0x1, -R29 ;  /* 0x000000011a1ae824 */ /* 0x000fc600078e0a1d */
[----:B0-----:R-:W5:Y:S04]  /*e6d0*/  LDL.LU R22, [R1+0x196c] ;  /* 0x00196c0001167983 */ /* 0x001f680000300800 */
[----:B------:R0:W-:Y:S04]  /*e6e0*/  STL [R1], R21 ;  /* 0x0000001501007387 */ /* 0x0001e80000100800 */
[----:B0-----:R-:W5:Y:S01]  /*e6f0*/  LDL.LU R21, [R1+0x1968] ;  /* 0x0019680001157983 */ /* 0x001f620000300800 */
[----:B------:R-:W-:-:S13]  /*e700*/  ISETP.GT.U32.AND P3, PT, R29, R27, PT ;  /* 0x0000001b1d00720c */ /* 0x000fda0003f64070 */
[----:B------:R-:W-:-:S05]  /*e710*/  @!P3 IMAD.IADD R27, R27, 0x1, -R29 ;  /* 0x000000011b1bb824 */ /* 0x000fca00078e0a1d */
[----:B------:R-:W-:Y:S04]  /*e720*/  STL [R1+0x1940], R27 ;  /* 0x0019401b01007387 */ /* 0x000fe80000100800 */
[----:B------:R-:W-:Y:S01]  /*e730*/  STL [R1+0x193c], R26 ;  /* 0x00193c1a01007387 */ /* 0x000fe20000100800 */
[----:B--2---:R-:W-:-:S13]  /*e740*/  ISETP.GT.U32.AND P6, PT, R29, R19, PT ;  /* 0x000000131d00720c */ /* 0x004fda0003fc4070 */
[----:B------:R-:W-:Y:S01]  /*e750*/  @!P6 IMAD.IADD R19, R19, 0x1, -R29 ;  /* 0x000000011313e824 */ /* 0x000fe200078e0a1d */
[C---:B---3--:R-:W-:Y:S02]  /*e760*/  ISETP.GT.U32.AND P4, PT, R29.reuse, R25, PT ;  /* 0x000000191d00720c */ /* 0x048fe40003f84070 */
[----:B----4-:R-:W-:-:S11]  /*e770*/  ISETP.GT.U32.AND P5, PT, R29, R24, PT ;  /* 0x000000181d00720c */ /* 0x010fd60003fa4070 */
[----:B------:R-:W-:Y:S01]  /*e780*/  @!P4 IMAD.IADD R25, R25, 0x1, -R29 ;  /* 0x000000011919c824 */ /* 0x000fe200078e0a1d */
[----:B------:R-:W-:-:S04]  /*e790*/  ISETP.GT.U32.AND P4, PT, R29, R18, PT ;  /* 0x000000121d00720c */ /* 0x000fc80003f84070 */
[----:B------:R-:W-:Y:S01]  /*e7a0*/  ISETP.GT.U32.AND P6, PT, R29, R25, PT ;  /* 0x000000191d00720c */ /* 0x000fe20003fc4070 */
[----:B------:R-:W-:-:S08]  /*e7b0*/  @!P5 IMAD.IADD R24, R24, 0x1, -R29 ;  /* 0x000000011818d824 */ /* 0x000fd000078e0a1d */
[----:B------:R-:W-:Y:S01]  /*e7c0*/  @!P4 IMAD.IADD R18, R18, 0x1, -R29 ;  /* 0x000000011212c824 */ /* 0x000fe200078e0a1d */
[----:B------:R-:W-:-:S03]  /*e7d0*/  ISETP.GT.U32.AND P4, PT, R29, R24, PT ;  /* 0x000000181d00720c */ /* 0x000fc60003f84070 */
[----:B------:R-:W-:-:S05]  /*e7e0*/  @!P6 IMAD.IADD R25, R25, 0x1, -R29 ;  /* 0x000000011919e824 */ /* 0x000fca00078e0a1d */
[----:B------:R-:W-:Y:S05]  /*e7f0*/  STL [R1+0x1938], R25 ;  /* 0x0019381901007387 */ /* 0x000fea0000100800 */
[----:B------:R-:W-:-:S05]  /*e800*/  @!P4 IMAD.IADD R24, R24, 0x1, -R29 ;  /* 0x000000011818c824 */ /* 0x000fca00078e0a1d */
[----:B------:R0:W-:Y:S04]  /*e810*/  STL [R1+0x1934], R24 ;  /* 0x0019341801007387 */ /* 0x0001e80000100800 */
[----:B0-----:R-:W2:Y:S01]  /*e820*/  LDL R24, [R1+0x177c] ;  /* 0x00177c0001187983 */ /* 0x001ea20000100800 */
[C---:B-----5:R-:W-:Y:S02]  /*e830*/  ISETP.GT.U32.AND P0, PT, R29.reuse, R23, PT ;  /* 0x000000171d00720c */ /* 0x060fe40003f04070 */
[C---:B------:R-:W-:Y:S02]  /*e840*/  ISETP.GT.U32.AND P1, PT, R29.reuse, R22, PT ;  /* 0x000000161d00720c */ /* 0x040fe40003f24070 */
        /* <DEDUP_REMOVED lines=8> */
[----:B------:R-:W-:Y:S01]  /*e8d0*/  ISETP.GT.U32.AND P2, PT, R29, R14, PT ;  /* 0x0000000e1d00720c */ /* 0x000fe20003f44070 */
[----:B------:R-:W-:-:S06]  /*e8e0*/  @!P3 IMAD.IADD R20, R20, 0x1, -R29 ;  /* 0x000000011414b824 */ /* 0x000fcc00078e0a1d */
[--C-:B------:R-:W-:Y:S01]  /*e8f0*/  @!P5 IMAD.IADD R17, R17, 0x1, -R29.reuse ;  /* 0x000000011111d824 */ /* 0x100fe200078e0a1d */
[C---:B------:R-:W-:Y:S01]  /*e900*/  ISETP.GT.U32.AND P5, PT, R29.reuse, R23, PT ;  /* 0x000000171d00720c */ /* 0x040fe20003fa4070 */
[--C-:B------:R-:W-:Y:S01]  /*e910*/  @!P0 IMAD.IADD R16, R16, 0x1, -R29.reuse ;  /* 0x0000000110108824 */ /* 0x100fe200078e0a1d */
[----:B------:R-:W-:Y:S01]  /*e920*/  ISETP.GT.U32.AND P0, PT, R29, R22, PT ;  /* 0x000000161d00720c */ /* 0x000fe20003f04070 */
[--C-:B------:R-:W-:Y:S01]  /*e930*/  @!P1 IMAD.IADD R15, R15, 0x1, -R29.reuse ;  /* 0x000000010f0f9824 */ /* 0x100fe200078e0a1d */
[C---:B------:R-:W-:Y:S01]  /*e940*/  ISETP.GT.U32.AND P1, PT, R29.reuse, R21, PT ;  /* 0x000000151d00720c */ /* 0x040fe20003f24070 */
[----:B------:R-:W-:Y:S01]  /*e950*/  @!P2 IMAD.IADD R14, R14, 0x1, -R29 ;  /* 0x000000010e0ea824 */ /* 0x000fe200078e0a1d */
[----:B------:R-:W-:-:S07]  /*e960*/  ISETP.GT.U32.AND P2, PT, R29, R20, PT ;  /* 0x000000141d00720c */ /* 0x000fce0003f44070 */
[--C-:B------:R-:W-:Y:S02]  /*e970*/  @!P5 IMAD.IADD R23, R23, 0x1, -R29.reuse ;  /* 0x000000011717d824 */ /* 0x100fe400078e0a1d */
[--C-:B------:R-:W-:Y:S02]  /*e980*/  @!P0 IMAD.IADD R22, R22, 0x1, -R29.reuse ;  /* 0x0000000116168824 */ /* 0x100fe400078e0a1d */
[--C-:B------:R-:W-:Y:S02]  /*e990*/  @!P1 IMAD.IADD R21, R21, 0x1, -R29.reuse ;  /* 0x0000000115159824 */ /* 0x100fe400078e0a1d */
[----:B------:R-:W-:Y:S01]  /*e9a0*/  @!P2 IMAD.IADD R20, R20, 0x1, -R29 ;  /* 0x000000011414a824 */ /* 0x000fe200078e0a1d */
[----:B--2---:R-:W-:Y:S04]  /*e9b0*/  STL [R1+0x1958], R24 ;  /* 0x0019581801007387 */ /* 0x004fe80000100800 */
[----:B------:R-:W-:Y:S04]  /*e9c0*/  STL [R1+0x1930], R23 ;  /* 0x0019301701007387 */ /* 0x000fe80000100800 */
[----:B------:R-:W-:Y:S04]  /*e9d0*/  STL [R1+0x1944], R22 ;  /* 0x0019441601007387 */ /* 0x000fe80000100800 */
[----:B------:R-:W-:Y:S04]  /*e9e0*/  STL [R1+0x1948], R21 ;  /* 0x0019481501007387 */ /* 0x000fe80000100800 */
[----:B------:R0:W-:Y:S04]  /*e9f0*/  STL [R1+0x194c], R20 ;  /* 0x00194c1401007387 */ /* 0x0001e80000100800 */
[----:B0-----:R-:W2:Y:S01]  /*ea00*/  LDL R20, [R1+0x1770] ;  /* 0x0017700001147983 */ /* 0x001ea20000100800 */
[----:B------:R-:W-:-:S02]  /*ea10*/  ISETP.GT.U32.AND P3, PT, R29, R13, PT ;  /* 0x0000000d1d00720c */ /* 0x000fc40003f64070 */
[----:B------:R-:W-:-:S11]  /*ea20*/  ISETP.GT.U32.AND P4, PT, R29, R18, PT ;  /* 0x000000121d00720c */ /* 0x000fd60003f84070 */
[--C-:B------:R-:W-:Y:S01]  /*ea30*/  @!P3 IMAD.IADD R13, R13, 0x1, -R29.reuse ;  /* 0x000000010d0db824 */ /* 0x100fe200078e0a1d */
[----:B------:R-:W-:Y:S01]  /*ea40*/  ISETP.GT.U32.AND P3, PT, R29, R19, PT ;  /* 0x000000131d00720c */ /* 0x000fe20003f64070 */
[----:B--2---:R0:W-:Y:S04]  /*ea50*/  STL [R1+0x195c], R20 ;  /* 0x00195c1401007387 */ /* 0x0041e80000100800 */
[----:B0-----:R-:W2:Y:S08]  /*ea60*/  LDL.LU R20, [R1+0x394] ;  /* 0x0003940001147983 */ /* 0x001eb00000300800 */
[----:B------:R-:W-:-:S02]  /*ea70*/  @!P3 IMAD.IADD R19, R19, 0x1, -R29 ;  /* 0x000000011313b824 */ /* 0x000fc400078e0a1d */
[----:B------:R-:W-:Y:S01]  /*ea80*/  @!P4 IMAD.IADD R18, R18, 0x1, -R29 ;  /* 0x000000011212c824 */ /* 0x000fe200078e0a1d */
[----:B------:R-:W0:Y:S04]  /*ea90*/  S2R R27, SR_TID.X ;  /* 0x00000000001b7919 */ /* 0x000e280000002100 */
[----:B--2---:R-:W-:Y:S04]  /*eaa0*/  STL [R1+0x1960], R20 ;  /* 0x0019601401007387 */ /* 0x004fe80000100800 */
[----:B------:R-:W-:Y:S04]  /*eab0*/  STL [R1+0x1950], R19 ;  /* 0x0019501301007387 */ /* 0x000fe80000100800 */
[----:B------:R1:W-:Y:S04]  /*eac0*/  STL [R1+0x1954], R18 ;  /* 0x0019541201007387 */ /* 0x0003e80000100800 */
[----:B-1----:R-:W2:Y:S01]  /*ead0*/  LDL.LU R18, [R1+0x398] ;  /* 0x0003980001127983 */ /* 0x002ea20000300800 */
[----:B------:R-:W-:-:S02]  /*eae0*/  IMAD.MOV.U32 R26, RZ, RZ, 0x7f ;  /* 0x0000007fff1a7424 */ /* 0x000fc400078e00ff */
[----:B0-----:R-:W-:-:S03]  /*eaf0*/  IMAD.SHL.U32 R27, R27, 0x40, RZ ;  /* 0x000000401b1b7824 */ /* 0x001fc600078e00ff */
[----:B------:R-:W-:Y:S02]  /*eb00*/  IADD3 R26, R26, c[0x0][0x180], RZ ;  /* 0x000060001a1a7a10 */ /* 0x000fe40007ffe0ff */
[----:B------:R-:W-:Y:S02]  /*eb10*/  LOP3.LUT R24, R27, 0x1800, RZ, 0xc0, !PT ;  /* 0x000018001b187812 */ /* 0x000fe400078ec0ff */
[----:B------:R-:W-:Y:S01]  /*eb20*/  SHF.R.S32.HI R20, RZ, 0x1f, R26 ;  /* 0x0000001fff147819 */ /* 0x000fe2000001141a */
[----:B------:R-:W0:Y:S04]  /*eb30*/  S2R R23, SR_TID.X ;  /* 0x0000000000177919 */ /* 0x000e280000002100 */
[----:B--2---:R1:W-:Y:S04]  /*eb40*/  STL [R1+0x1964], R18 ;  /* 0x0019641201007387 */ /* 0x0043e80000100800 */
[----:B------:R-:W2:Y:S04]  /*eb50*/  LDL R22, [R1+0x1788] ;  /* 0x0017880001167983 */ /* 0x000ea80000100800 */
[----:B------:R-:W3:Y:S01]  /*eb60*/  LDL R25, [R1+0x1794] ;  /* 0x0017940001197983 */ /* 0x000ee20000100800 */
[----:B-1----:R-:W-:-:S03]  /*eb70*/  IMAD.MOV.U32 R18, RZ, RZ, 0x7f ;  /* 0x0000007fff127424 */ /* 0x002fc600078e00ff */
[----:B------:R-:W4:Y:S02]  /*eb80*/  LDL R19, [R1+0x17a0] ;  /* 0x0017a00001137983 */ /* 0x000f240000100800 */
[----:B------:R-:W-:Y:S02]  /*eb90*/  IADD3 R18, R18, c[0x0][0x180], RZ ;  /* 0x0000600012127a10 */ /* 0x000fe40007ffe0ff */
[----:B------:R1:W-:Y:S02]  /*eba0*/  STL [R1+0x13ac], R24 ;  /* 0x0013ac1801007387 */ /* 0x0003e40000100800 */
[----:B------:R-:W-:Y:S02]  /*ebb0*/  LEA.HI R20, R20, R18, RZ, 0x7 ;  /* 0x0000001214147211 */ /* 0x000fe400078f38ff */
[----:B------:R-:W5:Y:S04]  /*ebc0*/  LDL R27, [R1+0x17a8] ;  /* 0x0017a800011b7983 */ /* 0x000f680000100800 */
[----:B------:R-:W2:Y:S04]  /*ebd0*/  LDL R26, [R1+0x17a4] ;  /* 0x0017a400011a7983 */ /* 0x000ea80000100800 */
[----:B------:R-:W2:Y:S04]  /*ebe0*/  LDL R21, [R1+0x179c] ;  /* 0x00179c0001157983 */ /* 0x000ea80000100800 */
[----:B------:R-:W2:Y:S04]  /*ebf0*/  LDL.LU R18, [R1+0x1964] ;  /* 0x0019640001127983 */ /* 0x000ea80000300800 */
[----:B------:R-:W2:Y:S01]  /*ec00*/  LDL.LU R20, [R1+0x1960] ;  /* 0x0019600001147983 */ /* 0x000ea20000300800 */
[----:B0-----:R-:W-:-:S05]  /*ec10*/  LOP3.LUT R23, R23, 0x7, RZ, 0xc0, !PT ;  /* 0x0000000717177812 */ /* 0x001fca00078ec0ff */
[----:B------:R-:W-:Y:S01]  /*ec20*/  IMAD.SHL.U32 R23, R23, 0x100, RZ ;  /* 0x0000010017177824 */ /* 0x000fe200078e00ff */
[C---:B------:R-:W-:Y:S02]  /*ec30*/  ISETP.GT.U32.AND P5, PT, R29.reuse, R17, PT ;  /* 0x000000111d00720c */ /* 0x040fe40003fa4070 */
[C---:B------:R-:W-:Y:S02]  /*ec40*/  ISETP.GT.U32.AND P0, PT, R29.reuse, R16, PT ;  /* 0x000000101d00720c */ /* 0x040fe40003f04070 */
[C---:B------:R-:W-:Y:S02]  /*ec50*/  ISETP.GT.U32.AND P1, PT, R29.reuse, R15, PT ;  /* 0x0000000f1d00720c */ /* 0x040fe40003f24070 */
[C---:B------:R-:W-:Y:S02]  /*ec60*/  ISETP.GT.U32.AND P2, PT, R29.reuse, R14, PT ;  /* 0x0000000e1d00720c */ /* 0x040fe40003f44070 */
[C---:B------:R-:W-:Y:S02]  /*ec70*/  ISETP.GT.U32.AND P6, PT, R29.reuse, R13, PT ;  /* 0x0000000d1d00720c */ /* 0x040fe40003fc4070 */
[----:B------:R-:W-:-:S02]  /*ec80*/  ISETP.GT.U32.AND P3, PT, R29, R12, PT ;  /* 0x0000000c1d00720c */ /* 0x000fc40003f64070 */
[----:B------:R-:W-:Y:S01]  /*ec90*/  ISETP.GT.U32.AND P4, PT, R29, R11, PT ;  /* 0x0000000b1d00720c */ /* 0x000fe20003f84070 */
[--C-:B------:R-:W-:Y:S01]  /*eca0*/  @!P5 IMAD.IADD R17, R17, 0x1, -R29.reuse ;  /* 0x000000011111d824 */ /* 0x100fe200078e0a1d */
[C---:B------:R-:W-:Y:S01]  /*ecb0*/  ISETP.GT.U32.AND P5, PT, R29.reuse, R10, PT ;  /* 0x0000000a1d00720c */ /* 0x040fe20003fa4070 */
[--C-:B------:R-:W-:Y:S01]  /*ecc0*/  @!P0 IMAD.IADD R16, R16, 0x1, -R29.reuse ;  /* 0x0000000110108824 */ /* 0x100fe200078e0a1d */
        /* <DEDUP_REMOVED lines=26> */
[----:B------:R-:W-:Y:S01]  /*ee70*/  ISETP.GT.U32.AND P5, PT, R29, R9, PT ;  /* 0x000000091d00720c */ /* 0x000fe20003fa4070 */
[----:B------:R-:W-:Y:S01]  /*ee80*/  @!P0 IMAD.IADD R2, R2, 0x1, -R29 ;  /* 0x0000000102028824 */ /* 0x000fe200078e0a1d */
[----:B--2---:R-:W-:-:S02]  /*ee90*/  LOP3.LUT R23, R23, R24, R20, 0xfe, !PT ;  /* 0x0000001817177212 */ /* 0x004fc400078efe14 */
[----:B------:R-:W2:Y:S04]  /*eea0*/  LDL.LU R20, [R1+0x195c] ;  /* 0x00195c0001147983 */ /* 0x000ea80000300800 */
[----:B-1----:R-:W4:Y:S01]  /*eeb0*/  LDL.LU R24, [R1+0x1958] ;  /* 0x0019580001187983 */ /* 0x002f220000300800 */
[--C-:B------:R-:W-:Y:S01]  /*eec0*/  @!P1 IMAD.IADD R0, R0, 0x1, -R29.reuse ;  /* 0x0000000100009824 */ /* 0x100fe200078e0a1d */
[C---:B------:R-:W-:Y:S02]  /*eed0*/  ISETP.GT.U32.AND P0, PT, R29.reuse, R8, PT ;  /* 0x000000081d00720c */ /* 0x040fe40003f04070 */
[C---:B------:R-:W-:Y:S01]  /*eee0*/  ISETP.GT.U32.AND P1, PT, R29.reuse, R7, PT ;  /* 0x000000071d00720c */ /* 0x040fe20003f24070 */
        /* <DEDUP_REMOVED lines=12> */
[----:B------:R-:W-:Y:S01]  /*efb0*/  @!P1 IMAD.IADD R7, R7, 0x1, -R29 ;  /* 0x0000000107079824 */ /* 0x000fe200078e0a1d */
[----:B------:R-:W-:-:S02]  /*efc0*/  ISETP.GT.U32.AND P1, PT, R29, R28, PT ;  /* 0x0000001c1d00720c */ /* 0x000fc40003f24070 */
[----:B------:R-:W0:Y:S04]  /*efd0*/  S2R R29, SR_TID.X ;  /* 0x00000000001d7919 */ /* 0x000e280000002100 */
[----:B------:R1:W-:Y:S04]  /*efe0*/  STL [R1+0x5cc], R23 ;  /* 0x0005cc1701007387 */ /* 0x0003e80000100800 */
[----:B-1----:R-:W5:Y:S01]  /*eff0*/  LDL R23, [R1+0x1798] ;  /* 0x0017980001177983 */ /* 0x002f620000100800 */
[----:B0-----:R-:W-:-:S05]  /*f000*/  IMAD.SHL.U32 R29, R29, 0x80, RZ ;  /* 0x000000801d1d7824 */ /* 0x001fca00078e00ff */
[----:B------:R-:W-:Y:S02]  /*f010*/  LOP3.LUT R18, R18, 0x800, R29, 0xf8, !PT ;  /* 0x0000080012127812 */ /* 0x000fe400078ef81d */
[----:B------:R-:W-:-:S03]  /*f020*/  IABS R29, c[0x0][0x17c] ;  /* 0x00005f00001d7a13 */ /* 0x000fc60000000000 */
[----:B------:R0:W-:Y:S02]  /*f030*/  STL [R1+0x5c4], R18 ;  /* 0x0005c41201007387 */ /* 0x0001e40000100800 */
[--C-:B------:R-:W-:Y:S02]  /*f040*/  @!P2 IMAD.IADD R6, R6, 0x1, -R29.reuse ;  /* 0x000000010606a824 */ /* 0x100fe400078e0a1d */
[--C-:B------:R-:W-:Y:S02]  /*f050*/  @!P3 IMAD.IADD R5, R5, 0x1, -R29.reuse ;  /* 0x000000010505b824 */ /* 0x100fe400078e0a1d */
[--C-:B------:R-:W-:Y:S01]  /*f060*/  @!P4 IMAD.IADD R4, R4, 0x1, -R29.reuse ;  /* 0x000000010404c824 */ /* 0x100fe200078e0a1d */
[----:B------:R-:W-:Y:S01]  /*f070*/  ISETP.GE.AND P4, PT, R22, RZ, PT ;  /* 0x000000ff1600720c */ /* 0x000fe20003f86270 */
[----:B------:R-:W-:Y:S01]  /*f080*/  @!P5 IMAD.IADD R3, R3, 0x1, -R29 ;  /* 0x000000010303d824 */ /* 0x000fe200078e0a1d */
[----:B---3--:R-:W-:Y:S01]  /*f090*/  ISETP.GE.AND P5, PT, R25, RZ, PT ;  /* 0x000000ff1900720c */ /* 0x008fe20003fa6270 */
[----:B------:R-:W3:Y:S04]  /*f0a0*/  LDL R22, [R1+0x1784] ;  /* 0x0017840001167983 */ /* 0x000ee80000100800 */
[----:B------:R-:W3:Y:S01]  /*f0b0*/  LDL R25, [R1+0x1780] ;  /* 0x0017800001197983 */ /* 0x000ee20000100800 */
[----:B--2---:R-:W-:-:S03]  /*f0c0*/  ISETP.GE.AND P2, PT, R20, RZ, PT ;  /* 0x000000ff1400720c */ /* 0x004fc60003f46270 */
[----:B------:R-:W2:Y:S01]  /*f0d0*/  LDL R20, [R1+0x1790] ;  /* 0x0017900001147983 */ /* 0x000ea20000100800 */
[----:B----4-:R-:W-:-:S03]  /*f0e0*/  ISETP.GE.AND P3, PT, R24, RZ, PT ;  /* 0x000000ff1800720c */ /* 0x010fc60003f66270 */
[----:B------:R-:W4:Y:S04]  /*f0f0*/  LDL R24, [R1+0x178c] ;  /* 0x00178c0001187983 */ /* 0x000f280000100800 */
[----:B0-----:R-:W2:Y:S01]  /*f100*/  LDL.LU R18, [R1+0x60] ;  /* 0x0000600001127983 */ /* 0x001ea20000300800 */
[--C-:B------:R-:W-:Y:S01]  /*f110*/  @!P0 IMAD.IADD R2, R2, 0x1, -R29.reuse ;  /* 0x0000000102028824 */ /* 0x100fe200078e0a1d */
[----:B-----5:R-:W-:Y:S01]  /*f120*/  ISETP.GE.AND P0, PT, R27, RZ, PT ;  /* 0x000000ff1b00720c */ /* 0x020fe20003f06270 */
[----:B------:R-:W-:Y:S01]  /*f130*/  @!P1 IMAD.IADD R28, R28, 0x1, -R29 ;  /* 0x000000011c1c9824 */ /* 0x000fe200078e0a1d */
[----:B------:R-:W-:Y:S01]  /*f140*/  ISETP.GE.AND P1, PT, R19, RZ, PT ;  /* 0x000000ff1300720c */ /* 0x000fe20003f26270 */
[----:B------:R-:W5:Y:S04]  /*f150*/  LDL R27, [R1+0x1778] ;  /* 0x00177800011b7983 */ /* 0x000f680000100800 */
[----:B------:R-:W3:Y:S01]  /*f160*/  LDL.LU R19, [R1+0x5c] ;  /* 0x00005c0001137983 */ /* 0x000ee20000300800 */
[----:B--2---:R-:W-:Y:S01]  /*f170*/  @!P2 IMAD.MOV R18, RZ, RZ, -R18 ;  /* 0x000000ffff12a224 */ /* 0x004fe200078e0a12 */
[----:B------:R-:W-:-:S02]  /*f180*/  ISETP.GE.AND P2, PT, R26, RZ, PT ;  /* 0x000000ff1a00720c */ /* 0x000fc40003f46270 */
[----:B------:R-:W2:Y:S04]  /*f190*/  LDL R26, [R1+0x1774] ;  /* 0x00177400011a7983 */ /* 0x000ea80000100800 */
[----:B------:R0:W-:Y:S04]  /*f1a0*/  STL [R1+0x3e0], R18 ;  /* 0x0003e01201007387 */ /* 0x0001e80000100800 */
[----:B0-----:R-:W2:Y:S01]  /*f1b0*/  LDL.LU R18, [R1+0x58] ;  /* 0x0000580001127983 */ /* 0x001ea20000300800 */
[----:B---3--:R-:W-:Y:S01]  /*f1c0*/  @!P3 IMAD.MOV R19, RZ, RZ, -R19 ;  /* 0x000000ffff13b224 */ /* 0x008fe200078e0a13 */
[----:B------:R-:W-:-:S02]  /*f1d0*/  ISETP.GE.AND P3, PT, R21, RZ, PT ;  /* 0x000000ff1500720c */ /* 0x000fc40003f66270 */
[----:B------:R-:W3:Y:S04]  /*f1e0*/  LDL R21, [R1+0x176c] ;  /* 0x00176c0001157983 */ /* 0x000ee80000100800 */
[----:B------:R0:W-:Y:S04]  /*f1f0*/  STL [R1+0x3dc], R19 ;  /* 0x0003dc1301007387 */ /* 0x0001e80000100800 */
[----:B0-----:R-:W3:Y:S01]  /*f200*/  LDL.LU R19, [R1+0x54] ;  /* 0x0000540001137983 */ /* 0x001ee20000300800 */
        /* <DEDUP_REMOVED lines=11> */
[----:B----4-:R-:W-:-:S02]  /*f2c0*/  ISETP.GE.AND P1, PT, R24, RZ, PT ;  /* 0x000000ff1800720c */ /* 0x010fc40003f26270 */
[----:B------:R-:W2:Y:S04]  /*f2d0*/  LDL R24, [R1+0x1760] ;  /* 0x0017600001187983 */ /* 0x000ea80000100800 */
[----:B------:R0:W-:Y:S04]  /*f2e0*/  STL [R1+0x3d0], R18 ;  /* 0x0003d01201007387 */ /* 0x0001e80000100800 */
[----:B0-----:R-:W4:Y:S01]  /*f2f0*/  LDL.LU R18, [R1+0x48] ;  /* 0x0000480001127983 */ /* 0x001f220000300800 */
[----:B---3--:R-:W-:Y:S01]  /*f300*/  @!P0 IMAD.MOV R19, RZ, RZ, -R19 ;  /* 0x000000ffff138224 */ /* 0x008fe200078e0a13 */
[----:B------:R-:W-:-:S02]  /*f310*/  ISETP.GE.AND P0, PT, R22, RZ, PT ;  /* 0x000000ff1600720c */ /* 0x000fc40003f06270 */
[----:B------:R-:W3:Y:S04]  /*f320*/  LDL R22, [R1+0x175c] ;  /* 0x00175c0001167983 */ /* 0x000ee80000100800 */
[----:B------:R0:W-:Y:S04]  /*f330*/  STL [R1+0x3cc], R19 ;  /* 0x0003cc1301007387 */ /* 0x0001e80000100800 */
[----:B0-----:R-:W2:Y:S01]  /*f340*/  LDL.LU R19, [R1+0x44] ;  /* 0x0000440001137983 */ /* 0x001ea20000300800 */
[----:B----4-:R-:W-:Y:S01]  /*f350*/  @!P2 IMAD.MOV R18, RZ, RZ, -R18 ;  /* 0x000000ffff12a224 */ /* 0x010fe200078e0a12 */
[----:B------:R-:W-:-:S02]  /*f360*/  ISETP.GE.AND P2, PT, R25, RZ, PT ;  /* 0x000000ff1900720c */ /* 0x000fc40003f46270 */
[----:B------:R-:W4:Y:S04]  /*f370*/  LDL R25, [R1+0x1758] ;  /* 0x0017580001197983 */ /* 0x000f280000100800 */
[----:B------:R0:W-:Y:S04]  /*f380*/  STL [R1+0x3c8], R18 ;  /* 0x0003c81201007387 */ /* 0x0001e80000100800 */
[----:B0-----:R-:W3:Y:S01]  /*f390*/  LDL.LU R18, [R1+0x40] ;  /* 0x0000400001127983 */ /* 0x001ee20000300800 */
[----:B--2---:R-:W-:Y:S01]  /*f3a0*/  @!P3 IMAD.MOV R19, RZ, RZ, -R19 ;  /* 0x000000ffff13b224 */ /* 0x004fe200078e0a13 */
[----:B-----5:R-:W-:-:S02]  /*f3b0*/  ISETP.GE.AND P3, PT, R27, RZ, PT ;  /* 0x000000ff1b00720c */ /* 0x020fc40003f66270 */
[----:B------:R-:W2:Y:S04]  /*f3c0*/  LDL R27, [R1+0x1754] ;  /* 0x00175400011b7983 */ /* 0x000ea80000100800 */
[----:B------:R0:W-:Y:S04]  /*f3d0*/  STL [R1+0x3c4], R19 ;  /* 0x0003c41301007387 */ /* 0x0001e80000100800 */
[----:B0-----:R-:W5:Y:S01]  /*f3e0*/  LDL.LU R19, [R1+0x3c] ;  /* 0x00003c0001137983 */ /* 0x001f620000300800 */
[----:B---3--:R-:W-:Y:S01]  /*f3f0*/  @!P4 IMAD.MOV R18, RZ, RZ, -R18 ;  /* 0x000000ffff12c224 */ /* 0x008fe200078e0a12 */
[----:B------:R-:W-:-:S02]  /*f400*/  ISETP.GE.AND P4, PT, R26, RZ, PT ;  /* 0x000000ff1a00720c */ /* 0x000fc40003f86270 */
[----:B------:R-:W3:Y:S04]  /*f410*/  LDL R26, [R1+0x1750] ;  /* 0x00175000011a7983 */ /* 0x000ee80000100800 */
[----:B------:R0:W-:Y:S04]  /*f420*/  STL [R1+0x3c0], R18 ;  /* 0x0003c01201007387 */ /* 0x0001e80000100800 */
[----:B0-----:R-:W2:Y:S01]  /*f430*/  LDL.LU R18, [R1+0x38] ;  /* 0x0000380001127983 */ /* 0x001ea20000300800 */
[----:B-----5:R-:W-:Y:S01]  /*f440*/  @!P5 IMAD.MOV R19, RZ, RZ, -R19 ;  /* 0x000000ffff13d224 */ /* 0x020fe200078e0a13 */
[----:B------:R-:W-:-:S02]  /*f450*/  ISETP.GE.AND P5, PT, R21, RZ, PT ;  /* 0x000000ff1500720c */ /* 0x000fc40003fa6270 */
[----:B------:R-:W5:Y:S04]  /*f460*/  LDL R21, [R1+0x174c] ;  /* 0x00174c0001157983 */ /* 0x000f680000100800 */
        /* <DEDUP_REMOVED lines=78> */
[----:B------:R-:W-:-:S04]  /*f950*/  ISETP.GE.AND P3, PT, R21, RZ, PT ;  /* 0x000000ff1500720c */ /* 0x000fc80003f66270 */
[----:B------:R0:W-:Y:S04]  /*f960*/  STL [R1+0x37c], R19 ;  /* 0x00037c1301007387 */ /* 0x0001e80000100800 */
[----:B------:R-:W3:Y:S04]  /*f970*/  LDL R21, [R1+0x170c] ;  /* 0x00170c0001157983 */ /* 0x000ee80000100800 */
        /* <DEDUP_REMOVED lines=907> */
[----:B-----5:R-:W-:-:S04]  /*13230*/  ISETP.GE.AND P5, PT, R27, RZ, PT ;  /* 0x000000ff1b00720c */ /* 0x020fc80003fa6270 */
[----:B------:R0:W-:Y:S04]  /*13240*/  STL [R1+0x54], R19 ;  /* 0x0000541301007387 */ /* 0x0001e80000100800 */
[----:B0-----:R-:W2:Y:S04]  /*13250*/  LDL.LU R19, [R1+0x144] ;  /* 0x0001440001137983 */ /* 0x001ea80000300800 */
[----:B------:R-:W5:Y:S01]  /*13260*/  LDL R27, [R1+0x1434] ;  /* 0x00143400011b7983 */ /* 0x000f620000100800 */
[----:B---3--:R-:W-:-:S05]  /*13270*/  @!P1 IMAD.MOV R18, RZ, RZ, -R18 ;  /* 0x000000ffff129224 */ /* 0x008fca00078e0a12 */
[----:B------:R0:W-:Y:S04]  /*13280*/  STL [R1+0x50], R18 ;  /* 0x0000501201007387 */ /* 0x0001e80000100800 */
[----:B0-----:R-:W3:Y:S01]  /*13290*/  LDL.LU R18, [R1+0x13c] ;  /* 0x00013c0001127983 */ /* 0x001ee20000300800 */
[----:B--2---:R-:W-:Y:S01]  /*132a0*/  @!P0 IMAD.MOV R19, RZ, RZ, -R19 ;  /* 0x000000ffff138224 */ /* 0x004fe200078e0a13 */
[----:B------:R-:W-:Y:S02]  /*132b0*/  ISETP.GE.AND P1, PT, R26, RZ, PT ;  /* 0x000000ff1a00720c */ /* 0x000fe40003f26270 */
[----:B------:R-:W2:Y:S01]  /*132c0*/  LDL R26, [R1+0x1430] ;  /* 0x00143000011a7983 */ /* 0x000ea20000100800 */
[----:B------:R-:W-:-:S03]  /*132d0*/  ISETP.GE.AND P0, PT, R21, RZ, PT ;  /* 0x000000ff1500720c */ /* 0x000fc60003f06270 */
[----:B------:R0:W-:Y:S04]  /*132e0*/  STL [R1+0x4c], R19 ;  /* 0x00004c1301007387 */ /* 0x0001e80000100800 */
[----:B0-----:R-:W2:Y:S01]  /*132f0*/  LDL.LU R19, [R1+0xfc] ;  /* 0x0000fc0001137983 */ /* 0x001ea20000300800 */
[----:B---3--:R-:W-:-:S05]  /*13300*/  @!P2 IMAD.MOV R18, RZ, RZ, -R18 ;  /* 0x000000ffff12a224 */ /* 0x008fca00078e0a12 */
[----:B------:R0:W-:Y:S04]  /*13310*/  STL [R1+0x48], R18 ;  /* 0x0000481201007387 */ /* 0x0001e80000100800 */
[----:B0-----:R-:W3:Y:S04]  /*13320*/  LDL R18, [R1+0x142c] ;  /* 0x00142c0001127983 */ /* 0x001ee80000100800 */
[----:B------:R-:W3:Y:S01]  /*13330*/  LDL.LU R21, [R1+0x114] ;  /* 0x0001140001157983 */ /* 0x000ee20000300800 */
[----:B------:R-:W-:Y:S01]  /*13340*/  ISETP.GE.AND P2, PT, R23, RZ, PT ;  /* 0x000000ff1700720c */ /* 0x000fe20003f46270 */
[----:B--2---:R-:W-:Y:S01]  /*13350*/  @!P3 IMAD.MOV R19, RZ, RZ, -R19 ;  /* 0x000000ffff13b224 */ /* 0x004fe200078e0a13 */
[----:B------:R-:W-:Y:S01]  /*13360*/  ISETP.GE.AND P3, PT, R20, RZ, PT ;  /* 0x000000ff1400720c */ /* 0x000fe20003f66270 */
[----:B------:R-:W2:Y:S04]  /*13370*/  LDL R23, [R1+0x1428] ;  /* 0x0014280001177983 */ /* 0x000ea80000100800 */
[----:B------:R-:W2:Y:S04]  /*13380*/  LDL.LU R20, [R1+0x11c] ;  /* 0x00011c0001147983 */ /* 0x000ea80000300800 */
[----:B------:R0:W-:Y:S04]  /*13390*/  STL [R1+0x44], R19 ;  /* 0x0000441301007387 */ /* 0x0001e80000100800 */
[----:B0-----:R-:W4:Y:S01]  /*133a0*/  LDL R19, [R1+0x1424] ;  /* 0x0014240001137983 */ /* 0x001f220000100800 */
[----:B---3--:R-:W-:Y:S01]  /*133b0*/  @!P4 IMAD.MOV R21, RZ, RZ, -R21 ;  /* 0x000000ffff15c224 */ /* 0x008fe200078e0a15 */
[----:B------:R-:W-:-:S02]  /*133c0*/  ISETP.GE.AND P4, PT, R24, RZ, PT ;  /* 0x000000ff1800720c */ /* 0x000fc40003f86270 */
[----:B------:R-:W3:Y:S04]  /*133d0*/  LDL R24, [R1+0x1420] ;  /* 0x0014200001187983 */ /* 0x000ee80000100800 */
[----:B------:R0:W-:Y:S04]  /*133e0*/  STL [R1+0x40], R21 ;  /* 0x0000401501007387 */ /* 0x0001e80000100800 */
[----:B0-----:R-:W3:Y:S01]  /*133f0*/  LDL.LU R21, [R1+0x10c] ;  /* 0x00010c0001157983 */ /* 0x001ee20000300800 */
[----:B--2---:R-:W-:Y:S01]  /*13400*/  @!P5 IMAD.MOV R20, RZ, RZ, -R20 ;  /* 0x000000ffff14d224 */ /* 0x004fe200078e0a14 */
[----:B------:R-:W-:-:S04]  /*13410*/  ISETP.GE.AND P5, PT, R22, RZ, PT ;  /* 0x000000ff1600720c */ /* 0x000fc80003fa6270 */
[----:B------:R0:W-:Y:S01]  /*13420*/  STL [R1+0x3c], R20 ;  /* 0x00003c1401007387 */ /* 0x0001e20000100800 */
[----:B------:R-:W-:-:S03]  /*13430*/  @!P6 IMAD.IADD R0, R0, 0x1, -R29 ;  /* 0x000000010000e824 */ /* 0x000fc600078e0a1d */
[----:B0-----:R-:W2:Y:S04]  /*13440*/  LDL R20, [R1+0x141c] ;  /* 0x00141c0001147983 */ /* 0x001ea80000100800 */
[----:B------:R-:W2:Y:S01]  /*13450*/  LDL.LU R22, [R1+0x104] ;  /* 0x0001040001167983 */ /* 0x000ea20000300800 */
[----:B---3--:R-:W-:-:S05]  /*13460*/  @!P1 IMAD.MOV R21, RZ, RZ, -R21 ;  /* 0x000000ffff159224 */ /* 0x008fca00078e0a15 */
[----:B------:R0:W-:Y:S04]  /*13470*/  STL [R1+0x38], R21 ;  /* 0x0000381501007387 */ /* 0x0001e80000100800 */
[----:B0-----:R-:W3:Y:S04]  /*13480*/  LDL R21, [R1+0x1418] ;  /* 0x0014180001157983 */ /* 0x001ee80000100800 */
[----:B------:R-:W3:Y:S01]  /*13490*/  LDL.LU R29, [R1+0xc0] ;  /* 0x0000c000011d7983 */ /* 0x000ee20000300800 */
[----:B--2---:R-:W-:Y:S01]  /*134a0*/  @!P0 IMAD.MOV R22, RZ, RZ, -R22 ;  /* 0x000000ffff168224 */ /* 0x004fe200078e0a16 */
[----:B----4-:R-:W-:-:S04]  /*134b0*/  ISETP.GE.AND P1, PT, R25, RZ, PT ;  /* 0x000000ff1900720c */ /* 0x010fc80003f26270 */
[----:B------:R0:W-:Y:S01]  /*134c0*/  STL [R1+0x34], R22 ;  /* 0x0000341601007387 */ /* 0x0001e20000100800 */
[----:B-----5:R-:W-:-:S03]  /*134d0*/  ISETP.GE.AND P0, PT, R27, RZ, PT ;  /* 0x000000ff1b00720c */ /* 0x020fc60003f06270 */
[----:B0-----:R-:W2:Y:S04]  /*134e0*/  LDL R22, [R1+0x1414] ;  /* 0x0014140001167983 */ /* 0x001ea80000100800 */
[----:B------:R-:W4:Y:S04]  /*134f0*/  LDL.LU R25, [R1+0xd8] ;  /* 0x0000d80001197983 */ /* 0x000f280000300800 */
[----:B------:R-:W5:Y:S01]  /*13500*/  LDL R27, [R1+0x1410] ;  /* 0x00141000011b7983 */ /* 0x000f620000100800 */
[----:B---3--:R-:W-:Y:S01]  /*13510*/  @!P2 IMAD.MOV R29, RZ, RZ, -R29 ;  /* 0x000000ffff1da224 */ /* 0x008fe200078e0a1d */
[----:B------:R-:W-:-:S02]  /*13520*/  ISETP.GE.AND P2, PT, R26, RZ, PT ;  /* 0x000000ff1a00720c */ /* 0x000fc40003f46270 */
[----:B------:R-:W3:Y:S04]  /*13530*/  LDL R26, [R1+0x140c] ;  /* 0x00140c00011a7983 */ /* 0x000ee80000100800 */
[----:B------:R0:W-:Y:S04]  /*13540*/  STL [R1+0x30], R29 ;  /* 0x0000301d01007387 */ /* 0x0001e80000100800 */
[----:B0-----:R-:W2:Y:S01]  /*13550*/  LDL.LU R29, [R1+0xdc] ;  /* 0x0000dc00011d7983 */ /* 0x001ea20000300800 */
[----:B----4-:R-:W-:Y:S01]  /*13560*/  @!P3 IMAD.MOV R25, RZ, RZ, -R25 ;  /* 0x000000ffff19b224 */ /* 0x010fe200078e0a19 */
[----:B------:R-:W-:-:S04]  /*13570*/  ISETP.GE.AND P3, PT, R18, RZ, PT ;  /* 0x000000ff1200720c */ /* 0x000fc80003f66270 */
[----:B------:R0:W-:Y:S04]  /*13580*/  STL [R1+0x2c], R25 ;  /* 0x00002c1901007387 */ /* 0x0001e80000100800 */
[----:B0-----:R-:W4:Y:S04]  /*13590*/  LDL R25, [R1+0x1408] ;  /* 0x0014080001197983 */ /* 0x001f280000100800 */
[----:B------:R-:W3:Y:S01]  /*135a0*/  LDL.LU R18, [R1+0xcc] ;  /* 0x0000cc0001127983 */ /* 0x000ee20000300800 */
[----:B--2---:R-:W-:Y:S01]  /*135b0*/  @!P4 IMAD.MOV R29, RZ, RZ, -R29 ;  /* 0x000000ffff1dc224 */ /* 0x004fe200078e0a1d */
[----:B------:R-:W-:-:S04]  /*135c0*/  ISETP.GE.AND P4, PT, R23, RZ, PT ;  /* 0x000000ff1700720c */ /* 0x000fc80003f86270 */
[----:B------:R0:W-:Y:S04]  /*135d0*/  STL [R1+0x28], R29 ;  /* 0x0000281d01007387 */ /* 0x0001e80000100800 */
[----:B0-----:R-:W2:Y:S04]  /*135e0*/  LDL R29, [R1+0x1404] ;  /* 0x00140400011d7983 */ /* 0x001ea80000100800 */
[----:B------:R-:W2:Y:S01]  /*135f0*/  LDL.LU R23, [R1+0xc4] ;  /* 0x0000c40001177983 */ /* 0x000ea20000300800 */
[----:B---3--:R-:W-:Y:S01]  /*13600*/  @!P5 IMAD.MOV R18, RZ, RZ, -R18 ;  /* 0x000000ffff12d224 */ /* 0x008fe200078e0a12 */
[----:B------:R-:W-:-:S04]  /*13610*/  ISETP.GE.AND P5, PT, R19, RZ, PT ;  /* 0x000000ff1300720c */ /* 0x000fc80003fa6270 */
[----:B------:R0:W-:Y:S04]  /*13620*/  STL [R1+0x24], R18 ;  /* 0x0000241201007387 */ /* 0x0001e80000100800 */
[----:B0-----:R-:W3:Y:S04]  /*13630*/  LDL.LU R18, [R1+0x1954] ;  /* 0x0019540001127983 */ /* 0x001ee80000300800 */
[----:B------:R-:W3:Y:S01]  /*13640*/  LDL.LU R19, [R1+0x18] ;  /* 0x0000180001137983 */ /* 0x000ee20000300800 */
[----:B--2---:R-:W-:-:S05]  /*13650*/  @!P1 IMAD.MOV R23, RZ, RZ, -R23 ;  /* 0x000000ffff179224 */ /* 0x004fca00078e0a17 */
[----:B------:R0:W-:Y:S04]  /*13660*/  STL [R1+0x20], R23 ;  /* 0x0000201701007387 */ /* 0x0001e80000100800 */
[----:B0-----:R-:W2:Y:S01]  /*13670*/  LDL.LU R23, [R1+0x14] ;  /* 0x0000140001177983 */ /* 0x001ea20000300800 */
[----:B------:R-:W-:-:S03]  /*13680*/  ISETP.GE.AND P1, PT, R24, RZ, PT ;  /* 0x000000ff1800720c */ /* 0x000fc60003f26270 */
[----:B------:R-:W4:Y:S01]  /*13690*/  LDL R24, [R1+0x13fc] ;  /* 0x0013fc0001187983 */ /* 0x000f220000100800 */
[----:B---3--:R-:W-:Y:S01]  /*136a0*/  @!P0 IMAD.MOV R19, RZ, RZ, -R19 ;  /* 0x000000ffff138224 */ /* 0x008fe200078e0a13 */
[----:B------:R-:W-:-:S04]  /*136b0*/  ISETP.GE.AND P0, PT, R20, RZ, PT ;  /* 0x000000ff1400720c */ /* 0x000fc80003f06270 */
[----:B------:R0:W-:Y:S04]  /*136c0*/  STL [R1+0x1c], R19 ;  /* 0x00001c1301007387 */ /* 0x0001e80000100800 */
[----:B0-----:R-:W3:Y:S04]  /*136d0*/  LDL.LU R19, [R1+0x1950] ;  /* 0x0019500001137983 */ /* 0x001ee80000300800 */
        /* <DEDUP_REMOVED lines=11> */
[----:B--2---:R-:W-:Y:S01]  /*13790*/  @!P4 IMAD.MOV R21, RZ, RZ, -R21 ;  /* 0x000000ffff15c224 */ /* 0x004fe200078e0a15 */
[----:B-----5:R-:W-:-:S04]  /*137a0*/  ISETP.GE.AND P4, PT, R27, RZ, PT ;  /* 0x000000ff1b00720c */ /* 0x020fc80003f86270 */
[----:B------:R0:W-:Y:S04]  /*137b0*/  STL [R1+0x10], R21 ;  /* 0x0000101501007387 */ /* 0x0001e80000100800 */
[----:B0-----:R-:W2:Y:S04]  /*137c0*/  LDL.LU R21, [R1+0x1948] ;  /* 0x0019480001157983 */ /* 0x001ea80000300800 */
[----:B------:R-:W5:Y:S01]  /*137d0*/  LDL.LU R27, [R1+0x4] ;  /* 0x00000400011b7983 */ /* 0x000f620000300800 */
[----:B---3--:R-:W-:Y:S01]  /*137e0*/  @!P5 IMAD.MOV R22, RZ, RZ, -R22 ;  /* 0x000000ffff16d224 */ /* 0x008fe200078e0a16 */
[----:B------:R-:W-:-:S04]  /*137f0*/  ISETP.GE.AND P5, PT, R26, RZ, PT ;  /* 0x000000ff1a00720c */ /* 0x000fc80003fa6270 */
[----:B------:R0:W-:Y:S04]  /*13800*/  STL [R1+0xc], R22 ;  /* 0x00000c1601007387 */ /* 0x0001e80000100800 */
[----:B0-----:R-:W3:Y:S04]  /*13810*/  LDL.LU R22, [R1+0x1944] ;  /* 0x0019440001167983 */ /* 0x001ee80000300800 */
[----:B------:R-:W2:Y:S01]  /*13820*/  LDL.LU R26, [R1] ;  /* 0x00000000011a7983 */ /* 0x000ea20000300800 */
[----:B-----5:R-:W-:-:S05]  /*13830*/  @!P1 IMAD.MOV R27, RZ, RZ, -R27 ;  /* 0x000000ffff1b9224 */ /* 0x020fca00078e0a1b */
[----:B------:R0:W-:Y:S04]  /*13840*/  STL [R1+0x8], R27 ;  /* 0x0000081b01007387 */ /* 0x0001e80000100800 */
[----:B0-----:R-:W5:Y:S01]  /*13850*/  LDL.LU R27, [R1+0x1940] ;  /* 0x00194000011b7983 */ /* 0x001f620000300800 */
[----:B----4-:R-:W-:Y:S01]  /*13860*/  ISETP.GE.AND P1, PT, R25, RZ, PT ;  /* 0x000000ff1900720c */ /* 0x010fe20003f26270 */
[----:B--2---:R-:W-:Y:S02]  /*13870*/  @!P0 IMAD.MOV R26, RZ, RZ, -R26 ;  /* 0x000000ffff1a8224 */ /* 0x004fe400078e0a1a */
[----:B-----5:R-:W-:Y:S02]  /*13880*/  IMAD.MOV.U32 R25, RZ, RZ, R27 ;  /* 0x000000ffff197224 */ /* 0x020fe400078e001b */
[----:B------:R-:W2:Y:S04]  /*13890*/  LDL R27, [R1+0x1400] ;  /* 0x00140000011b7983 */ /* 0x000ea80000100800 */
[----:B------:R0:W-:Y:S04]  /*138a0*/  STL [R1+0x4], R26 ;  /* 0x0000041a01007387 */ /* 0x0001e80000100800 */
[----:B0-----:R-:W4:Y:S01]  /*138b0*/  LDL.LU R26, [R1+0x193c] ;  /* 0x00193c00011a7983 */ /* 0x001f220000300800 */
[----:B------:R-:W-:Y:S01]  /*138c0*/  @!P2 IMAD.MOV R25, RZ, RZ, -R25 ;  /* 0x000000ffff19a224 */ /* 0x000fe200078e0a19 */
[----:B------:R-:W-:Y:S01]  /*138d0*/  ISETP.GE.AND P0, PT, R29, RZ, PT ;  /* 0x000000ff1d00720c */ /* 0x000fe20003f06270 */
[----:B----4-:R-:W-:-:S02]  /*138e0*/  IMAD.MOV.U32 R29, RZ, RZ, R26 ;  /* 0x000000ffff1d7224 */ /* 0x010fc400078e001a */
[----:B------:R-:W4:Y:S04]  /*138f0*/  LDL R26, [R1+0x13f0] ;  /* 0x0013f000011a7983 */ /* 0x000f280000100800 */
[----:B------:R0:W-:Y:S04]  /*13900*/  STL [R1], R25 ;  /* 0x0000001901007387 */ /* 0x0001e80000100800 */
[----:B0-----:R-:W5:Y:S01]  /*13910*/  LDL.LU R25, [R1+0x1938] ;  /* 0x0019380001197983 */ /* 0x001f620000300800 */
[----:B------:R-:W-:Y:S01]  /*13920*/  @!P3 IMAD.MOV R29, RZ, RZ, -R29 ;  /* 0x000000ffff1db224 */ /* 0x000fe200078e0a1d */
[----:B--2---:R-:W-:-:S02]  /*13930*/  ISETP.GE.AND P2, PT, R27, RZ, PT ;  /* 0x000000ff1b00720c */ /* 0x004fc40003f46270 */
[----:B------:R-:W2:Y:S01]  /*13940*/  LDL R27, [R1+0x13e4] ;  /* 0x0013e400011b7983 */ /* 0x000ea20000100800 */
[----:B------:R-:W-:-:S03]  /*13950*/  ISETP.GE.AND P3, PT, R24, RZ, PT ;  /* 0x000000ff1800720c */ /* 0x000fc60003f66270 */
[----:B------:R0:W-:Y:S04]  /*13960*/  STL [R1+0x1870], R29 ;  /* 0x0018701d01007387 */ /* 0x0001e80000100800 */
[----:B0-----:R-:W2:Y:S04]  /*13970*/  LDL R29, [R1+0x13ec] ;  /* 0x0013ec00011d7983 */ /* 0x001ea80000100800 */
[----:B------:R-:W2:Y:S01]  /*13980*/  LDL.LU R24, [R1+0x1934] ;  /* 0x0019340001187983 */ /* 0x000ea20000300800 */
[----:B-----5:R-:W-:Y:S01]  /*13990*/  @!P4 IMAD.MOV R25, RZ, RZ, -R25 ;  /* 0x000000ffff19c224 */ /* 0x020fe200078e0a19 */
[----:B------:R-:W-:-:S04]  /*139a0*/  ISETP.GE.AND P4, PT, R23, RZ, PT ;  /* 0x000000ff1700720c */ /* 0x000fc80003f86270 */
[----:B------:R0:W-:Y:S04]  /*139b0*/  STL [R1+0x1874], R25 ;  /* 0x0018741901007387 */ /* 0x0001e80000100800 */
[----:B0-----:R-:W5:Y:S04]  /*139c0*/  LDL R25, [R1+0x13f4] ;  /* 0x0013f40001197983 */ /* 0x001f680000100800 */
[----:B------:R-:W4:Y:S01]  /*139d0*/  LDL.LU R23, [R1+0x1930] ;  /* 0x0019300001177983 */ /* 0x000f220000300800 */
[----:B--2---:R-:W-:Y:S02]  /*139e0*/  @!P5 IMAD.MOV R24, RZ, RZ, -R24 ;  /* 0x000000ffff18d224 */ /* 0x004fe400078e0a18 */
[----:B---3--:R-:W-:-:S03]  /*139f0*/  @!P0 IMAD.MOV R22, RZ, RZ, -R22 ;  /* 0x000000ffff168224 */ /* 0x008fc600078e0a16 */
[----:B------:R0:W-:Y:S04]  /*13a00*/  STL [R1+0x1878], R24 ;  /* 0x0018781801007387 */ /* 0x0001e80000100800 */
[----:B0-----:R-:W2:Y:S01]  /*13a10*/  LDL R24, [R1+0x13dc] ;  /* 0x0013dc0001187983 */ /* 0x001ea20000100800 */
[----:B-----5:R-:W-:-:S03]  /*13a20*/  ISETP.GE.AND P5, PT, R25, RZ, PT ;  /* 0x000000ff1900720c */ /* 0x020fc60003fa6270 */
[----:B------:R-:W3:Y:S01]  /*13a30*/  LDL R25, [R1+0x13d8] ;  /* 0x0013d80001197983 */ /* 0x000ee20000100800 */
[----:B----4-:R-:W-:Y:S01]  /*13a40*/  @!P1 IMAD.MOV R23, RZ, RZ, -R23 ;  /* 0x000000ffff179224 */ /* 0x010fe200078e0a17 */
[----:B------:R-:W-:-:S04]  /*13a50*/  ISETP.GE.AND P1, PT, R26, RZ, PT ;  /* 0x000000ff1a00720c */ /* 0x000fc80003f26270 */
[----:B------:R0:W-:Y:S04]  /*13a60*/  STL [R1+0x187c], R23 ;  /* 0x00187c1701007387 */ /* 0x0001e80000100800 */
[----:B------:R-:W4:Y:S04]  /*13a70*/  LDL R26, [R1+0x13d4] ;  /* 0x0013d400011a7983 */ /* 0x000f280000100800 */
[----:B0-----:R-:W5:Y:S04]  /*13a80*/  LDL R23, [R1+0x13e0] ;  /* 0x0013e00001177983 */ /* 0x001f680000100800 */
[----:B------:R0:W-:Y:S04]  /*13a90*/  STL [R1+0x1880], R22 ;  /* 0x0018801601007387 */ /* 0x0001e80000100800 */
[----:B0-----:R-:W3:Y:S01]  /*13aa0*/  LDL R22, [R1+0x13e8] ;  /* 0x0013e80001167983 */ /* 0x001ee20000100800 */
[----:B------:R-:W-:-:S02]  /*13ab0*/  @!P2 IMAD.MOV R21, RZ, RZ, -R21 ;  /* 0x000000ffff15a224 */ /* 0x000fc400078e0a15 */
[----:B------:R-:W-:Y:S01]  /*13ac0*/  @!P3 IMAD.MOV R20, RZ, RZ, -R20 ;  /* 0x000000ffff14b224 */ /* 0x000fe200078e0a14 */
[----:B------:R-:W-:Y:S01]  /*13ad0*/  ISETP.GE.AND P0, PT, R29, RZ, PT ;  /* 0x000000ff1d00720c */ /* 0x000fe20003f06270 */
[----:B------:R-:W-:Y:S01]  /*13ae0*/  @!P4 IMAD.MOV R19, RZ, RZ, -R19 ;  /* 0x000000ffff13c224 */ /* 0x000fe200078e0a13 */
[----:B------:R-:W4:Y:S01]  /*13af0*/  LDL R29, [R1+0x13d0] ;  /* 0x0013d000011d7983 */ /* 0x000f220000100800 */
[----:B------:R-:W-:-:S03]  /*13b00*/  ISETP.GE.AND P3, PT, R27, RZ, PT ;  /* 0x000000ff1b00720c */ /* 0x000fc60003f66270 */
[----:B------:R0:W-:Y:S04]  /*13b10*/  STL [R1+0x1884], R21 ;  /* 0x0018841501007387 */ /* 0x0001e80000100800 */
[----:B------:R-:W-:Y:S04]  /*13b20*/  STL [R1+0x1888], R20 ;  /* 0x0018881401007387 */ /* 0x000fe80000100800 */
[----:B------:R-:W4:Y:S04]  /*13b30*/  LDL R27, [R1+0x13cc] ;  /* 0x0013cc00011b7983 */ /* 0x000f280000100800 */
[----:B------:R-:W-:Y:S04]  /*13b40*/  STL [R1+0x188c], R19 ;  /* 0x00188c1301007387 */ /* 0x000fe80000100800 */
[----:B0-----:R-:W4:Y:S01]  /*13b50*/  LDL R21, [R1+0x13c8] ;  /* 0x0013c80001157983 */ /* 0x001f220000100800 */
[----:B------:R-:W-:-:S02]  /*13b60*/  @!P5 IMAD.MOV R18, RZ, RZ, -R18 ;  /* 0x000000ffff12d224 */ /* 0x000fc400078e0a12 */
[----:B------:R-:W-:Y:S01]  /*13b70*/  @!P1 IMAD.MOV R17, RZ, RZ, -R17 ;  /* 0x000000ffff119224 */ /* 0x000fe200078e0a11 */
[----:B--2---:R-:W-:Y:S02]  /*13b80*/  ISETP.GE.AND P5, PT, R24, RZ, PT ;  /* 0x000000ff1800720c */ /* 0x004fe40003fa6270 */
[----:B---3--:R-:W-:Y:S02]  /*13b90*/  ISETP.GE.AND P2, PT, R22, RZ, PT ;  /* 0x000000ff1600720c */ /* 0x008fe40003f46270 */
[----:B------:R-:W2:Y:S01]  /*13ba0*/  LDL R22, [R1+0x13c4] ;  /* 0x0013c40001167983 */ /* 0x000ea20000100800 */
[----:B-----5:R-:W-:-:S03]  /*13bb0*/  ISETP.GE.AND P4, PT, R23, RZ, PT ;  /* 0x000000ff1700720c */ /* 0x020fc60003f86270 */
[----:B------:R-:W-:Y:S04]  /*13bc0*/  STL [R1+0x1890], R18 ;  /* 0x0018901201007387 */ /* 0x000fe80000100800 */
[----:B------:R-:W3:Y:S04]  /*13bd0*/  LDL R23, [R1+0x13c0] ;  /* 0x0013c00001177983 */ /* 0x000ee80000100800 */
[----:B------:R-:W-:Y:S04]  /*13be0*/  STL [R1+0x1894], R17 ;  /* 0x0018941101007387 */ /* 0x000fe80000100800 */
[----:B------:R-:W5:Y:S01]  /*13bf0*/  LDL R24, [R1+0x13b0] ;  /* 0x0013b00001187983 */ /* 0x000f620000100800 */
[----:B------:R-:W-:Y:S01]  /*13c00*/  @!P0 IMAD.MOV R16, RZ, RZ, -R16 ;  /* 0x000000ffff108224 */ /* 0x000fe200078e0a10 */
[----:B----4-:R-:W-:-:S04]  /*13c10*/  ISETP.GE.AND P0, PT, R26, RZ, PT ;  /* 0x000000ff1a00720c */ /* 0x010fc80003f06270 */
[----:B------:R-:W-:Y:S04]  /*13c20*/  STL [R1+0x1898], R16 ;  /* 0x0018981001007387 */ /* 0x000fe80000100800 */
[----:B------:R-:W4:Y:S01]  /*13c30*/  LDL R26, [R1+0x13b4] ;  /* 0x0013b400011a7983 */ /* 0x000f220000100800 */
[----:B------:R-:W-:Y:S01]  /*13c40*/  ISETP.GE.AND P1, PT, R25, RZ, PT ;  /* 0x000000ff1900720c */ /* 0x000fe20003f26270 */
[----:B------:R-:W-:Y:S01]  /*13c50*/  @!P2 IMAD.MOV R15, RZ, RZ, -R15 ;  /* 0x000000ffff0fa224 */ /* 0x000fe200078e0a0f */
[----:B------:R-:W-:Y:S01]  /*13c60*/  ISETP.GE.AND P2, PT, R29, RZ, PT ;  /* 0x000000ff1d00720c */ /* 0x000fe20003f46270 */
[----:B------:R-:W-:Y:S01]  /*13c70*/  @!P3 IMAD.MOV R14, RZ, RZ, -R14 ;  /* 0x000000ffff0eb224 */ /* 0x000fe200078e0a0e */
[----:B------:R-:W-:Y:S01]  /*13c80*/  ISETP.GE.AND P3, PT, R27, RZ, PT ;  /* 0x000000ff1b00720c */ /* 0x000fe20003f66270 */
[----:B------:R-:W-:Y:S01]  /*13c90*/  @!P4 IMAD.MOV R13, RZ, RZ, -R13 ;  /* 0x000000ffff0dc224 */ /* 0x000fe200078e0a0d */
[----:B------:R-:W-:Y:S01]  /*13ca0*/  ISETP.GE.AND P4, PT, R21, RZ, PT ;  /* 0x000000ff1500720c */ /* 0x000fe20003f86270 */
[----:B------:R-:W-:Y:S01]  /*13cb0*/  @!P5 IMAD.MOV R12, RZ, RZ, -R12 ;  /* 0x000000ffff0cd224 */ /* 0x000fe200078e0a0c */
[----:B------:R0:W-:Y:S04]  /*13cc0*/  STL [R1+0x189c], R15 ;  /* 0x00189c0f01007387 */ /* 0x0001e80000100800 */
[----:B------:R-:W3:Y:S04]  /*13cd0*/  LDL R25, [R1+0x770] ;  /* 0x0007700001197983 */ /* 0x000ee80000100800 */
[----:B------:R-:W3:Y:S04]  /*13ce0*/  LDL R29, [R1+0x13b8] ;  /* 0x0013b800011d7983 */ /* 0x000ee80000100800 */
[----:B------:R-:W-:Y:S01]  /*13cf0*/  STL [R1+0x18a0], R14 ;  /* 0x0018a00e01007387 */ /* 0x000fe20000100800 */
[----:B------:R-:W-:-:S03]  /*13d00*/  @!P1 IMAD.MOV R11, RZ, RZ, -R11 ;  /* 0x000000ffff0b9224 */ /* 0x000fc600078e0a0b */
[----:B------:R-:W4:Y:S01]  /*13d10*/  LDL R27, [R1+0x13bc] ;  /* 0x0013bc00011b7983 */ /* 0x000f220000100800 */
[----:B------:R-:W-:Y:S02]  /*13d20*/  @!P0 IMAD.MOV R10, RZ, RZ, -R10 ;  /* 0x000000ffff0a8224 */ /* 0x000fe400078e0a0a */
[----:B------:R-:W-:Y:S01]  /*13d30*/  @!P2 IMAD.MOV R9, RZ, RZ, -R9 ;  /* 0x000000ffff09a224 */ /* 0x000fe200078e0a09 */
[----:B------:R-:W-:Y:S01]  /*13d40*/  STL [R1+0x18a4], R13 ;  /* 0x0018a40d01007387 */ /* 0x000fe20000100800 */
[----:B------:R-:W-:Y:S02]  /*13d50*/  @!P3 IMAD.MOV R8, RZ, RZ, -R8 ;  /* 0x000000ffff08b224 */ /* 0x000fe400078e0a08 */
[----:B------:R-:W-:Y:S01]  /*13d60*/  @!P4 IMAD.MOV R7, RZ, RZ, -R7 ;  /* 0x000000ffff07c224 */ /* 0x000fe200078e0a07 */
[----:B------:R-:W-:Y:S04]  /*13d70*/  STL [R1+0x18a8], R12 ;  /* 0x0018a80c01007387 */ /* 0x000fe80000100800 */
[----:B------:R-:W-:Y:S04]  /*13d80*/  STL [R1+0x18ac], R11 ;  /* 0x0018ac0b01007387 */ /* 0x000fe80000100800 */
[----:B------:R-:W-:Y:S04]  /*13d90*/  STL [R1+0x18b0], R10 ;  /* 0x0018b00a01007387 */ /* 0x000fe80000100800 */
[----:B------:R-:W-:Y:S04]  /*13da0*/  STL [R1+0x18b4], R9 ;  /* 0x0018b40901007387 */ /* 0x000fe80000100800 */
[----:B------:R-:W-:Y:S04]  /*13db0*/  STL [R1+0x18b8], R8 ;  /* 0x0018b80801007387 */ /* 0x000fe80000100800 */
[----:B------:R1:W-:Y:S01]  /*13dc0*/  STL [R1+0x18bc], R7 ;  /* 0x0018bc0701007387 */ /* 0x0003e20000100800 */
[----:B--2---:R-:W-:-:S13]  /*13dd0*/  ISETP.GE.AND P5, PT, R22, RZ, PT ;  /* 0x000000ff1600720c */ /* 0x004fda0003fa6270 */
[----:B------:R-:W-:-:S05]  /*13de0*/  @!P5 IMAD.MOV R6, RZ, RZ, -R6 ;  /* 0x000000ffff06d224 */ /* 0x000fca00078e0a06 */
[----:B------:R-:W-:Y:S04]  /*13df0*/  STL [R1+0x18c0], R6 ;  /* 0x0018c00601007387 */ /* 0x000fe80000100800 */
[----:B0-----:R-:W2:Y:S04]  /*13e00*/  LDL.LU R15, [R1+0x3e0] ;  /* 0x0003e000010f7983 */ /* 0x001ea80000300800 */
[----:B------:R-:W2:Y:S04]  /*13e10*/  LDL.LU R16, [R1+0x3dc] ;  /* 0x0003dc0001107983 */ /* 0x000ea80000300800 */
[----:B------:R-:W2:Y:S04]  /*13e20*/  LDL.LU R17, [R1+0x3d8] ;  /* 0x0003d80001117983 */ /* 0x000ea80000300800 */
[----:B------:R-:W2:Y:S04]  /*13e30*/  LDL.LU R18, [R1+0x3d4] ;  /* 0x0003d40001127983 */ /* 0x000ea80000300800 */
[----:B------:R-:W2:Y:S04]  /*13e40*/  LDL.LU R19, [R1+0x3d0] ;  /* 0x0003d00001137983 */ /* 0x000ea80000300800 */
[----:B------:R-:W2:Y:S04]  /*13e50*/  LDL.LU R20, [R1+0x3cc] ;  /* 0x0003cc0001147983 */ /* 0x000ea80000300800 */
[----:B------:R-:W2:Y:S01]  /*13e60*/  LDL.LU R21, [R1+0x3c8] ;  /* 0x0003c80001157983 */ /* 0x000ea20000300800 */
[----:B---3--:R-:W-:-:S02]  /*13e70*/  ISETP.GE.AND P1, PT, R23, RZ, PT ;  /* 0x000000ff1700720c */ /* 0x008fc40003f26270 */
[----:B-----5:R-:W-:Y:S01]  /*13e80*/  ISETP.GE.AND P0, PT, R24, RZ, PT ;  /* 0x000000ff1800720c */ /* 0x020fe20003f06270 */
[----:B------:R-:W3:Y:S04]  /*13e90*/  LDL.LU R22, [R1+0x3c4] ;  /* 0x0003c40001167983 */ /* 0x000ee80000300800 */
[----:B------:R-:W5:Y:S04]  /*13ea0*/  LDL.LU R23, [R1+0x3c0] ;  /* 0x0003c00001177983 */ /* 0x000f680000300800 */
[----:B------:R-:W3:Y:S01]  /*13eb0*/  LDL.LU R24, [R1+0x3bc] ;  /* 0x0003bc0001187983 */ /* 0x000ee20000300800 */
[----:B----4-:R-:W-:-:S03]  /*13ec0*/  ISETP.GE.AND P2, PT, R26, RZ, PT ;  /* 0x000000ff1a00720c */ /* 0x010fc60003f46270 */
[----:B------:R-:W0:Y:S01]  /*13ed0*/  S2R R26, SR_TID.X ;  /* 0x00000000001a7919 */ /* 0x000e220000002100 */
[----:B------:R-:W-:Y:S02]  /*13ee0*/  ISETP.GE.AND P3, PT, R25, RZ, PT ;  /* 0x000000ff1900720c */ /* 0x000fe40003f66270 */
[----:B------:R-:W-:Y:S02]  /*13ef0*/  ISETP.GE.AND P4, PT, R29, RZ, PT ;  /* 0x000000ff1d00720c */ /* 0x000fe40003f86270 */
[----:B------:R-:W-:Y:S01]  /*13f00*/  ISETP.GE.AND P5, PT, R27, RZ, PT ;  /* 0x000000ff1b00720c */ /* 0x000fe20003fa6270 */
[----:B------:R-:W-:Y:S01]  /*13f10*/  @!P1 IMAD.MOV R5, RZ, RZ, -R5 ;  /* 0x000000ffff059224 */ /* 0x000fe200078e0a05 */
[----:B------:R-:W4:Y:S01]  /*13f20*/  LDL.LU R25, [R1+0x3b8] ;  /* 0x0003b80001197983 */ /* 0x000f220000300800 */
[----:B------:R-:W-:Y:S02]  /*13f30*/  @!P0 IMAD.MOV R4, RZ, RZ, -R4 ;  /* 0x000000ffff048224 */ /* 0x000fe400078e0a04 */
[----:B------:R-:W-:Y:S01]  /*13f40*/  @!P2 IMAD.MOV R3, RZ, RZ, -R3 ;  /* 0x000000ffff03a224 */ /* 0x000fe200078e0a03 */
[----:B------:R-:W4:Y:S01]  /*13f50*/  LDL.LU R29, [R1+0x3b4] ;  /* 0x0003b400011d7983 */ /* 0x000f220000300800 */
[----:B0-----:R-:W-:-:S05]  /*13f60*/  LOP3.LUT R26, R26, 0x7f, RZ, 0xc0, !PT ;  /* 0x0000007f1a1a7812 */ /* 0x001fca00078ec0ff */
[----:B-1----:R-:W-:Y:S01]  /*13f70*/  IMAD R7, R26, c[0x0][0x18c], RZ ;  /* 0x000063001a077a24 */ /* 0x002fe200078e02ff */
[----:B------:R-:W-:Y:S04]  /*13f80*/  STL [R1+0x18c4], R5 ;  /* 0x0018c40501007387 */ /* 0x000fe80000100800 */
[----:B------:R-:W-:Y:S01]  /*13f90*/  LEA R26, P6, R7, c[0x0][0x168], 0x1 ;  /* 0x00005a00071a7a11 */ /* 0x000fe200078c08ff */
[----:B------:R-:W-:Y:S01]  /*13fa0*/  @!P3 IMAD.MOV R2, RZ, RZ, -R2 ;  /* 0x000000ffff02b224 */ /* 0x000fe200078e0a02 */
[----:B------:R-:W-:Y:S02]  /*13fb0*/  ISETP.NE.AND P1, PT, RZ, c[0x0][0x17c], PT ;  /* 0x00005f00ff007a0c */ /* 0x000fe40003f25270 */
[----:B------:R-:W-:Y:S01]  /*13fc0*/  LOP3.LUT R27, RZ, c[0x0][0x17c], RZ, 0x33, !PT ;  /* 0x00005f00ff1b7a12 */ /* 0x000fe200078e33ff */
[----:B------:R-:W-:Y:S01]  /*13fd0*/  STL [R1+0x17c0], R26 ;  /* 0x0017c01a01007387 */ /* 0x000fe20000100800 */
[----:B------:R-:W-:-:S02]  /*13fe0*/  @!P4 IMAD.MOV R0, RZ, RZ, -R0 ;  /* 0x000000ffff00c224 */ /* 0x000fc400078e0a00 */
[----:B------:R-:W-:Y:S01]  /*13ff0*/  @!P5 IMAD.MOV R28, RZ, RZ, -R28 ;  /* 0x000000ffff1cd224 */ /* 0x000fe200078e0a1c */
[----:B------:R-:W-:Y:S04]  /*14000*/  STL [R1+0x18c8], R4 ;  /* 0x0018c80401007387 */ /* 0x000fe80000100800 */
[----:B------:R2:W-:Y:S04]  /*14010*/  STL [R1+0x18cc], R3 ;  /* 0x0018cc0301007387 */ /* 0x0005e80000100800 */
[----:B------:R0:W-:Y:S04]  /*14020*/  STL [R1+0x18d0], R2 ;  /* 0x0018d00201007387 */ /* 0x0001e80000100800 */
[----:B------:R1:W-:Y:S04]  /*14030*/  STL [R1+0x18d4], R0 ;  /* 0x0018d40001007387 */ /* 0x0003e80000100800 */
[----:B------:R-:W-:Y:S01]  /*14040*/  STL [R1+0x18d8], R28 ;  /* 0x0018d81c01007387 */ /* 0x000fe20000100800 */
[----:B--2---:R-:W-:-:S02]  /*14050*/  SEL R3, R27, R15, !P1 ;  /* 0x0000000f1b037207 */ /* 0x004fc40004800000 */
[----:B0-----:R-:W-:-:S03]  /*14060*/  SEL R2, R27, R16, !P1 ;  /* 0x000000101b027207 */ /* 0x001fc60004800000 */
[----:B------:R0:W-:Y:S01]  /*14070*/  STL [R1+0x434], R3 ;  /* 0x0004340301007387 */ /* 0x0001e20000100800 */
[----:B-1----:R-:W-:-:S03]  /*14080*/  SEL R0, R27, R17, !P1 ;  /* 0x000000111b007207 */ /* 0x002fc60004800000 */
[----:B------:R1:W-:Y:S01]  /*14090*/  STL [R1+0x430], R2 ;  /* 0x0004300201007387 */ /* 0x0003e20000100800 */
[----:B0-----:R-:W-:-:S03]  /*140a0*/  SEL R3, R27, R18, !P1 ;  /* 0x000000121b037207 */ /* 0x001fc60004800000 */
[----:B------:R0:W-:Y:S01]  /*140b0*/  STL [R1+0x42c], R0 ;  /* 0x00042c0001007387 */ /* 0x0001e20000100800 */
[----:B-1----:R-:W-:-:S03]  /*140c0*/  SEL R2, R27, R19, !P1 ;  /* 0x000000131b027207 */ /* 0x002fc60004800000 */
[----:B------:R1:W-:Y:S01]  /*140d0*/  STL [R1+0x428], R3 ;  /* 0x0004280301007387 */ /* 0x0003e20000100800 */
[----:B0-----:R-:W-:-:S03]  /*140e0*/  SEL R0, R27, R20, !P1 ;  /* 0x000000141b007207 */ /* 0x001fc60004800000 */
[----:B------:R3:W-:Y:S01]  /*140f0*/  STL [R1+0x424], R2 ;  /* 0x0004240201007387 */ /* 0x0007e20000100800 */
[----:B-1----:R-:W-:-:S03]  /*14100*/  SEL R3, R27, R21, !P1 ;  /* 0x000000151b037207 */ /* 0x002fc60004800000 */
[----:B------:R5:W-:Y:S04]  /*14110*/  STL [R1+0x420], R0 ;  /* 0x0004200001007387 */ /* 0x000be80000100800 */
[----:B------:R0:W-:Y:S01]  /*14120*/  STL [R1+0x41c], R3 ;  /* 0x00041c0301007387 */ /* 0x0001e20000100800 */
[C---:B---3--:R-:W-:Y:S02]  /*14130*/  SEL R2, R27.reuse, R22, !P1 ;  /* 0x000000161b027207 */ /* 0x048fe40004800000 */
[----:B-----5:R-:W-:-:S03]  /*14140*/  SEL R0, R27, R23, !P1 ;  /* 0x000000171b007207 */ /* 0x020fc60004800000 */
[----:B------:R4:W-:Y:S01]  /*14150*/  STL [R1+0x418], R2 ;  /* 0x0004180201007387 */ /* 0x0009e20000100800 */
[----:B0-----:R-:W-:-:S03]  /*14160*/  SEL R3, R27, R24, !P1 ;  /* 0x000000181b037207 */ /* 0x001fc60004800000 */
[----:B------:R0:W-:Y:S04]  /*14170*/  STL [R1+0x414], R0 ;  /* 0x0004140001007387 */ /* 0x0001e80000100800 */
[----:B------:R-:W-:Y:S04]  /*14180*/  STL [R1+0x410], R3 ;  /* 0x0004100301007387 */ /* 0x000fe80000100800 */
[----:B------:R-:W2:Y:S01]  /*14190*/  LDL.LU R28, [R1+0x3a4] ;  /* 0x0003a400011c7983 */ /* 0x000ea20000300800 */
[C---:B----4-:R-:W-:Y:S02]  /*141a0*/  SEL R2, R27.reuse, R25, !P1 ;  /* 0x000000191b027207 */ /* 0x050fe40004800000 */
[----:B0-----:R-:W-:-:S03]  /*141b0*/  SEL R0, R27, R29, !P1 ;  /* 0x0000001d1b007207 */ /* 0x001fc60004800000 */
[----:B------:R-:W-:Y:S04]  /*141c0*/  STL [R1+0x40c], R2 ;  /* 0x00040c0201007387 */ /* 0x000fe80000100800 */
[----:B--2---:R0:W-:Y:S04]  /*141d0*/  STL [R1+0x1924], R28 ;  /* 0x0019241c01007387 */ /* 0x0041e80000100800 */
[----:B------:R-:W-:Y:S04]  /*141e0*/  STL [R1+0x408], R0 ;  /* 0x0004080001007387 */ /* 0x000fe80000100800 */
[----:B0-----:R-:W2:Y:S04]  /*141f0*/  LDL.LU R28, [R1+0x3a8] ;  /* 0x0003a800011c7983 */ /* 0x001ea80000300800 */
[----:B--2---:R0:W-:Y:S04]  /*14200*/  STL [R1+0x1928], R28 ;  /* 0x0019281c01007387 */ /* 0x0041e80000100800 */
[----:B0-----:R-:W2:Y:S04]  /*14210*/  LDL.LU R28, [R1+0x3ac] ;  /* 0x0003ac00011c7983 */ /* 0x001ea80000300800 */
[----:B--2---:R0:W-:Y:S04]  /*14220*/  STL [R1+0x192c], R28 ;  /* 0x00192c1c01007387 */ /* 0x0041e80000100800 */
[----:B0-----:R-:W2:Y:S04]  /*14230*/  LDL.LU R28, [R1+0x3b0] ;  /* 0x0003b000011c7983 */ /* 0x001ea80000300800 */
[----:B------:R-:W3:Y:S04]  /*14240*/  LDL.LU R0, [R1+0x3a0] ;  /* 0x0003a00001007983 */ /* 0x000ee80000300800 */
[----:B------:R-:W4:Y:S04]  /*14250*/  LDL.LU R2, [R1+0x39c] ;  /* 0x00039c0001027983 */ /* 0x000f280000300800 */
[----:B------:R-:W5:Y:S04]  /*14260*/  LDL.LU R3, [R1+0x398] ;  /* 0x0003980001037983 */ /* 0x000f680000300800 */
[----:B------:R-:W3:Y:S04]  /*14270*/  LDL.LU R4, [R1+0x394] ;  /* 0x0003940001047983 */ /* 0x000ee80000300800 */
        /* <DEDUP_REMOVED lines=22> */
[----:B------:R-:W3:Y:S01]  /*143e0*/  LDL.LU R29, [R1+0x338] ;  /* 0x00033800011d7983 */ /* 0x000ee20000300800 */
[----:B--2---:R-:W-:-:S05]  /*143f0*/  SEL R28, R27, R28, !P1 ;  /* 0x0000001c1b1c7207 */ /* 0x004fca0004800000 */
[----:B------:R0:W-:Y:S04]  /*14400*/  STL [R1+0x404], R28 ;  /* 0x0004041c01007387 */ /* 0x0001e80000100800 */
[----:B0-----:R-:W2:Y:S02]  /*14410*/  LDL.LU R28, [R1+0x192c] ;  /* 0x00192c00011c7983 */ /* 0x001ea40000300800 */
[----:B--2---:R-:W-:-:S05]  /*14420*/  SEL R28, R27, R28, !P1 ;  /* 0x0000001c1b1c7207 */ /* 0x004fca0004800000 */
[----:B------:R0:W-:Y:S04]  /*14430*/  STL [R1+0x400], R28 ;  /* 0x0004001c01007387 */ /* 0x0001e80000100800 */
[----:B0-----:R-:W2:Y:S02]  /*14440*/  LDL.LU R28, [R1+0x1928] ;  /* 0x00192800011c7983 */ /* 0x001ea40000300800 */
[----:B--2---:R-:W-:-:S05]  /*14450*/  SEL R28, R27, R28, !P1 ;  /* 0x0000001c1b1c7207 */ /* 0x004fca0004800000 */
[----:B------:R0:W-:Y:S04]  /*14460*/  STL [R1+0x3fc], R28 ;  /* 0x0003fc1c01007387 */ /* 0x0001e80000100800 */
[----:B0-----:R-:W2:Y:S01]  /*14470*/  LDL.LU R28, [R1+0x1924] ;  /* 0x00192400011c7983 */ /* 0x001ea20000300800 */
[C---:B----4-:R-:W-:Y:S02]  /*14480*/  SEL R2, R27.reuse, R2, !P1 ;  /* 0x000000021b027207 */ /* 0x050fe40004800000 */
[----:B--2---:R-:W-:-:S05]  /*14490*/  SEL R28, R27, R28, !P1 ;  /* 0x0000001c1b1c7207 */ /* 0x004fca0004800000 */
[----:B------:R3:W-:Y:S02]  /*144a0*/  STL [R1+0x3f8], R28 ;  /* 0x0003f81c01007387 */ /* 0x0007e40000100800 */
[C---:B---3--:R-:W-:Y:S02]  /*144b0*/  SEL R28, R27.reuse, R0, !P1 ;  /* 0x000000001b1c7207 */ /* 0x048fe40004800000 */
[C---:B-----5:R-:W-:Y:S02]  /*144c0*/  SEL R0, R27.reuse, R3, !P1 ;  /* 0x000000031b007207 */ /* 0x060fe40004800000 */
[C---:B------:R-:W-:Y:S01]  /*144d0*/  SEL R3, R27.reuse, R4, !P1 ;  /* 0x000000041b037207 */ /* 0x040fe20004800000 */
[----:B------:R-:W-:Y:S04]  /*144e0*/  STL [R1+0x3f4], R28 ;  /* 0x0003f41c01007387 */ /* 0x000fe80000100800 */
[----:B------:R0:W-:Y:S04]  /*144f0*/  STL [R1+0x3f0], R2 ;  /* 0x0003f00201007387 */ /* 0x0001e80000100800 */
[----:B------:R1:W-:Y:S04]  /*14500*/  STL [R1+0x3ec], R0 ;  /* 0x0003ec0001007387 */ /* 0x0003e80000100800 */
[----:B------:R2:W-:Y:S01]  /*14510*/  STL [R1+0x3e8], R3 ;  /* 0x0003e80301007387 */ /* 0x0005e20000100800 */
[----:B0-----:R-:W-:-:S02]  /*14520*/  SEL R2, R27, R26, !P1 ;  /* 0x0000001a1b027207 */ /* 0x001fc40004800000 */
[----:B-1----:R-:W-:-:S03]  /*14530*/  SEL R0, R27, R5, !P1 ;  /* 0x000000051b007207 */ /* 0x002fc60004800000 */
[----:B------:R0:W-:Y:S01]  /*14540*/  STL [R1+0x3e4], R2 ;  /* 0x0003e40201007387 */ /* 0x0001e20000100800 */
[----:B--2---:R-:W-:-:S03]  /*14550*/  SEL R3, R27, R6, !P1 ;  /* 0x000000061b037207 */ /* 0x004fc60004800000 */
[----:B------:R1:W-:Y:S04]  /*14560*/  STL [R1+0x188], R0 ;  /* 0x0001880001007387 */ /* 0x0003e80000100800 */
[----:B------:R2:W-:Y:S01]  /*14570*/  STL [R1+0x3e0], R3 ;  /* 0x0003e00301007387 */ /* 0x0005e20000100800 */
[C---:B0-----:R-:W-:Y:S02]  /*14580*/  SEL R2, R27.reuse, R7, !P1 ;  /* 0x000000071b027207 */ /* 0x041fe40004800000 */
        /* <DEDUP_REMOVED lines=34> */
[----:B------:R-:W-:Y:S04]  /*147b0*/  STL [R1+0x398], R3 ;  /* 0x0003980301007387 */ /* 0x000fe80000100800 */
[----:B------:R-:W2:Y:S01]  /*147c0*/  LDL.LU R28, [R1+0x328] ;  /* 0x00032800011c7983 */ /* 0x000ea20000300800 */
[C---:B0-----:R-:W-:Y:S02]  /*147d0*/  SEL R2, R27.reuse, R25, !P1 ;  /* 0x000000191b027207 */ /* 0x041fe40004800000 */
[----:B-1----:R-:W-:-:S03]  /*147e0*/  SEL R0, R27, R29, !P1 ;  /* 0x0000001d1b007207 */ /* 0x002fc60004800000 */
        /* <DEDUP_REMOVED lines=529> */
[----:B------:R-:W3:Y:S01]  /*16900*/  LDL.LU R26, [R1] ;  /* 0x00000000011a7983 */ /* 0x000ee20000300800 */
        /* <DEDUP_REMOVED lines=9> */
[C---:B---3--:R-:W-:Y:S02]  /*169a0*/  SEL R0, R27.reuse, R0, !P1 ;  /* 0x000000001b007207 */ /* 0x048fe40004800000 */
[C---:B----4-:R-:W-:Y:S02]  /*169b0*/  SEL R2, R27.reuse, R2, !P1 ;  /* 0x000000021b027207 */ /* 0x050fe40004800000 */
[C---:B-----5:R-:W-:Y:S02]  /*169c0*/  SEL R3, R27.reuse, R3, !P1 ;  /* 0x000000031b037207 */ /* 0x060fe40004800000 */
[----:B------:R-:W-:-:S02]  /*169d0*/  SEL R4, R27, R4, !P1 ;  /* 0x000000041b047207 */ /* 0x000fc40004800000 */
[C---:B------:R-:W-:Y:S02]  /*169e0*/  SEL R5, R27.reuse, R5, !P1 ;  /* 0x000000051b057207 */ /* 0x040fe40004800000 */
[C---:B------:R-:W-:Y:S02]  /*169f0*/  SEL R6, R27.reuse, R6, !P1 ;  /* 0x000000061b067207 */ /* 0x040fe40004800000 */
[C---:B------:R-:W-:Y:S02]  /*16a00*/  SEL R7, R27.reuse, R7, !P1 ;  /* 0x000000071b077207 */ /* 0x040fe40004800000 */
[C---:B------:R-:W-:Y:S02]  /*16a10*/  SEL R8, R27.reuse, R8, !P1 ;  /* 0x000000081b087207 */ /* 0x040fe40004800000 */
[C---:B------:R-:W-:Y:S02]  /*16a20*/  SEL R9, R27.reuse, R9, !P1 ;  /* 0x000000091b097207 */ /* 0x040fe40004800000 */
        /* <DEDUP_REMOVED lines=17> */
[----:B--2---:R-:W-:-:S05]  /*16b40*/  SEL R28, R27, R28, !P1 ;  /* 0x0000001c1b1c7207 */ /* 0x004fca0004800000 */
[----:B------:R0:W-:Y:S04]  /*16b50*/  STL [R1+0xb0], R28 ;  /* 0x0000b01c01007387 */ /* 0x0001e80000100800 */
[----:B0-----:R-:W2:Y:S04]  /*16b60*/  LDL.LU R28, [R1+0x18d8] ;  /* 0x0018d800011c7983 */ /* 0x001ea80000300800 */
[----:B------:R0:W-:Y:S04]  /*16b70*/  STL [R1+0xac], R0 ;  /* 0x0000ac0001007387 */ /* 0x0001e80000100800 */
[----:B0-----:R-:W3:Y:S04]  /*16b80*/  LDL.LU R0, [R1+0x18d4] ;  /* 0x0018d40001007983 */ /* 0x001ee80000300800 */
[----:B------:R0:W-:Y:S04]  /*16b90*/  STL [R1+0xa8], R2 ;  /* 0x0000a80201007387 */ /* 0x0001e80000100800 */
[----:B0-----:R-:W4:Y:S04]  /*16ba0*/  LDL.LU R2, [R1+0x18d0] ;  /* 0x0018d00001027983 */ /* 0x001f280000300800 */
[----:B------:R0:W-:Y:S04]  /*16bb0*/  STL [R1+0xa4], R3 ;  /* 0x0000a40301007387 */ /* 0x0001e80000100800 */
[----:B0-----:R-:W5:Y:S04]  /*16bc0*/  LDL.LU R3, [R1+0x18cc] ;  /* 0x0018cc0001037983 */ /* 0x001f680000300800 */
[----:B------:R0:W-:Y:S04]  /*16bd0*/  STL [R1+0xa0], R4 ;  /* 0x0000a00401007387 */ /* 0x0001e80000100800 */
[----:B0-----:R-:W2:Y:S04]  /*16be0*/  LDL.LU R4, [R1+0x18c8] ;  /* 0x0018c80001047983 */ /* 0x001ea80000300800 */
        /* <DEDUP_REMOVED lines=44> */
[----:B------:R-:W-:-:S05]  /*16eb0*/  SEL R26, R27, R26, !P1 ;  /* 0x0000001a1b1a7207 */ /* 0x000fca0004800000 */
[----:B------:R0:W-:Y:S01]  /*16ec0*/  STL [R1+0x44], R26 ;  /* 0x0000441a01007387 */ /* 0x0001e20000100800 */
[C---:B--2---:R-:W-:Y:S02]  /*16ed0*/  SEL R11, R27.reuse, R11, !P1 ;  /* 0x0000000b1b0b7207 */ /* 0x044fe40004800000 */
[C---:B---3--:R-:W-:Y:S02]  /*16ee0*/  SEL R12, R27.reuse, R12, !P1 ;  /* 0x0000000c1b0c7207 */ /* 0x048fe40004800000 */
[C---:B----4-:R-:W-:Y:S02]  /*16ef0*/  SEL R13, R27.reuse, R13, !P1 ;  /* 0x0000000d1b0d7207 */ /* 0x050fe40004800000 */
[C---:B-----5:R-:W-:Y:S02]  /*16f00*/  SEL R14, R27.reuse, R14, !P1 ;  /* 0x0000000e1b0e7207 */ /* 0x060fe40004800000 */
        /* <DEDUP_REMOVED lines=11> */
[----:B0-----:R-:W-:-:S05]  /*16fc0*/  SEL R26, R27, R29, !P1 ;  /* 0x0000001d1b1a7207 */ /* 0x001fca0004800000 */
[----:B------:R-:W-:Y:S04]  /*16fd0*/  STL [R1+0x40], R26 ;  /* 0x0000401a01007387 */ /* 0x000fe80000100800 */
[----:B------:R0:W-:Y:S04]  /*16fe0*/  STL [R1+0x3c], R25 ;  /* 0x00003c1901007387 */ /* 0x0001e80000100800 */
[----:B------:R-:W-:Y:S04]  /*16ff0*/  STL [R1+0x38], R24 ;  /* 0x0000381801007387 */ /* 0x000fe80000100800 */
[----:B------:R-:W-:Y:S04]  /*17000*/  STL [R1+0x34], R23 ;  /* 0x0000341701007387 */ /* 0x000fe80000100800 */
[----:B------:R-:W-:Y:S04]  /*17010*/  STL [R1+0x30], R22 ;  /* 0x0000301601007387 */ /* 0x000fe80000100800 */
[----:B------:R-:W-:Y:S04]  /*17020*/  STL [R1+0x2c], R21 ;  /* 0x00002c1501007387 */ /* 0x000fe80000100800 */
[----:B------:R1:W-:Y:S04]  /*17030*/  STL [R1+0x28], R20 ;  /* 0x0000281401007387 */ /* 0x0003e80000100800 */
[----:B------:R2:W-:Y:S04]  /*17040*/  STL [R1+0x24], R19 ;  /* 0x0000241301007387 */ /* 0x0005e80000100800 */
[----:B------:R-:W-:Y:S04]  /*17050*/  STL [R1+0x20], R18 ;  /* 0x0000201201007387 */ /* 0x000fe80000100800 */
[----:B------:R-:W-:Y:S04]  /*17060*/  STL [R1+0x1c], R17 ;  /* 0x00001c1101007387 */ /* 0x000fe80000100800 */
[----:B------:R-:W-:Y:S04]  /*17070*/  STL [R1+0x18], R16 ;  /* 0x0000181001007387 */ /* 0x000fe80000100800 */
[----:B------:R3:W-:Y:S04]  /*17080*/  STL [R1+0x14], R15 ;  /* 0x0000140f01007387 */ /* 0x0007e80000100800 */
[----:B------:R-:W-:Y:S04]  /*17090*/  STL [R1+0x10], R14 ;  /* 0x0000100e01007387 */ /* 0x000fe80000100800 */
[----:B------:R-:W-:Y:S04]  /*170a0*/  STL [R1+0xc], R13 ;  /* 0x00000c0d01007387 */ /* 0x000fe80000100800 */
[----:B0-----:R-:W4:Y:S04]  /*170b0*/  LDL.LU R25, [R1+0x434] ;  /* 0x0004340001197983 */ /* 0x001f280000300800 */
[----:B------:R-:W-:Y:S04]  /*170c0*/  STL [R1+0x8], R12 ;  /* 0x0000080c01007387 */ /* 0x000fe80000100800 */
[----:B-1----:R-:W5:Y:S04]  /*170d0*/  LDL.LU R20, [R1+0x430] ;  /* 0x0004300001147983 */ /* 0x002f680000300800 */
[----:B------:R0:W-:Y:S04]  /*170e0*/  STL [R1+0x4], R11 ;  /* 0x0000040b01007387 */ /* 0x0001e80000100800 */
[----:B------:R-:W0:Y:S04]  /*170f0*/  LDL.LU R21, [R1+0x42c] ;  /* 0x00042c0001157983 */ /* 0x000e280000300800 */
[----:B------:R-:W5:Y:S04]  /*17100*/  LDL.LU R22, [R1+0x428] ;  /* 0x0004280001167983 */ /* 0x000f680000300800 */
[----:B------:R-:W5:Y:S04]  /*17110*/  LDL.LU R23, [R1+0x424] ;  /* 0x0004240001177983 */ /* 0x000f680000300800 */
[----:B------:R-:W5:Y:S04]  /*17120*/  LDL.LU R24, [R1+0x420] ;  /* 0x0004200001187983 */ /* 0x000f680000300800 */
[----:B--2---:R-:W1:Y:S01]  /*17130*/  S2R R19, SR_TID.X ;  /* 0x0000000000137919 */ /* 0x004e620000002100 */
[----:B------:R-:W-:-:S02]  /*17140*/  SEL R26, R27, R10, !P1 ;  /* 0x0000000a1b1a7207 */ /* 0x000fc40004800000 */
[C---:B------:R-:W-:Y:S01]  /*17150*/  SEL R29, R27.reuse, R9, !P1 ;  /* 0x000000091b1d7207 */ /* 0x040fe20004800000 */
[----:B---3--:R-:W2:Y:S01]  /*17160*/  LDL.LU R15, [R1+0x41c] ;  /* 0x00041c00010f7983 */ /* 0x008ea20000300800 */
[C---:B------:R-:W-:Y:S02]  /*17170*/  SEL R8, R27.reuse, R8, !P1 ;  /* 0x000000081b087207 */ /* 0x040fe40004800000 */
[C---:B------:R-:W-:Y:S01]  /*17180*/  SEL R7, R27.reuse, R7, !P1 ;  /* 0x000000071b077207 */ /* 0x040fe20004800000 */
[----:B------:R-:W-:Y:S01]  /*17190*/  STL [R1+0x17c4], R26 ;  /* 0x0017c41a01007387 */ /* 0x000fe20000100800 */
[C---:B------:R-:W-:Y:S02]  /*171a0*/  SEL R6, R27.reuse, R6, !P1 ;  /* 0x000000061b067207 */ /* 0x040fe40004800000 */
[C---:B------:R-:W-:Y:S01]  /*171b0*/  SEL R5, R27.reuse, R5, !P1 ;  /* 0x000000051b057207 */ /* 0x040fe20004800000 */
[----:B------:R-:W-:Y:S01]  /*171c0*/  STL [R1+0x17c8], R29 ;  /* 0x0017c81d01007387 */ /* 0x000fe20000100800 */
[----:B------:R-:W-:-:S02]  /*171d0*/  SEL R4, R27, R4, !P1 ;  /* 0x000000041b047207 */ /* 0x000fc40004800000 */
[C---:B------:R-:W-:Y:S01]  /*171e0*/  SEL R3, R27.reuse, R3, !P1 ;  /* 0x000000031b037207 */ /* 0x040fe20004800000 */
[----:B------:R-:W-:Y:S01]  /*171f0*/  STL [R1+0x17cc], R8 ;  /* 0x0017cc0801007387 */ /* 0x000fe20000100800 */
[----:B------:R-:W-:Y:S02]  /*17200*/  SEL R2, R27, R2, !P1 ;  /* 0x000000021b027207 */ /* 0x000fe40004800000 */
[----:B-1----:R-:W-:Y:S01]  /*17210*/  LOP3.LUT R19, R19, 0x7f, RZ, 0xc0, !PT ;  /* 0x0000007f13137812 */ /* 0x002fe200078ec0ff */
[----:B------:R-:W-:Y:S01]  /*17220*/  STL [R1+0x17d0], R7 ;  /* 0x0017d00701007387 */ /* 0x000fe20000100800 */
[----:B------:R-:W-:-:S03]  /*17230*/  SEL R0, R27, R0, !P1 ;  /* 0x000000001b007207 */ /* 0x000fc60004800000 */
[----:B------:R-:W-:Y:S01]  /*17240*/  IMAD R19, R19, c[0x0][0x18c], RZ ;  /* 0x0000630013137a24 */ /* 0x000fe200078e02ff */
[----:B------:R-:W-:Y:S01]  /*17250*/  STL [R1+0x17d4], R6 ;  /* 0x0017d40601007387 */ /* 0x000fe20000100800 */
[----:B------:R-:W-:-:S03]  /*17260*/  SEL R27, R27, R28, !P1 ;  /* 0x0000001c1b1b7207 */ /* 0x000fc60004800000 */
[----:B------:R-:W-:Y:S01]  /*17270*/  STL [R1+0x17d8], R5 ;  /* 0x0017d80501007387 */ /* 0x000fe20000100800 */
[----:B------:R-:W-:-:S03]  /*17280*/  LEA.HI.X.SX32 R9, R19, c[0x0][0x16c], 0x1, P6 ;  /* 0x00005b0013097a11 */ /* 0x000fc600030f0eff */
[----:B------:R-:W-:Y:S04]  /*17290*/  STL [R1+0x17dc], R4 ;  /* 0x0017dc0401007387 */ /* 0x000fe80000100800 */
[----:B------:R-:W-:Y:S04]  /*172a0*/  STL [R1+0x17e0], R3 ;  /* 0x0017e00301007387 */ /* 0x000fe80000100800 */
[----:B------:R-:W-:Y:S04]  /*172b0*/  STL [R1+0x17e4], R2 ;  /* 0x0017e40201007387 */ /* 0x000fe80000100800 */
[----:B------:R-:W-:Y:S04]  /*172c0*/  STL [R1+0x17e8], R0 ;  /* 0x0017e80001007387 */ /* 0x000fe80000100800 */
[----:B------:R1:W-:Y:S04]  /*172d0*/  STL [R1+0x17ec], R27 ;  /* 0x0017ec1b01007387 */ /* 0x0003e80000100800 */
[----:B------:R-:W-:Y:S01]  /*172e0*/  STL [R1+0x17f0], R9 ;  /* 0x0017f00901007387 */ /* 0x000fe20000100800 */
[----:B----4-:R-:W-:-:S05]  /*172f0*/  IMAD R25, R25, c[0x0][0x190], RZ ;  /* 0x0000640019197a24 */ /* 0x010fca00078e02ff */
[----:B------:R-:W-:Y:S01]  /*17300*/  STL [R1+0x17f4], R25 ;  /* 0x0017f41901007387 */ /* 0x000fe20000100800 */
[----:B-----5:R-:W-:-:S03]  /*17310*/  IMAD R10, R20, c[0x0][0x190], RZ ;  /* 0x00006400140a7a24 */ /* 0x020fc600078e02ff */
[----:B------:R-:W3:Y:S04]  /*17320*/  LDL.LU R16, [R1+0x418] ;  /* 0x0004180001107983 */ /* 0x000ee80000300800 */
[----:B------:R4:W-:Y:S01]  /*17330*/  STL [R1+0x17f8], R10 ;  /* 0x0017f80a01007387 */ /* 0x0009e20000100800 */
[----:B0-----:R-:W-:-:S03]  /*17340*/  IMAD R11, R21, c[0x0][0x190], RZ ;  /* 0x00006400150b7a24 */ /* 0x001fc600078e02ff */
[----:B------:R-:W5:Y:S01]  /*17350*/  LDL.LU R17, [R1+0x414] ;  /* 0x0004140001117983 */ /* 0x000f620000300800 */
[----:B------:R-:W-:-:S03]  /*17360*/  IMAD R12, R22, c[0x0][0x190], RZ ;  /* 0x00006400160c7a24 */ /* 0x000fc600078e02ff */
[----:B------:R-:W4:Y:S01]  /*17370*/  LDL.LU R18, [R1+0x410] ;  /* 0x0004100001127983 */ /* 0x000f220000300800 */
[----:B------:R-:W-:-:S03]  /*17380*/  IMAD R13, R23, c[0x0][0x190], RZ ;  /* 0x00006400170d7a24 */ /* 0x000fc600078e02ff */
[----:B------:R-:W-:Y:S04]  /*17390*/  STL [R1+0x17fc], R11 ;  /* 0x0017fc0b01007387 */ /* 0x000fe80000100800 */
[----:B------:R-:W4:Y:S01]  /*173a0*/  LDL.LU R19, [R1+0x40c] ;  /* 0x00040c0001137983 */ /* 0x000f220000300800 */
[----:B------:R-:W-:-:S03]  /*173b0*/  IMAD R14, R24, c[0x0][0x190], RZ ;  /* 0x00006400180e7a24 */ /* 0x000fc600078e02ff */
[----:B------:R-:W4:Y:S04]  /*173c0*/  LDL.LU R20, [R1+0x408] ;  /* 0x0004080001147983 */ /* 0x000f280000300800 */
[----:B------:R-:W-:Y:S04]  /*173d0*/  STL [R1+0x1800], R12 ;  /* 0x0018000c01007387 */ /* 0x000fe80000100800 */
[----:B------:R-:W4:Y:S04]  /*173e0*/  LDL.LU R21, [R1+0x404] ;  /* 0x0004040001157983 */ /* 0x000f280000300800 */
[----:B------:R-:W4:Y:S04]  /*173f0*/  LDL.LU R22, [R1+0x400] ;  /* 0x0004000001167983 */ /* 0x000f280000300800 */
[----:B------:R-:W-:Y:S04]  /*17400*/  STL [R1+0x1804], R13 ;  /* 0x0018040d01007387 */ /* 0x000fe80000100800 */
[----:B------:R-:W4:Y:S04]  /*17410*/  LDL.LU R23, [R1+0x3fc] ;  /* 0x0003fc0001177983 */ /* 0x000f280000300800 */
[----:B------:R-:W4:Y:S04]  /*17420*/  LDL.LU R24, [R1+0x3f8] ;  /* 0x0003f80001187983 */ /* 0x000f280000300800 */
[----:B------:R-:W-:Y:S04]  /*17430*/  STL [R1+0x1808], R14 ;  /* 0x0018080e01007387 */ /* 0x000fe80000100800 */
[----:B------:R-:W4:Y:S04]  /*17440*/  LDL.LU R28, [R1+0x3f4] ;  /* 0x0003f400011c7983 */ /* 0x000f280000300800 */
[----:B-1----:R-:W4:Y:S04]  /*17450*/  LDL.LU R27, [R1+0x3f0] ;  /* 0x0003f000011b7983 */ /* 0x002f280000300800 */
[----:B------:R-:W4:Y:S04]  /*17460*/  LDL.LU R0, [R1+0x3ec] ;  /* 0x0003ec0001007983 */ /* 0x000f280000300800 */
[----:B------:R-:W4:Y:S04]  /*17470*/  LDL.LU R2, [R1+0x3e8] ;  /* 0x0003e80001027983 */ /* 0x000f280000300800 */
[----:B------:R-:W4:Y:S04]  /*17480*/  LDL.LU R3, [R1+0x3e4] ;  /* 0x0003e40001037983 */ /* 0x000f280000300800 */
[----:B------:R-:W4:Y:S04]  /*17490*/  LDL.LU R4, [R1+0x188] ;  /* 0x0001880001047983 */ /* 0x000f280000300800 */
[----:B------:R-:W4:Y:S04]  /*174a0*/  LDL.LU R5, [R1+0x3e0] ;  /* 0x0003e00001057983 */ /* 0x000f280000300800 */
[----:B------:R-:W4:Y:S04]  /*174b0*/  LDL.LU R6, [R1+0x3dc] ;  /* 0x0003dc0001067983 */ /* 0x000f280000300800 */
[----:B------:R-:W4:Y:S04]  /*174c0*/  LDL.LU R7, [R1+0x3d8] ;  /* 0x0003d80001077983 */ /* 0x000f280000300800 */
[----:B------:R-:W4:Y:S01]  /*174d0*/  LDL.LU R8, [R1+0x3d4] ;  /* 0x0003d40001087983 */ /* 0x000f220000300800 */
[----:B--2---:R-:W-:-:S03]  /*174e0*/  IMAD R15, R15, c[0x0][0x190], RZ ;  /* 0x000064000f0f7a24 */ /* 0x004fc600078e02ff */
[----:B------:R-:W2:Y:S04]  /*174f0*/  LDL.LU R29, [R1+0x3d0] ;  /* 0x0003d000011d7983 */ /* 0x000ea80000300800 */
[----:B------:R-:W2:Y:S04]  /*17500*/  LDL.LU R26, [R1+0x3cc] ;  /* 0x0003cc00011a7983 */ /* 0x000ea80000300800 */
[----:B------:R-:W-:Y:S01]  /*17510*/  STL [R1+0x180c], R15 ;  /* 0x00180c0f01007387 */ /* 0x000fe20000100800 */
[----:B---3--:R-:W-:Y:S02]  /*17520*/  IMAD R16, R16, c[0x0][0x190], RZ ;  /* 0x0000640010107a24 */ /* 0x008fe400078e02ff */
[----:B-----5:R-:W-:-:S03]  /*17530*/  IMAD R17, R17, c[0x0][0x190], RZ ;  /* 0x0000640011117a24 */ /* 0x020fc600078e02ff */
[----:B------:R-:W-:Y:S01]  /*17540*/  STL [R1+0x1810], R16 ;  /* 0x0018101001007387 */ /* 0x000fe20000100800 */
[----:B----4-:R-:W-:-:S03]  /*17550*/  IMAD R18, R18, c[0x0][0x190], RZ ;  /* 0x0000640012127a24 */ /* 0x010fc600078e02ff */
[----:B------:R-:W-:Y:S01]  /*17560*/  STL [R1+0x1814], R17 ;  /* 0x0018141101007387 */ /* 0x000fe20000100800 */
[----:B------:R-:W-:-:S03]  /*17570*/  IMAD R19, R19, c[0x0][0x190], RZ ;  /* 0x0000640013137a24 */ /* 0x000fc600078e02ff */
        /* <DEDUP_REMOVED lines=18> */
[----:B------:R0:W-:Y:S01]  /*176a0*/  STL [R1+0x148], R0 ;  /* 0x0001480001007387 */ /* 0x0001e20000100800 */
[----:B------:R-:W-:-:S03]  /*176b0*/  IMAD R2, R3, c[0x0][0x190], RZ ;  /* 0x0000640003027a24 */ /* 0x000fc600078e02ff */
[----:B------:R-:W-:Y:S01]  /*176c0*/  STL [R1+0x15c], R9 ;  /* 0x00015c0901007387 */ /* 0x000fe20000100800 */
[----:B0-----:R-:W-:Y:S02]  /*176d0*/  IMAD R0, R4, c[0x0][0x190], RZ ;  /* 0x0000640004007a24 */ /* 0x001fe400078e02ff */
[----:B------:R-:W-:Y:S01]  /*176e0*/  IMAD R3, R5, c[0x0][0x190], RZ ;  /* 0x0000640005037a24 */ /* 0x000fe200078e02ff */
[----:B------:R0:W-:Y:S04]  /*176f0*/  STL [R1+0x170], R2 ;  /* 0x0001700201007387 */ /* 0x0001e80000100800 */
[----:B------:R1:W-:Y:S04]  /*17700*/  STL [R1+0x188], R0 ;  /* 0x0001880001007387 */ /* 0x0003e80000100800 */
[----:B------:R3:W-:Y:S01]  /*17710*/  STL [R1+0x198], R3 ;  /* 0x0001980301007387 */ /* 0x0007e20000100800 */
[----:B0-----:R-:W-:-:S02]  /*17720*/  IMAD R2, R6, c[0x0][0x190], RZ ;  /* 0x0000640006027a24 */ /* 0x001fc400078e02ff */
[----:B-1----:R-:W-:-:S03]  /*17730*/  IMAD R0, R7, c[0x0][0x190], RZ ;  /* 0x0000640007007a24 */ /* 0x002fc600078e02ff */
[----:B------:R2:W-:Y:S01]  /*17740*/  STL [R1+0x1b0], R2 ;  /* 0x0001b00201007387 */ /* 0x0005e20000100800 */
[----:B---3--:R-:W-:-:S03]  /*17750*/  IMAD R3, R8, c[0x0][0x190], RZ ;  /* 0x0000640008037a24 */ /* 0x008fc600078e02ff */
[----:B------:R0:W-:Y:S04]  /*17760*/  STL [R1+0x1c0], R0 ;  /* 0x0001c00001007387 */ /* 0x0001e80000100800 */
[----:B------:R-:W-:Y:S04]  /*17770*/  STL [R1+0x1d8], R3 ;  /* 0x0001d80301007387 */ /* 0x000fe80000100800 */
[----:B------:R-:W3:Y:S01]  /*17780*/  LDL.LU R28, [R1+0x3c0] ;  /* 0x0003c000011c7983 */ /* 0x000ee20000300800 */
[----:B--2---:R-:W-:Y:S02]  /*17790*/  IMAD R2, R29, c[0x0][0x190], RZ ;  /* 0x000064001d027a24 */ /* 0x004fe400078e02ff */
[----:B0-----:R-:W-:-:S03]  /*177a0*/  IMAD R0, R26, c[0x0][0x190], RZ ;  /* 0x000064001a007a24 */ /* 0x001fc600078e02ff */
[----:B------:R-:W-:Y:S04]  /*177b0*/  STL [R1+0x1ec], R2 ;  /* 0x0001ec0201007387 */ /* 0x000fe80000100800 */
[----:B---3--:R0:W-:Y:S04]  /*177c0*/  STL [R1+0x1868], R28 ;  /* 0x0018681c01007387 */ /* 0x0081e80000100800 */
[----:B------:R-:W-:Y:S04]  /*177d0*/  STL [R1+0x200], R0 ;  /* 0x0002000001007387 */ /* 0x000fe80000100800 */
        /* <DEDUP_REMOVED lines=31> */
[----:B--2---:R-:W-:-:S05]  /*179d0*/  IMAD R28, R28, c[0x0][0x190], RZ ;  /* 0x000064001c1c7a24 */ /* 0x004fca00078e02ff */
[----:B------:R0:W-:Y:S04]  /*179e0*/  STL [R1+0x218], R28 ;  /* 0x0002181c01007387 */ /* 0x0001e80000100800 */
[----:B0-----:R-:W2:Y:S02]  /*179f0*/  LDL.LU R28, [R1+0x186c] ;  /* 0x00186c00011c7983 */ /* 0x001ea40000300800 */
[----:B--2---:R-:W-:-:S05]  /*17a00*/  IMAD R28, R28, c[0x0][0x190], RZ ;  /* 0x000064001c1c7a24 */ /* 0x004fca00078e02ff */
[----:B------:R0:W-:Y:S04]  /*17a10*/  STL [R1+0x22c], R28 ;  /* 0x00022c1c01007387 */ /* 0x0001e80000100800 */
[----:B0-----:R-:W2:Y:S01]  /*17a20*/  LDL.LU R28, [R1+0x1868] ;  /* 0x00186800011c7983 */ /* 0x001ea20000300800 */
[----:B---3--:R-:W-:Y:S02]  /*17a30*/  IMAD R10, R10, c[0x0][0x190], RZ ;  /* 0x000064000a0a7a24 */ /* 0x008fe400078e02ff */
[----:B------:R-:W-:Y:S02]  /*17a40*/  IMAD R9, R9, c[0x0][0x190], RZ ;  /* 0x0000640009097a24 */ /* 0x000fe400078e02ff */
[----:B------:R-:W-:Y:S02]  /*17a50*/  IMAD R0, R0, c[0x0][0x190], RZ ;  /* 0x0000640000007a24 */ /* 0x000fe400078e02ff */
[----:B--2---:R-:W-:-:S05]  /*17a60*/  IMAD R28, R28, c[0x0][0x190], RZ ;  /* 0x000064001c1c7a24 */ /* 0x004fca00078e02ff */
[----:B------:R0:W-:Y:S02]  /*17a70*/  STL [R1+0x240], R28 ;  /* 0x0002401c01007387 */ /* 0x0001e40000100800 */
[----:B0-----:R-:W-:Y:S02]  /*17a80*/  IMAD R28, R24, c[0x0][0x190], RZ ;  /* 0x00006400181c7a24 */ /* 0x001fe400078e02ff */
[----:B----4-:R-:W-:Y:S02]  /*17a90*/  IMAD R24, R23, c[0x0][0x190], RZ ;  /* 0x0000640017187a24 */ /* 0x010fe400078e02ff */
[----:B-----5:R-:W-:Y:S02]  /*17aa0*/  IMAD R23, R22, c[0x0][0x190], RZ ;  /* 0x0000640016177a24 */ /* 0x020fe400078e02ff */
[----:B------:R-:W-:Y:S01]  /*17ab0*/  IMAD R22, R21, c[0x0][0x190], RZ ;  /* 0x0000640015167a24 */ /* 0x000fe200078e02ff */
[----:B------:R-:W-:Y:S01]  /*17ac0*/  STL [R1+0x258], R28 ;  /* 0x0002581c01007387 */ /* 0x000fe20000100800 */
[----:B------:R-:W-:-:S02]  /*17ad0*/  IMAD R21, R20, c[0x0][0x190], RZ ;  /* 0x0000640014157a24 */ /* 0x000fc400078e02ff */
[----:B------:R-:W-:Y:S01]  /*17ae0*/  IMAD R20, R19, c[0x0][0x190], RZ ;  /* 0x0000640013147a24 */ /* 0x000fe200078e02ff */
[----:B------:R-:W-:Y:S01]  /*17af0*/  STL [R1+0x268], R24 ;  /* 0x0002681801007387 */ /* 0x000fe20000100800 */
[----:B------:R-:W-:Y:S02]  /*17b00*/  IMAD R19, R18, c[0x0][0x190], RZ ;  /* 0x0000640012137a24 */ /* 0x000fe400078e02ff */
[----:B------:R-:W-:Y:S01]  /*17b10*/  IMAD R18, R17, c[0x0][0x190], RZ ;  /* 0x0000640011127a24 */ /* 0x000fe200078e02ff */
[----:B------:R-:W-:Y:S01]  /*17b20*/  STL [R1+0x280], R23 ;  /* 0x0002801701007387 */ /* 0x000fe20000100800 */
[----:B------:R-:W-:Y:S02]  /*17b30*/  IMAD R17, R16, c[0x0][0x190], RZ ;  /* 0x0000640010117a24 */ /* 0x000fe400078e02ff */
[----:B------:R-:W-:Y:S01]  /*17b40*/  IMAD R16, R15, c[0x0][0x190], RZ ;  /* 0x000064000f107a24 */ /* 0x000fe200078e02ff */
        /* <DEDUP_REMOVED lines=8> */
[----:B------:R-:W-:Y:S04]  /*17bd0*/  STL [R1+0x2e4], R18 ;  /* 0x0002e41201007387 */ /* 0x000fe80000100800 */
[----:B------:R-:W-:Y:S04]  /*17be0*/  STL [R1+0x2f8], R17 ;  /* 0x0002f81101007387 */ /* 0x000fe80000100800 */
[----:B------:R-:W-:Y:S01]  /*17bf0*/  STL [R1+0x310], R16 ;  /* 0x0003101001007387 */ /* 0x000fe20000100800 */
[----:B------:R-:W-:-:S03]  /*17c00*/  IMAD R11, R25, c[0x0][0x190], RZ ;  /* 0x00006400190b7a24 */ /* 0x000fc600078e02ff */
[----:B------:R-:W-:Y:S04]  /*17c10*/  STL [R1+0x324], R15 ;  /* 0x0003240f01007387 */ /* 0x000fe80000100800 */
[----:B------:R-:W-:Y:S04]  /*17c20*/  STL [R1+0x338], R14 ;  /* 0x0003380e01007387 */ /* 0x000fe80000100800 */
[----:B------:R-:W-:Y:S04]  /*17c30*/  STL [R1+0x350], R13 ;  /* 0x0003500d01007387 */ /* 0x000fe80000100800 */
[----:B------:R-:W-:Y:S04]  /*17c40*/  STL [R1+0x360], R12 ;  /* 0x0003600c01007387 */ /* 0x000fe80000100800 */
[----:B------:R0:W-:Y:S04]  /*17c50*/  STL [R1+0x378], R10 ;  /* 0x0003780a01007387 */ /* 0x0001e80000100800 */
[----:B------:R-:W-:Y:S01]  /*17c60*/  STL [R1+0x388], R11 ;  /* 0x0003880b01007387 */ /* 0x000fe20000100800 */
[----:B0-----:R-:W-:-:S03]  /*17c70*/  IMAD R10, R27, c[0x0][0x190], RZ ;  /* 0x000064001b0a7a24 */ /* 0x001fc600078e02ff */
[----:B------:R0:W-:Y:S04]  /*17c80*/  STL [R1+0x390], R9 ;  /* 0x0003900901007387 */ /* 0x0001e80000100800 */
[----:B------:R-:W-:Y:S04]  /*17c90*/  STL [R1+0x38c], R10 ;  /* 0x00038c0a01007387 */ /* 0x000fe80000100800 */
[----:B------:R1:W-:Y:S01]  /*17ca0*/  STL [R1+0x384], R0 ;  /* 0x0003840001007387 */ /* 0x0003e20000100800 */
[----:B0-----:R-:W-:Y:S02]  /*17cb0*/  IMAD R9, R2, c[0x0][0x190], RZ ;  /* 0x0000640002097a24 */ /* 0x001fe400078e02ff */
[----:B------:R-:W-:-:S02]  /*17cc0*/  IMAD R2, R3, c[0x0][0x190], RZ ;  /* 0x0000640003027a24 */ /* 0x000fc400078e02ff */
[----:B------:R-:W-:Y:S01]  /*17cd0*/  IMAD R3, R5, c[0x0][0x190], RZ ;  /* 0x0000640005037a24 */ /* 0x000fe200078e02ff */
[----:B------:R-:W-:Y:S01]  /*17ce0*/  STL [R1+0x380], R9 ;  /* 0x0003800901007387 */ /* 0x000fe20000100800 */
[----:B-1----:R-:W-:-:S03]  /*17cf0*/  IMAD R0, R4, c[0x0][0x190], RZ ;  /* 0x0000640004007a24 */ /* 0x002fc600078e02ff */
[----:B------:R0:W-:Y:S04]  /*17d00*/  STL [R1+0x37c], R2 ;  /* 0x00037c0201007387 */ /* 0x0001e80000100800 */
[----:B------:R1:W-:Y:S04]  /*17d10*/  STL [R1+0x374], R0 ;  /* 0x0003740001007387 */ /* 0x0003e80000100800 */
[----:B------:R2:W-:Y:S01]  /*17d20*/  STL [R1+0x370], R3 ;  /* 0x0003700301007387 */ /* 0x0005e20000100800 */
[----:B0-----:R-:W-:Y:S02]  /*17d30*/  IMAD R2, R6, c[0x0][0x190], RZ ;  /* 0x0000640006027a24 */ /* 0x001fe400078e02ff */
[----:B-1----:R-:W-:-:S03]  /*17d40*/  IMAD R0, R7, c[0x0][0x190], RZ ;  /* 0x0000640007007a24 */ /* 0x002fc600078e02ff */
[----:B------:R0:W-:Y:S01]  /*17d50*/  STL [R1+0x36c], R2 ;  /* 0x00036c0201007387 */ /* 0x0001e20000100800 */
[----:B--2---:R-:W-:-:S03]  /*17d60*/  IMAD R3, R8, c[0x0][0x190], RZ ;  /* 0x0000640008037a24 */ /* 0x004fc600078e02ff */
[----:B------:R1:W-:Y:S04]  /*17d70*/  STL [R1+0x368], R0 ;  /* 0x0003680001007387 */ /* 0x0003e80000100800 */
[----:B------:R-:W-:Y:S04]  /*17d80*/  STL [R1+0x364], R3 ;  /* 0x0003640301007387 */ /* 0x000fe80000100800 */
[----:B------:R-:W2:Y:S01]  /*17d90*/  LDL.LU R28, [R1+0x348] ;  /* 0x00034800011c7983 */ /* 0x000ea20000300800 */
[----:B0-----:R-:W-:Y:S02]  /*17da0*/  IMAD R2, R29, c[0x0][0x190], RZ ;  /* 0x000064001d027a24 */ /* 0x001fe400078e02ff */
[----:B-1----:R-:W-:-:S03]  /*17db0*/  IMAD R0, R26, c[0x0][0x190], RZ ;  /* 0x000064001a007a24 */ /* 0x002fc600078e02ff */
[----:B------:R-:W-:Y:S04]  /*17dc0*/  STL [R1+0x35c], R2 ;  /* 0x00035c0201007387 */ /* 0x000fe80000100800 */
[----:B--2---:R0:W-:Y:S04]  /*17dd0*/  STL [R1+0x1860], R28 ;  /* 0x0018601c01007387 */ /* 0x0041e80000100800 */
        /* <DEDUP_REMOVED lines=524> */
[----:B----4-:R-:W-:Y:S02]  /*19ea0*/  IMAD R23, R23, c[0x0][0x190], RZ ;  /* 0x0000640017177a24 */ /* 0x010fe400078e02ff */
[----:B-----5:R-:W-:Y:S02]  /*19eb0*/  IMAD R22, R22, c[0x0][0x190], RZ ;  /* 0x0000640016167a24 */ /* 0x020fe400078e02ff */
[----:B------:R-:W-:-:S02]  /*19ec0*/  IMAD R21, R21, c[0x0][0x190], RZ ;  /* 0x0000640015157a24 */ /* 0x000fc400078e02ff */
[----:B------:R-:W-:Y:S02]  /*19ed0*/  IMAD R20, R20, c[0x0][0x190], RZ ;  /* 0x0000640014147a24 */ /* 0x000fe400078e02ff */
[----:B------:R-:W-:Y:S02]  /*19ee0*/  IMAD R19, R19, c[0x0][0x190], RZ ;  /* 0x0000640013137a24 */ /* 0x000fe400078e02ff */
[----:B------:R-:W-:Y:S02]  /*19ef0*/  IMAD R18, R18, c[0x0][0x190], RZ ;  /* 0x0000640012127a24 */ /* 0x000fe400078e02ff */
[----:B------:R-:W-:Y:S02]  /*19f00*/  IMAD R17, R17, c[0x0][0x190], RZ ;  /* 0x0000640011117a24 */ /* 0x000fe400078e02ff */
[----:B------:R-:W-:Y:S02]  /*19f10*/  IMAD R16, R16, c[0x0][0x190], RZ ;  /* 0x0000640010107a24 */ /* 0x000fe400078e02ff */
        /* <DEDUP_REMOVED lines=19> */
[----:B--2---:R-:W-:-:S05]  /*1a050*/  IMAD R28, R28, c[0x0][0x190], RZ ;  /* 0x000064001c1c7a24 */ /* 0x004fca00078e02ff */
        /* <DEDUP_REMOVED lines=57> */
[----:B0-----:R-:W2:Y:S02]  /*1a3f0*/  LDL.LU R26, [R1+0x17c4] ;  /* 0x0017c400011a7983 */ /* 0x001ea40000300800 */
[----:B--2---:R-:W-:-:S05]  /*1a400*/  IMAD R26, R26, c[0x0][0x190], RZ ;  /* 0x000064001a1a7a24 */ /* 0x004fca00078e02ff */
[----:B------:R0:W-:Y:S04]  /*1a410*/  STL [R1], R26 ;  /* 0x0000001a01007387 */ /* 0x0001e80000100800 */
[----:B0-----:R-:W2:Y:S01]  /*1a420*/  LDL.LU R26, [R1+0x17c0] ;  /* 0x0017c000011a7983 */ /* 0x001ea20000300800 */
[----:B------:R-:W-:Y:S02]  /*1a430*/  IMAD R29, R29, c[0x0][0x190], RZ ;  /* 0x000064001d1d7a24 */ /* 0x000fe400078e02ff */
[----:B------:R-:W-:Y:S02]  /*1a440*/  IMAD R8, R8, c[0x0][0x190], RZ ;  /* 0x0000640008087a24 */ /* 0x000fe400078e02ff */
[----:B------:R-:W-:Y:S02]  /*1a450*/  IMAD R7, R7, c[0x0][0x190], RZ ;  /* 0x0000640007077a24 */ /* 0x000fe400078e02ff */
[----:B------:R-:W-:Y:S01]  /*1a460*/  IMAD R6, R6, c[0x0][0x190], RZ ;  /* 0x0000640006067a24 */ /* 0x000fe200078e02ff */
[----:B------:R-:W-:Y:S01]  /*1a470*/  STL [R1+0x17ac], R29 ;  /* 0x0017ac1d01007387 */ /* 0x000fe20000100800 */
[----:B------:R-:W-:-:S03]  /*1a480*/  IMAD R5, R5, c[0x0][0x190], RZ ;  /* 0x0000640005057a24 */ /* 0x000fc600078e02ff */
[----:B------:R-:W-:Y:S04]  /*1a490*/  STL [R1+0x17b0], R8 ;  /* 0x0017b00801007387 */ /* 0x000fe80000100800 */
[----:B------:R-:W-:Y:S04]  /*1a4a0*/  STL [R1+0x17b4], R7 ;  /* 0x0017b40701007387 */ /* 0x000fe80000100800 */
[----:B------:R2:W-:Y:S04]  /*1a4b0*/  STL [R1+0x17b8], R6 ;  /* 0x0017b80601007387 */ /* 0x0005e80000100800 */
[----:B------:R0:W-:Y:S01]  /*1a4c0*/  STL [R1+0x17bc], R5 ;  /* 0x0017bc0501007387 */ /* 0x0001e20000100800 */
[----:B--2---:R-:W-:-:S02]  /*1a4d0*/  LEA R6, P3, R25, R26, 0x1 ;  /* 0x0000001a19067211 */ /* 0x004fc400078608ff */
[-C--:B------:R-:W-:Y:S02]  /*1a4e0*/  LEA R7, P2, R10, R26.reuse, 0x1 ;  /* 0x0000001a0a077211 */ /* 0x080fe400078408ff */
[-C--:B0-----:R-:W-:Y:S01]  /*1a4f0*/  LEA R5, P1, R11, R26.reuse, 0x1 ;  /* 0x0000001a0b057211 */ /* 0x081fe200078208ff */
[----:B------:R0:W-:Y:S04]  /*1a500*/  STL [R1+0x1360], R6 ;  /* 0x0013600601007387 */ /* 0x0001e80000100800 */
[----:B------:R1:W-:Y:S01]  /*1a510*/  STL [R1+0x1364], R7 ;  /* 0x0013640701007387 */ /* 0x0003e20000100800 */
[----:B0-----:R-:W-:-:S03]  /*1a520*/  LEA R6, P0, R12, R26, 0x1 ;  /* 0x0000001a0c067211 */ /* 0x001fc600078008ff */
[----:B------:R0:W-:Y:S01]  /*1a530*/  STL [R1+0x1368], R5 ;  /* 0x0013680501007387 */ /* 0x0001e20000100800 */
[----:B-1----:R-:W-:-:S03]  /*1a540*/  LEA R7, P4, R13, R26, 0x1 ;  /* 0x0000001a0d077211 */ /* 0x002fc600078808ff */
[----:B------:R1:W-:Y:S01]  /*1a550*/  STL [R1+0x136c], R6 ;  /* 0x00136c0601007387 */ /* 0x0003e20000100800 */
[----:B0-----:R-:W-:-:S03]  /*1a560*/  LEA R5, P6, R14, R26, 0x1 ;  /* 0x0000001a0e057211 */ /* 0x001fc600078c08ff */
[----:B------:R0:W-:Y:S01]  /*1a570*/  STL [R1+0x1370], R7 ;  /* 0x0013700701007387 */ /* 0x0001e20000100800 */
[----:B-1----:R-:W-:-:S03]  /*1a580*/  LEA R6, P5, R15, R26, 0x1 ;  /* 0x0000001a0f067211 */ /* 0x002fc600078a08ff */
[----:B------:R1:W-:Y:S01]  /*1a590*/  STL [R1+0x1374], R5 ;  /* 0x0013740501007387 */ /* 0x0003e20000100800 */
[----:B0-----:R-:W-:-:S03]  /*1a5a0*/  LEA.HI.X.SX32 R7, R25, R9, 0x1, P3 ;  /* 0x0000000919077211 */ /* 0x001fc600018f0eff */
[----:B------:R0:W-:Y:S01]  /*1a5b0*/  STL [R1+0x1378], R6 ;  /* 0x0013780601007387 */ /* 0x0001e20000100800 */
[----:B-1----:R-:W-:-:S03]  /*1a5c0*/  LEA R5, P3, R16, R26, 0x1 ;  /* 0x0000001a10057211 */ /* 0x002fc600078608ff */
[----:B------:R-:W-:Y:S01]  /*1a5d0*/  STL [R1+0x1358], R7 ;  /* 0x0013580701007387 */ /* 0x000fe20000100800 */
[----:B0-----:R-:W-:-:S03]  /*1a5e0*/  LEA.HI.X.SX32 R6, R10, R9, 0x1, P2 ;  /* 0x000000090a067211 */ /* 0x001fc600010f0eff */
[----:B------:R-:W2:Y:S04]  /*1a5f0*/  LDL.LU R10, [R1+0x148] ;  /* 0x00014800010a7983 */ /* 0x000ea80000300800 */
[----:B------:R0:W-:Y:S04]  /*1a600*/  STL [R1+0x135c], R5 ;  /* 0x00135c0501007387 */ /* 0x0001e80000100800 */
[----:B------:R1:W-:Y:S01]  /*1a610*/  STL [R1+0x1350], R6 ;  /* 0x0013500601007387 */ /* 0x0003e20000100800 */
[----:B0-----:R-:W-:Y:S02]  /*1a620*/  LEA R5, P2, R17, R26, 0x1 ;  /* 0x0000001a11057211 */ /* 0x001fe400078408ff */
[----:B-1----:R-:W-:-:S02]  /*1a630*/  LEA.HI.X.SX32 R6, R11, R9, 0x1, P1 ;  /* 0x000000090b067211 */ /* 0x002fc400008f0eff */
[----:B------:R-:W2:Y:S01]  /*1a640*/  LDL.LU R11, [R1+0x130] ;  /* 0x00013000010b7983 */ /* 0x000ea20000300800 */
[----:B------:R-:W-:-:S03]  /*1a650*/  LEA R7, P1, R18, R26, 0x1 ;  /* 0x0000001a12077211 */ /* 0x000fc600078208ff */
[----:B------:R0:W-:Y:S04]  /*1a660*/  STL [R1+0x1354], R5 ;  /* 0x0013540501007387 */ /* 0x0001e80000100800 */
[----:B0-----:R-:W2:Y:S04]  /*1a670*/  LDL.LU R5, [R1+0x15c] ;  /* 0x00015c0001057983 */ /* 0x001ea80000300800 */
[----:B------:R0:W-:Y:S04]  /*1a680*/  STL [R1+0x1348], R6 ;  /* 0x0013480601007387 */ /* 0x0001e80000100800 */
[----:B------:R1:W-:Y:S01]  /*1a690*/  STL [R1+0x134c], R7 ;  /* 0x00134c0701007387 */ /* 0x0003e20000100800 */
[----:B0-----:R-:W-:-:S02]  /*1a6a0*/  LEA.HI.X.SX32 R6, R12, R9, 0x1, P0 ;  /* 0x000000090c067211 */ /* 0x001fc400000f0eff */
[-C--:B------:R-:W-:Y:S02]  /*1a6b0*/  LEA R8, P0, R19, R26.reuse, 0x1 ;  /* 0x0000001a13087211 */ /* 0x080fe400078008ff */
[----:B-1----:R-:W-:Y:S01]  /*1a6c0*/  LEA.HI.X.SX32 R7, R13, R9, 0x1, P4 ;  /* 0x000000090d077211 */ /* 0x002fe200020f0eff */
[----:B------:R0:W-:Y:S01]  /*1a6d0*/  STL [R1+0x1340], R6 ;  /* 0x0013400601007387 */ /* 0x0001e20000100800 */
[----:B------:R-:W-:-:S03]  /*1a6e0*/  LEA R12, P4, R20, R26, 0x1 ;  /* 0x0000001a140c7211 */ /* 0x000fc600078808ff */
[----:B0-----:R-:W2:Y:S04]  /*1a6f0*/  LDL.LU R6, [R1+0x188] ;  /* 0x0001880001067983 */ /* 0x001ea80000300800 */
[----:B------:R0:W-:Y:S04]  /*1a700*/  STL [R1+0x1344], R8 ;  /* 0x0013440801007387 */ /* 0x0001e80000100800 */
[----:B------:R1:W-:Y:S01]  /*1a710*/  STL [R1+0x1338], R7 ;  /* 0x0013380701007387 */ /* 0x0003e20000100800 */
[----:B0-----:R-:W-:-:S03]  /*1a720*/  LEA.HI.X.SX32 R8, R14, R9, 0x1, P6 ;  /* 0x000000090e087211 */ /* 0x001fc600030f0eff */
[----:B-1----:R-:W2:Y:S04]  /*1a730*/  LDL.LU R7, [R1+0x198] ;  /* 0x0001980001077983 */ /* 0x002ea80000300800 */
[----:B------:R0:W-:Y:S04]  /*1a740*/  STL [R1+0x133c], R12 ;  /* 0x00133c0c01007387 */ /* 0x0001e80000100800 */
[----:B------:R1:W-:Y:S01]  /*1a750*/  STL [R1+0x1330], R8 ;  /* 0x0013300801007387 */ /* 0x0003e20000100800 */
[----:B0-----:R-:W-:Y:S02]  /*1a760*/  LEA R12, P6, R21, R26, 0x1 ;  /* 0x0000001a150c7211 */ /* 0x001fe400078c08ff */
[----:B-1----:R-:W-:-:S03]  /*1a770*/  LEA.HI.X.SX32 R8, R15, R9, 0x1, P5 ;  /* 0x000000090f087211 */ /* 0x002fc600028f0eff */
[----:B------:R0:W-:Y:S01]  /*1a780*/  STL [R1+0x1334], R12 ;  /* 0x0013340c01007387 */ /* 0x0001e20000100800 */
[----:B-----5:R-:W-:-:S03]  /*1a790*/  LEA R13, P5, R22, R26, 0x1 ;  /* 0x0000001a160d7211 */ /* 0x020fc600078a08ff */
[----:B------:R1:W-:Y:S01]  /*1a7a0*/  STL [R1+0x1328], R8 ;  /* 0x0013280801007387 */ /* 0x0003e20000100800 */
[----:B0-----:R-:W-:-:S03]  /*1a7b0*/  LEA.HI.X.SX32 R12, R16, R9, 0x1, P3 ;  /* 0x00000009100c7211 */ /* 0x001fc600018f0eff */
[----:B-1----:R-:W5:Y:S04]  /*1a7c0*/  LDL.LU R8, [R1+0x1c0] ;  /* 0x0001c00001087983 */ /* 0x002f680000300800 */
[----:B------:R4:W-:Y:S04]  /*1a7d0*/  STL [R1+0x132c], R13 ;  /* 0x00132c0d01007387 */ /* 0x0009e80000100800 */
[----:B------:R0:W-:Y:S04]  /*1a7e0*/  STL [R1+0x1320], R12 ;  /* 0x0013200c01007387 */ /* 0x0001e80000100800 */
[----:B------:R-:W5:Y:S01]  /*1a7f0*/  LDL.LU R29, [R1+0x1d8] ;  /* 0x0001d800011d7983 */ /* 0x000f620000300800 */
[----:B----4-:R-:W-:-:S02]  /*1a800*/  LEA R13, P3, R23, R26, 0x1 ;  /* 0x0000001a170d7211 */ /* 0x010fc400078608ff */
[----:B0-----:R-:W-:-:S03]  /*1a810*/  LEA.HI.X.SX32 R12, R17, R9, 0x1, P2 ;  /* 0x00000009110c7211 */ /* 0x001fc600010f0eff */
[----:B------:R3:W-:Y:S04]  /*1a820*/  STL [R1+0x1324], R13 ;  /* 0x0013240d01007387 */ /* 0x0007e80000100800 */
[----:B------:R0:W-:Y:S01]  /*1a830*/  STL [R1+0x1318], R12 ;  /* 0x0013180c01007387 */ /* 0x0001e20000100800 */
[----:B---3--:R-:W-:Y:S02]  /*1a840*/  LEA R13, P2, R24, R26, 0x1 ;  /* 0x0000001a180d7211 */ /* 0x008fe400078408ff */
[-C--:B0-----:R-:W-:Y:S02]  /*1a850*/  LEA.HI.X.SX32 R12, R18, R9.reuse, 0x1, P1 ;  /* 0x00000009120c7211 */ /* 0x081fe400008f0eff */
[----:B------:R-:W3:Y:S04]  /*1a860*/  LDL.LU R18, [R1+0x1b0] ;  /* 0x0001b00001127983 */ /* 0x000ee80000300800 */
[----:B------:R-:W-:Y:S04]  /*1a870*/  STL [R1+0x131c], R13 ;  /* 0x00131c0d01007387 */ /* 0x000fe80000100800 */
[----:B------:R-:W4:Y:S04]  /*1a880*/  LDL.LU R17, [R1+0x1ec] ;  /* 0x0001ec0001117983 */ /* 0x000f280000300800 */
[----:B------:R0:W-:Y:S02]  /*1a890*/  STL [R1+0x1310], R12 ;  /* 0x0013100c01007387 */ /* 0x0001e40000100800 */
[----:B0-----:R-:W-:-:S02]  /*1a8a0*/  LEA.HI.X.SX32 R12, R19, R9, 0x1, P0 ;  /* 0x00000009130c7211 */ /* 0x001fc400000f0eff */
[----:B------:R-:W3:Y:S01]  /*1a8b0*/  LDL.LU R19, [R1+0x170] ;  /* 0x0001700001137983 */ /* 0x000ee20000300800 */
[----:B------:R-:W-:-:S05]  /*1a8c0*/  LEA R13, P1, R28, R26, 0x1 ;  /* 0x0000001a1c0d7211 */ /* 0x000fca00078208ff */
[----:B------:R-:W-:Y:S04]  /*1a8d0*/  STL [R1+0x1314], R13 ;  /* 0x0013140d01007387 */ /* 0x000fe80000100800 */
[----:B------:R-:W4:Y:S04]  /*1a8e0*/  LDL.LU R16, [R1+0x200] ;  /* 0x0002000001107983 */ /* 0x000f280000300800 */
[----:B------:R0:W-:Y:S04]  /*1a8f0*/  STL [R1+0x1308], R12 ;  /* 0x0013080c01007387 */ /* 0x0001e80000100800 */
[----:B------:R-:W4:Y:S01]  /*1a900*/  LDL.LU R15, [R1+0x218] ;  /* 0x00021800010f7983 */ /* 0x000f220000300800 */
[----:B0-----:R-:W-:-:S02]  /*1a910*/  LEA.HI.X.SX32 R12, R20, R9, 0x1, P4 ;  /* 0x00000009140c7211 */ /* 0x001fc400020f0eff */
[----:B--2---:R-:W-:-:S05]  /*1a920*/  LEA R13, P0, R11, R26, 0x1 ;  /* 0x0000001a0b0d7211 */ /* 0x004fca00078008ff */
[----:B------:R0:W-:Y:S04]  /*1a930*/  STL [R1+0x130c], R13 ;  /* 0x00130c0d01007387 */ /* 0x0001e80000100800 */
[----:B------:R1:W-:Y:S04]  /*1a940*/  STL [R1+0x1300], R12 ;  /* 0x0013000c01007387 */ /* 0x0003e80000100800 */
[----:B------:R-:W2:Y:S01]  /*1a950*/  LDL.LU R14, [R1+0x22c] ;  /* 0x00022c00010e7983 */ /* 0x000ea20000300800 */
[----:B0-----:R-:W-:Y:S02]  /*1a960*/  LEA R13, P4, R10, R26, 0x1 ;  /* 0x0000001a0a0d7211 */ /* 0x001fe400078808ff */
[----:B-1----:R-:W-:-:S03]  /*1a970*/  LEA.HI.X.SX32 R12, R21, R9, 0x1, P6 ;  /* 0x00000009150c7211 */ /* 0x002fc600030f0eff */
[----:B------:R0:W-:Y:S04]  /*1a980*/  STL [R1+0x1304], R13 ;  /* 0x0013040d01007387 */ /* 0x0001e80000100800 */
[----:B------:R1:W-:Y:S04]  /*1a990*/  STL [R1+0x12f8], R12 ;  /* 0x0012f80c01007387 */ /* 0x0003e80000100800 */
[----:B------:R-:W2:Y:S01]  /*1a9a0*/  LDL.LU R25, [R1+0x240] ;  /* 0x0002400001197983 */ /* 0x000ea20000300800 */
[----:B0-----:R-:W-:Y:S02]  /*1a9b0*/  LEA R13, P6, R5, R26, 0x1 ;  /* 0x0000001a050d7211 */ /* 0x001fe400078c08ff */
[----:B-1----:R-:W-:-:S03]  /*1a9c0*/  LEA.HI.X.SX32 R12, R22, R9, 0x1, P5 ;  /* 0x00000009160c7211 */ /* 0x002fc600028f0eff */
[----:B------:R0:W-:Y:S04]  /*1a9d0*/  STL [R1+0x12fc], R13 ;  /* 0x0012fc0d01007387 */ /* 0x0001e80000100800 */
[----:B------:R1:W-:Y:S04]  /*1a9e0*/  STL [R1+0x12f0], R12 ;  /* 0x0012f00c01007387 */ /* 0x0003e80000100800 */
[----:B0-----:R-:W2:Y:S01]  /*1a9f0*/  LDL.LU R13, [R1+0x258] ;  /* 0x00025800010d7983 */ /* 0x001ea20000300800 */
[----:B-1----:R-:W-:Y:S02]  /*1aa00*/  LEA.HI.X.SX32 R12, R23, R9, 0x1, P3 ;  /* 0x00000009170c7211 */ /* 0x002fe400018f0eff */
[----:B------:R-:W-:-:S02]  /*1aa10*/  LEA R21, P3, R6, R26, 0x1 ;  /* 0x0000001a06157211 */ /* 0x000fc400078608ff */
[----:B---3--:R-:W-:-:S05]  /*1aa20*/  LEA R20, P5, R19, R26, 0x1 ;  /* 0x0000001a13147211 */ /* 0x008fca00078a08ff */
[----:B------:R0:W-:Y:S04]  /*1aa30*/  STL [R1+0x12f4], R20 ;  /* 0x0012f41401007387 */ /* 0x0001e80000100800 */
[----:B------:R1:W-:Y:S04]  /*1aa40*/  STL [R1+0x12e8], R12 ;  /* 0x0012e80c01007387 */ /* 0x0003e80000100800 */
[----:B0-----:R-:W3:Y:S01]  /*1aa50*/  LDL.LU R20, [R1+0x268] ;  /* 0x0002680001147983 */ /* 0x001ee20000300800 */
[----:B-1----:R-:W-:-:S03]  /*1aa60*/  LEA.HI.X.SX32 R12, R24, R9, 0x1, P2 ;  /* 0x00000009180c7211 */ /* 0x002fc600010f0eff */
[----:B------:R-:W-:Y:S04]  /*1aa70*/  STL [R1+0x12ec], R21 ;  /* 0x0012ec1501007387 */ /* 0x000fe80000100800 */
[----:B------:R0:W-:Y:S04]  /*1aa80*/  STL [R1+0xb9c], R12 ;  /* 0x000b9c0c01007387 */ /* 0x0001e80000100800 */
[----:B0-----:R-:W3:Y:S01]  /*1aa90*/  LDL.LU R12, [R1+0x280] ;  /* 0x00028000010c7983 */ /* 0x001ee20000300800 */
[----:B------:R-:W-:Y:S02]  /*1aaa0*/  LEA R22, P2, R7, R26, 0x1 ;  /* 0x0000001a07167211 */ /* 0x000fe400078408ff */
[----:B------:R-:W-:-:S03]  /*1aab0*/  LEA.HI.X.SX32 R21, R28, R9, 0x1, P1 ;  /* 0x000000091c157211 */ /* 0x000fc600008f0eff */
[----:B------:R0:W-:Y:S04]  /*1aac0*/  STL [R1+0xbbc], R22 ;  /* 0x000bbc1601007387 */ /* 0x0001e80000100800 */
[----:B------:R1:W-:Y:S01]  /*1aad0*/  STL [R1+0xba0], R21 ;  /* 0x000ba01501007387 */ /* 0x0003e20000100800 */
[-C--:B0-----:R-:W-:Y:S02]  /*1aae0*/  LEA R22, P1, R18, R26.reuse, 0x1 ;  /* 0x0000001a12167211 */ /* 0x081fe400078208ff */
[----:B-1----:R-:W-:Y:S02]  /*1aaf0*/  LEA.HI.X.SX32 R21, R11, R9, 0x1, P0 ;  /* 0x000000090b157211 */ /* 0x002fe400000f0eff */
[----:B------:R-:W3:Y:S04]  /*1ab00*/  LDL.LU R11, [R1+0x290] ;  /* 0x00029000010b7983 */ /* 0x000ee80000300800 */
[----:B------:R5:W-:Y:S04]  /*1ab10*/  STL [R1+0xbc4], R22 ;  /* 0x000bc41601007387 */ /* 0x000be80000100800 */
[----:B------:R0:W-:Y:S01]  /*1ab20*/  STL [R1+0xba4], R21 ;  /* 0x000ba41501007387 */ /* 0x0001e20000100800 */
[----:B-----5:R-:W-:-:S02]  /*1ab30*/  LEA R22, P0, R8, R26, 0x1 ;  /* 0x0000001a08167211 */ /* 0x020fc400078008ff */
[----:B0-----:R-:W-:Y:S02]  /*1ab40*/  LEA.HI.X.SX32 R21, R10, R9, 0x1, P4 ;  /* 0x000000090a157211 */ /* 0x001fe400020f0eff */
[----:B------:R-:W5:Y:S04]  /*1ab50*/  LDL.LU R10, [R1+0x2a8] ;  /* 0x0002a800010a7983 */ /* 0x000f680000300800 */
[----:B------:R0:W-:Y:S04]  /*1ab60*/  STL [R1+0xbcc], R22 ;  /* 0x000bcc1601007387 */ /* 0x0001e80000100800 */
[----:B------:R1:W-:Y:S01]  /*1ab70*/  STL [R1+0xba8], R21 ;  /* 0x000ba81501007387 */ /* 0x0003e20000100800 */
[----:B0-----:R-:W-:-:S02]  /*1ab80*/  LEA R22, P4, R29, R26, 0x1 ;  /* 0x0000001a1d167211 */ /* 0x001fc400078808ff */
[----:B-1----:R-:W-:Y:S02]  /*1ab90*/  LEA.HI.X.SX32 R21, R5, R9, 0x1, P6 ;  /* 0x0000000905157211 */ /* 0x002fe400030f0eff */
[----:B------:R-:W5:Y:S04]  /*1aba0*/  LDL.LU R5, [R1+0x2b8] ;  /* 0x0002b80001057983 */ /* 0x000f680000300800 */
[----:B------:R4:W-:Y:S04]  /*1abb0*/  STL [R1+0xbd4], R22 ;  /* 0x000bd41601007387 */ /* 0x0009e80000100800 */
[----:B------:R0:W-:Y:S01]  /*1abc0*/  STL [R1+0xbac], R21 ;  /* 0x000bac1501007387 */ /* 0x0001e20000100800 */
[----:B----4-:R-:W-:-:S02]  /*1abd0*/  LEA R22, P6, R17, R26, 0x1 ;  /* 0x0000001a11167211 */ /* 0x010fc400078c08ff */
[----:B0-----:R-:W-:Y:S02]  /*1abe0*/  LEA.HI.X.SX32 R21, R19, R9, 0x1, P5 ;  /* 0x0000000913157211 */ /* 0x001fe400028f0eff */
[----:B------:R-:W4:Y:S04]  /*1abf0*/  LDL.LU R19, [R1+0x2d0] ;  /* 0x0002d00001137983 */ /* 0x000f280000300800 */
[----:B------:R0:W-:Y:S04]  /*1ac00*/  STL [R1+0xbdc], R22 ;  /* 0x000bdc1601007387 */ /* 0x0001e80000100800 */
[----:B------:R1:W-:Y:S01]  /*1ac10*/  STL [R1+0xbb0], R21 ;  /* 0x000bb01501007387 */ /* 0x0003e20000100800 */
[----:B0-----:R-:W-:-:S02]  /*1ac20*/  LEA R22, P5, R16, R26, 0x1 ;  /* 0x0000001a10167211 */ /* 0x001fc400078a08ff */
[----:B-1----:R-:W-:Y:S02]  /*1ac30*/  LEA.HI.X.SX32 R21, R6, R9, 0x1, P3 ;  /* 0x0000000906157211 */ /* 0x002fe400018f0eff */
        /* <DEDUP_REMOVED lines=8> */
[----:B--2---:R-:W-:-:S02]  /*1acc0*/  LEA R22, P2, R14, R26, 0x1 ;  /* 0x0000001a0e167211 */ /* 0x004fc400078408ff */
[----:B0-----:R-:W-:Y:S02]  /*1acd0*/  LEA.HI.X.SX32 R21, R18, R9, 0x1, P1 ;  /* 0x0000000912157211 */ /* 0x001fe400008f0eff */
[----:B------:R-:W2:Y:S04]  /*1ace0*/  LDL.LU R18, [R1+0x310] ;  /* 0x0003100001127983 */ /* 0x000ea80000300800 */
[----:B------:R0:W-:Y:S04]  /*1acf0*/  STL [R1+0xbf4], R22 ;  /* 0x000bf41601007387 */ /* 0x0001e80000100800 */
[----:B------:R1:W-:Y:S01]  /*1ad00*/  STL [R1+0xbc0], R21 ;  /* 0x000bc01501007387 */ /* 0x0003e20000100800 */
[----:B0-----:R-:W-:-:S02]  /*1ad10*/  LEA R22, P1, R25, R26, 0x1 ;  /* 0x0000001a19167211 */ /* 0x001fc400078208ff */
[----:B-1----:R-:W-:Y:S02]  /*1ad20*/  LEA.HI.X.SX32 R21, R8, R9, 0x1, P0 ;  /* 0x0000000908157211 */ /* 0x002fe400000f0eff */
[----:B------:R-:W2:Y:S04]  /*1ad30*/  LDL.LU R8, [R1+0x324] ;  /* 0x0003240001087983 */ /* 0x000ea80000300800 */
[----:B------:R0:W-:Y:S04]  /*1ad40*/  STL [R1+0xbfc], R22 ;  /* 0x000bfc1601007387 */ /* 0x0001e80000100800 */
[----:B------:R1:W-:Y:S01]  /*1ad50*/  STL [R1+0xbc8], R21 ;  /* 0x000bc81501007387 */ /* 0x0003e20000100800 */
[----:B0-----:R-:W-:-:S02]  /*1ad60*/  LEA R22, P0, R13, R26, 0x1 ;  /* 0x0000001a0d167211 */ /* 0x001fc400078008ff */
[-C--:B-1----:R-:W-:Y:S02]  /*1ad70*/  LEA.HI.X.SX32 R21, R29, R9.reuse, 0x1, P4 ;  /* 0x000000091d157211 */ /* 0x082fe400020f0eff */
[----:B------:R-:W2:Y:S04]  /*1ad80*/  LDL.LU R29, [R1+0x338] ;  /* 0x00033800011d7983 */ /* 0x000ea80000300800 */
[----:B------:R-:W-:Y:S04]  /*1ad90*/  STL [R1+0xc04], R22 ;  /* 0x000c041601007387 */ /* 0x000fe80000100800 */
[----:B------:R0:W-:Y:S02]  /*1ada0*/  STL [R1+0xbd0], R21 ;  /* 0x000bd01501007387 */ /* 0x0001e40000100800 */
[----:B0-----:R-:W-:-:S02]  /*1adb0*/  LEA.HI.X.SX32 R21, R17, R9, 0x1, P6 ;  /* 0x0000000911157211 */ /* 0x001fc400030f0eff */
[----:B------:R-:W2:Y:S01]  /*1adc0*/  LDL.LU R17, [R1+0x350] ;  /* 0x0003500001117983 */ /* 0x000ea20000300800 */
[----:B---3--:R-:W-:-:S05]  /*1add0*/  LEA R22, P4, R20, R26, 0x1 ;  /* 0x0000001a14167211 */ /* 0x008fca00078808ff */
[----:B------:R0:W-:Y:S04]  /*1ade0*/  STL [R1+0xc0c], R22 ;  /* 0x000c0c1601007387 */ /* 0x0001e80000100800 */
[----:B------:R1:W-:Y:S01]  /*1adf0*/  STL [R1+0xbd8], R21 ;  /* 0x000bd81501007387 */ /* 0x0003e20000100800 */
[----:B0-----:R-:W-:Y:S02]  /*1ae00*/  LEA R22, P6, R12, R26, 0x1 ;  /* 0x0000001a0c167211 */ /* 0x001fe400078c08ff */
[-C--:B-1----:R-:W-:Y:S02]  /*1ae10*/  LEA.HI.X.SX32 R21, R16, R9.reuse, 0x1, P5 ;  /* 0x0000000910157211 */ /* 0x082fe400028f0eff */
[----:B------:R-:W3:Y:S04]  /*1ae20*/  LDL.LU R16, [R1+0x360] ;  /* 0x0003600001107983 */ /* 0x000ee80000300800 */
[----:B------:R-:W-:Y:S04]  /*1ae30*/  STL [R1+0xc14], R22 ;  /* 0x000c141601007387 */ /* 0x000fe80000100800 */
[----:B------:R0:W-:Y:S02]  /*1ae40*/  STL [R1+0xbe0], R21 ;  /* 0x000be01501007387 */ /* 0x0001e40000100800 */
[----:B0-----:R-:W-:-:S02]  /*1ae50*/  LEA.HI.X.SX32 R21, R15, R9, 0x1, P3 ;  /* 0x000000090f157211 */ /* 0x001fc400018f0eff */
[----:B------:R-:W3:Y:S01]  /*1ae60*/  LDL.LU R15, [R1+0x378] ;  /* 0x00037800010f7983 */ /* 0x000ee20000300800 */
[----:B------:R-:W-:-:S05]  /*1ae70*/  LEA R22, P5, R11, R26, 0x1 ;  /* 0x0000001a0b167211 */ /* 0x000fca00078a08ff */
[----:B------:R5:W-:Y:S04]  /*1ae80*/  STL [R1+0xc1c], R22 ;  /* 0x000c1c1601007387 */ /* 0x000be80000100800 */
[----:B------:R0:W-:Y:S01]  /*1ae90*/  STL [R1+0xbe8], R21 ;  /* 0x000be81501007387 */ /* 0x0001e20000100800 */
[-C--:B-----5:R-:W-:Y:S02]  /*1aea0*/  LEA R22, P3, R10, R26.reuse, 0x1 ;  /* 0x0000001a0a167211 */ /* 0x0a0fe400078608ff */
        /* <DEDUP_REMOVED lines=20> */
[-C--:B-1----:R-:W-:Y:S02]  /*1aff0*/  LEA.HI.X.SX32 R21, R12, R9.reuse, 0x1, P6 ;  /* 0x000000090c157211 */ /* 0x082fe400030f0eff */
[----:B------:R-:W4:Y:S04]  /*1b000*/  LDL.LU R12, [R1+0x380] ;  /* 0x00038000010c7983 */ /* 0x000f280000300800 */
[----:B------:R-:W-:Y:S04]  /*1b010*/  STL [R1+0xc44], R22 ;  /* 0x000c441601007387 */ /* 0x000fe80000100800 */
[----:B------:R0:W-:Y:S02]  /*1b020*/  STL [R1+0xc10], R21 ;  /* 0x000c101501007387 */ /* 0x0001e40000100800 */
[----:B0-----:R-:W-:-:S02]  /*1b030*/  LEA.HI.X.SX32 R21, R11, R9, 0x1, P5 ;  /* 0x000000090b157211 */ /* 0x001fc400028f0eff */
[----:B------:R-:W4:Y:S01]  /*1b040*/  LDL.LU R11, [R1+0x37c] ;  /* 0x00037c00010b7983 */ /* 0x000f220000300800 */
[----:B--2---:R-:W-:-:S05]  /*1b050*/  LEA R22, P6, R18, R26, 0x1 ;  /* 0x0000001a12167211 */ /* 0x004fca00078c08ff */
[----:B------:R0:W-:Y:S04]  /*1b060*/  STL [R1+0xc4c], R22 ;  /* 0x000c4c1601007387 */ /* 0x0001e80000100800 */
[----:B------:R1:W-:Y:S01]  /*1b070*/  STL [R1+0xc18], R21 ;  /* 0x000c181501007387 */ /* 0x0003e20000100800 */
[-C--:B0-----:R-:W-:Y:S02]  /*1b080*/  LEA R22, P5, R8, R26.reuse, 0x1 ;  /* 0x0000001a08167211 */ /* 0x081fe400078a08ff */
[----:B-1----:R-:W-:Y:S02]  /*1b090*/  LEA.HI.X.SX32 R21, R10, R9, 0x1, P3 ;  /* 0x000000090a157211 */ /* 0x002fe400018f0eff */
        /* <DEDUP_REMOVED lines=16> */
[----:B------:R-:W-:Y:S04]  /*1b1a0*/  STL [R1+0xc6c], R22 ;  /* 0x000c6c1601007387 */ /* 0x000fe80000100800 */
[----:B------:R0:W-:Y:S02]  /*1b1b0*/  STL [R1+0xc38], R21 ;  /* 0x000c381501007387 */ /* 0x0001e40000100800 */
[-C--:B0-----:R-:W-:Y:S02]  /*1b1c0*/  LEA.HI.X.SX32 R21, R7, R9.reuse, 0x1, P4 ;  /* 0x0000000907157211 */ /* 0x081fe400020f0eff */
[----:B------:R-:W-:Y:S01]  /*1b1d0*/  LEA R22, P0, R15, R26, 0x1 ;  /* 0x0000001a0f167211 */ /* 0x000fe200078008ff */
[----:B------:R-:W3:Y:S04]  /*1b1e0*/  LDL.LU R7, [R1+0x364] ;  /* 0x0003640001077983 */ /* 0x000ee80000300800 */
[----:B------:R-:W-:Y:S04]  /*1b1f0*/  STL [R1+0xc74], R22 ;  /* 0x000c741601007387 */ /* 0x000fe80000100800 */
[----:B------:R0:W-:Y:S02]  /*1b200*/  STL [R1+0xc40], R21 ;  /* 0x000c401501007387 */ /* 0x0001e40000100800 */
[----:B0-----:R-:W-:-:S02]  /*1b210*/  LEA.HI.X.SX32 R21, R18, R9, 0x1, P6 ;  /* 0x0000000912157211 */ /* 0x001fc400030f0eff */
[----:B------:R-:W3:Y:S01]  /*1b220*/  LDL.LU R18, [R1+0x35c] ;  /* 0x00035c0001127983 */ /* 0x000ee20000300800 */
[----:B-----5:R-:W-:-:S05]  /*1b230*/  LEA R22, P4, R14, R26, 0x1 ;  /* 0x0000001a0e167211 */ /* 0x020fca00078808ff */
[----:B------:R0:W-:Y:S04]  /*1b240*/  STL [R1+0xc7c], R22 ;  /* 0x000c7c1601007387 */ /* 0x0001e80000100800 */
[----:B------:R1:W-:Y:S01]  /*1b250*/  STL [R1+0xc48], R21 ;  /* 0x000c481501007387 */ /* 0x0003e20000100800 */
[-C--:B0-----:R-:W-:Y:S02]  /*1b260*/  LEA R22, P6, R25, R26.reuse, 0x1 ;  /* 0x0000001a19167211 */ /* 0x081fe400078c08ff */
        /* <DEDUP_REMOVED lines=41> */
[----:B------:R-:W-:-:S05]  /*1b500*/  LEA R22, P5, R6, R26, 0x1 ;  /* 0x0000001a06167211 */ /* 0x000fca00078a08ff */
[----:B------:R-:W-:Y:S04]  /*1b510*/  STL [R1+0xcc4], R22 ;  /* 0x000cc41601007387 */ /* 0x000fe80000100800 */
[----:B------:R0:W-:Y:S02]  /*1b520*/  STL [R1+0xc90], R21 ;  /* 0x000c901501007387 */ /* 0x0001e40000100800 */
[----:B0-----:R-:W-:Y:S02]  /*1b530*/  LEA.HI.X.SX32 R21, R12, R9, 0x1, P2 ;  /* 0x000000090c157211 */ /* 0x001fe400010f0eff */
        /* <DEDUP_REMOVED lines=12> */
[----:B------:R-:W-:Y:S04]  /*1b600*/  STL [R1+0xcdc], R22 ;  /* 0x000cdc1601007387 */ /* 0x000fe80000100800 */
[----:B------:R0:W-:Y:S02]  /*1b610*/  STL [R1+0xca8], R21 ;  /* 0x000ca81501007387 */ /* 0x0001e40000100800 */
[----:B0-----:R-:W-:Y:S02]  /*1b620*/  LEA.HI.X.SX32 R21, R5, R9, 0x1, P4 ;  /* 0x0000000905157211 */ /* 0x001fe400020f0eff */
[-C--:B----4-:R-:W-:Y:S01]  /*1b630*/  LEA R22, P0, R29, R26.reuse, 0x1 ;  /* 0x0000001a1d167211 */ /* 0x090fe200078008ff */
[----:B------:R-:W4:Y:S04]  /*1b640*/  LDL.LU R5, [R1+0x31c] ;  /* 0x00031c0001057983 */ /* 0x000f280000300800 */
[----:B------:R0:W-:Y:S04]  /*1b650*/  STL [R1+0xce4], R22 ;  /* 0x000ce41601007387 */ /* 0x0001e80000100800 */
[----:B------:R1:W-:Y:S01]  /*1b660*/  STL [R1+0xcb0], R21 ;  /* 0x000cb01501007387 */ /* 0x0003e20000100800 */
[----:B0-----:R-:W-:-:S02]  /*1b670*/  LEA R22, P4, R17, R26, 0x1 ;  /* 0x0000001a11167211 */ /* 0x001fc400078808ff */
[----:B-1----:R-:W-:Y:S02]  /*1b680*/  LEA.HI.X.SX32 R21, R19, R9, 0x1, P6 ;  /* 0x0000000913157211 */ /* 0x002fe400030f0eff */
        /* <DEDUP_REMOVED lines=14> */
[-C--:B-1----:R-:W-:Y:S02]  /*1b770*/  LEA.HI.X.SX32 R21, R18, R9.reuse, 0x1, P2 ;  /* 0x0000000912157211 */ /* 0x082fe400010f0eff */
[----:B------:R-:W5:Y:S04]  /*1b780*/  LDL.LU R18, [R1+0x308] ;  /* 0x0003080001127983 */ /* 0x000f680000300800 */
[----:B------:R-:W-:Y:S04]  /*1b790*/  STL [R1+0xd04], R22 ;  /* 0x000d041601007387 */ /* 0x000fe80000100800 */
[----:B------:R0:W-:Y:S02]  /*1b7a0*/  STL [R1+0xcd0], R21 ;  /* 0x000cd01501007387 */ /* 0x0001e40000100800 */
[----:B0-----:R-:W-:-:S02]  /*1b7b0*/  LEA.HI.X.SX32 R21, R8, R9, 0x1, P1 ;  /* 0x0000000908157211 */ /* 0x001fc400008f0eff */
[----:B------:R-:W5:Y:S01]  /*1b7c0*/  LDL.LU R8, [R1+0x304] ;  /* 0x0003040001087983 */ /* 0x000f620000300800 */
        /* <DEDUP_REMOVED lines=30> */
[----:B----4-:R-:W-:-:S05]  /*1b9b0*/  LEA R22, P3, R5, R26, 0x1 ;  /* 0x0000001a05167211 */ /* 0x010fca00078608ff */
[----:B------:R-:W-:Y:S04]  /*1b9c0*/  STL [R1+0xd3c], R22 ;  /* 0x000d3c1601007387 */ /* 0x000fe80000100800 */
[----:B------:R0:W-:Y:S02]  /*1b9d0*/  STL [R1+0xd08], R21 ;  /* 0x000d081501007387 */ /* 0x0001e40000100800 */
[----:B0-----:R-:W-:Y:S02]  /*1b9e0*/  LEA.HI.X.SX32 R21, R13, R9, 0x1, P1 ;  /* 0x000000090d157211 */ /* 0x001fe400008f0eff */
[----:B------:R-:W4:Y:S01]  /*1b9f0*/  LDL.LU R13, [R1+0x2e0] ;  /* 0x0002e000010d7983 */ /* 0x000f220000300800 */
[----:B-----5:R-:W-:-:S05]  /*1ba00*/  LEA R22, P2, R19, R26, 0x1 ;  /* 0x0000001a13167211 */ /* 0x020fca00078408ff */
[----:B------:R-:W-:Y:S04]  /*1ba10*/  STL [R1+0xd44], R22 ;  /* 0x000d441601007387 */ /* 0x000fe80000100800 */
[----:B------:R0:W-:Y:S02]  /*1ba20*/  STL [R1+0xd10], R21 ;  /* 0x000d101501007387 */ /* 0x0001e40000100800 */
[----:B0-----:R-:W-:Y:S02]  /*1ba30*/  LEA.HI.X.SX32 R21, R20, R9, 0x1, P0 ;  /* 0x0000000914157211 */ /* 0x001fe400000f0eff */
[-C--:B------:R-:W-:Y:S01]  /*1ba40*/  LEA R22, P1, R6, R26.reuse, 0x1 ;  /* 0x0000001a06167211 */ /* 0x080fe200078208ff */
        /* <DEDUP_REMOVED lines=59> */
[----:B------:R-:W5:Y:S01]  /*1be00*/  LDL.LU R16, [R1+0x2a0] ;  /* 0x0002a00001107983 */ /* 0x000f620000300800 */
[----:B------:R-:W-:-:S05]  /*1be10*/  LEA R22, P3, R12, R26, 0x1 ;  /* 0x0000001a0c167211 */ /* 0x000fca00078608ff */
        /* <DEDUP_REMOVED lines=63> */
[----:B------:R-:W5:Y:S01]  /*1c210*/  LDL.LU R18, [R1+0x260] ;  /* 0x0002600001127983 */ /* 0x000f620000300800 */
[----:B------:R-:W-:-:S05]  /*1c220*/  LEA R22, P5, R14, R26, 0x1 ;  /* 0x0000001a0e167211 */ /* 0x000fca00078a08ff */
[----:B------:R-:W-:Y:S04]  /*1c230*/  STL [R1+0xe14], R22 ;  /* 0x000e141601007387 */ /* 0x000fe80000100800 */
[----:B------:R0:W-:Y:S02]  /*1c240*/  STL [R1+0xde0], R21 ;  /* 0x000de01501007387 */ /* 0x0001e40000100800 */
[-C--:B0-----:R-:W-:Y:S02]  /*1c250*/  LEA.HI.X.SX32 R21, R8, R9.reuse, 0x1, P2 ;  /* 0x0000000908157211 */ /* 0x081fe400010f0eff */
[----:B------:R-:W-:Y:S01]  /*1c260*/  LEA R22, P3, R25, R26, 0x1 ;  /* 0x0000001a19167211 */ /* 0x000fe200078608ff */
[----:B------:R-:W5:Y:S04]  /*1c270*/  LDL.LU R8, [R1+0x25c] ;  /* 0x00025c0001087983 */ /* 0x000f680000300800 */
[----:B------:R-:W-:Y:S04]  /*1c280*/  STL [R1+0xe1c], R22 ;  /* 0x000e1c1601007387 */ /* 0x000fe80000100800 */
[----:B------:R0:W-:Y:S02]  /*1c290*/  STL [R1+0xde8], R21 ;  /* 0x000de81501007387 */ /* 0x0001e40000100800 */
[----:B0-----:R-:W-:-:S02]  /*1c2a0*/  LEA.HI.X.SX32 R21, R29, R9, 0x1, P1 ;  /* 0x000000091d157211 */ /* 0x001fc400008f0eff */
[----:B------:R-:W-:Y:S01]  /*1c2b0*/  LEA R22, P2, R13, R26, 0x1 ;  /* 0x0000001a0d167211 */ /* 0x000fe200078408ff */
        /* <DEDUP_REMOVED lines=38> */
[-C--:B0-----:R-:W-:Y:S02]  /*1c520*/  LEA.HI.X.SX32 R21, R12, R9.reuse, 0x1, P0 ;  /* 0x000000090c157211 */ /* 0x081fe400000f0eff */
[----:B-----5:R-:W-:Y:S01]  /*1c530*/  LEA R22, P1, R7, R26, 0x1 ;  /* 0x0000001a07167211 */ /* 0x020fe200078208ff */
[----:B------:R-:W4:Y:S04]  /*1c540*/  LDL.LU R12, [R1+0x230] ;  /* 0x00023000010c7983 */ /* 0x000f280000300800 */
[----:B------:R-:W-:Y:S04]  /*1c550*/  STL [R1+0xe64], R22 ;  /* 0x000e641601007387 */ /* 0x000fe80000100800 */
[----:B------:R0:W-:Y:S02]  /*1c560*/  STL [R1+0xe30], R21 ;  /* 0x000e301501007387 */ /* 0x0001e40000100800 */
[----:B0-----:R-:W-:-:S02]  /*1c570*/  LEA.HI.X.SX32 R21, R11, R9, 0x1, P4 ;  /* 0x000000090b157211 */ /* 0x001fc400020f0eff */
        /* <DEDUP_REMOVED lines=22> */
[----:B------:R-:W-:Y:S04]  /*1c6e0*/  STL [R1+0xe8c], R22 ;  /* 0x000e8c1601007387 */ /* 0x000fe80000100800 */
[----:B------:R0:W-:Y:S02]  /*1c6f0*/  STL [R1+0xe58], R21 ;  /* 0x000e581501007387 */ /* 0x0001e40000100800 */
[----:B0-----:R-:W-:Y:S02]  /*1c700*/  LEA.HI.X.SX32 R21, R7, R9, 0x1, P1 ;  /* 0x0000000907157211 */ /* 0x001fe400008f0eff */
[-C--:B------:R-:W-:Y:S01]  /*1c710*/  LEA R22, P2, R15, R26.reuse, 0x1 ;  /* 0x0000001a0f167211 */ /* 0x080fe200078408ff */
        /* <DEDUP_REMOVED lines=59> */
[----:B------:R-:W2:Y:S01]  /*1cad0*/  LDL.LU R11, [R1+0x1d4] ;  /* 0x0001d400010b7983 */ /* 0x000ea20000300800 */
[----:B------:R-:W-:-:S05]  /*1cae0*/  LEA R22, P5, R18, R26, 0x1 ;  /* 0x0000001a12167211 */ /* 0x000fca00078a08ff */
[----:B------:R-:W-:Y:S04]  /*1caf0*/  STL [R1+0xef4], R22 ;  /* 0x000ef41601007387 */ /* 0x000fe80000100800 */
[----:B------:R0:W-:Y:S02]  /*1cb00*/  STL [R1+0xec0], R21 ;  /* 0x000ec01501007387 */ /* 0x0001e40000100800 */
[-C--:B0-----:R-:W-:Y:S02]  /*1cb10*/  LEA.HI.X.SX32 R21, R10, R9.reuse, 0x1, P2 ;  /* 0x000000090a157211 */ /* 0x081fe400010f0eff */
[----:B------:R-:W-:Y:S01]  /*1cb20*/  LEA R22, P3, R8, R26, 0x1 ;  /* 0x0000001a08167211 */ /* 0x000fe200078608ff */
        /* <DEDUP_REMOVED lines=232> */
[----:B------:R0:W-:Y:S01]  /*1d9b0*/  STL [R1+0x1038], R21 ;  /* 0x0010381501007387 */ /* 0x0001e20000100800 */
[-C--:B------:R-:W-:Y:S02]  /*1d9c0*/  LEA.HI.X.SX32 R20, R20, R9.reuse, 0x1, P3 ;  /* 0x0000000914147211 */ /* 0x080fe400018f0eff */
[----:B0-----:R-:W-:Y:S02]  /*1d9d0*/  LEA.HI.X.SX32 R21, R13, R9, 0x1, P5 ;  /* 0x000000090d157211 */ /* 0x001fe400028f0eff */
[----:B------:R-:W2:Y:S01]  /*1d9e0*/  LDL.LU R13, [R1+0xf4] ;  /* 0x0000f400010d7983 */ /* 0x000ea20000300800 */
[----:B------:R-:W-:-:S05]  /*1d9f0*/  LEA R22, P6, R19, R26, 0x1 ;  /* 0x0000001a13167211 */ /* 0x000fca00078c08ff */
[----:B------:R-:W-:Y:S04]  /*1da00*/  STL [R1+0x1074], R22 ;  /* 0x0010741601007387 */ /* 0x000fe80000100800 */
[----:B------:R0:W-:Y:S04]  /*1da10*/  STL [R1+0x1040], R21 ;  /* 0x0010401501007387 */ /* 0x0001e80000100800 */
[----:B0-----:R-:W2:Y:S01]  /*1da20*/  LDL.LU R21, [R1+0xf0] ;  /* 0x0000f00001157983 */ /* 0x001ea20000300800 */
[----:B------:R-:W-:-:S05]  /*1da30*/  LEA R22, P5, R6, R26, 0x1 ;  /* 0x0000001a06167211 */ /* 0x000fca00078a08ff */
[----:B------:R-:W-:Y:S04]  /*1da40*/  STL [R1+0x107c], R22 ;  /* 0x00107c1601007387 */ /* 0x000fe80000100800 */
[----:B------:R0:W-:Y:S02]  /*1da50*/  STL [R1+0x1048], R20 ;  /* 0x0010481401007387 */ /* 0x0001e40000100800 */
[----:B0-----:R-:W-:Y:S02]  /*1da60*/  LEA.HI.X.SX32 R20, R12, R9, 0x1, P2 ;  /* 0x000000090c147211 */ /* 0x001fe400010f0eff */
        /* <DEDUP_REMOVED lines=16> */
[----:B----4-:R-:W-:Y:S02]  /*1db70*/  LEA R22, P0, R29, R26, 0x1 ;  /* 0x0000001a1d167211 */ /* 0x010fe400078008ff */
[----:B------:R-:W-:-:S03]  /*1db80*/  LEA.HI.X.SX32 R19, R19, R9, 0x1, P6 ;  /* 0x0000000913137211 */ /* 0x000fc600030f0eff */
[----:B------:R-:W-:Y:S04]  /*1db90*/  STL [R1+0x109c], R22 ;  /* 0x00109c1601007387 */ /* 0x000fe80000100800 */
[----:B------:R0:W-:Y:S04]  /*1dba0*/  STL [R1+0x1068], R20 ;  /* 0x0010681401007387 */ /* 0x0001e80000100800 */
[----:B0-----:R-:W4:Y:S01]  /*1dbb0*/  LDL.LU R20, [R1+0xdc] ;  /* 0x0000dc0001147983 */ /* 0x001f220000300800 */
[----:B-----5:R-:W-:-:S05]  /*1dbc0*/  LEA R22, P4, R17, R26, 0x1 ;  /* 0x0000001a11167211 */ /* 0x020fca00078808ff */
[----:B------:R-:W-:Y:S04]  /*1dbd0*/  STL [R1+0x10a4], R22 ;  /* 0x0010a41601007387 */ /* 0x000fe80000100800 */
[----:B------:R0:W-:Y:S02]  /*1dbe0*/  STL [R1+0x1070], R19 ;  /* 0x0010701301007387 */ /* 0x0001e40000100800 */
[-C--:B0-----:R-:W-:Y:S02]  /*1dbf0*/  LEA.HI.X.SX32 R19, R6, R9.reuse, 0x1, P5 ;  /* 0x0000000906137211 */ /* 0x081fe400028f0eff */
[----:B------:R-:W-:Y:S01]  /*1dc00*/  LEA R22, P6, R16, R26, 0x1 ;  /* 0x0000001a10167211 */ /* 0x000fe200078c08ff */
[----:B------:R-:W5:Y:S04]  /*1dc10*/  LDL.LU R6, [R1+0xd8] ;  /* 0x0000d80001067983 */ /* 0x000f680000300800 */
[----:B------:R-:W-:Y:S04]  /*1dc20*/  STL [R1+0x10ac], R22 ;  /* 0x0010ac1601007387 */ /* 0x000fe80000100800 */
[----:B------:R0:W-:Y:S01]  /*1dc30*/  STL [R1+0x1078], R19 ;  /* 0x0010781301007387 */ /* 0x0001e20000100800 */
[----:B------:R-:W-:-:S02]  /*1dc40*/  LEA.HI.X.SX32 R18, R18, R9, 0x1, P2 ;  /* 0x0000000912127211 */ /* 0x000fc400010f0eff */
[----:B0-----:R-:W-:Y:S02]  /*1dc50*/  LEA.HI.X.SX32 R19, R7, R9, 0x1, P3 ;  /* 0x0000000907137211 */ /* 0x001fe400018f0eff */
[----:B------:R-:W5:Y:S01]  /*1dc60*/  LDL.LU R7, [R1+0xd4] ;  /* 0x0000d40001077983 */ /* 0x000f620000300800 */
[----:B------:R-:W-:-:S05]  /*1dc70*/  LEA R22, P5, R15, R26, 0x1 ;  /* 0x0000001a0f167211 */ /* 0x000fca00078a08ff */
[----:B------:R-:W-:Y:S04]  /*1dc80*/  STL [R1+0x10b4], R22 ;  /* 0x0010b41601007387 */ /* 0x000fe80000100800 */
[----:B------:R0:W-:Y:S04]  /*1dc90*/  STL [R1+0x1080], R19 ;  /* 0x0010801301007387 */ /* 0x0001e80000100800 */
[----:B0-----:R-:W5:Y:S01]  /*1dca0*/  LDL.LU R19, [R1+0xd0] ;  /* 0x0000d00001137983 */ /* 0x001f620000300800 */
        /* <DEDUP_REMOVED lines=9> */
[----:B------:R-:W5:Y:S01]  /*1dd40*/  LDL.LU R29, [R1+0xc8] ;  /* 0x0000c800011d7983 */ /* 0x000f620000300800 */
[----:B--2---:R-:W-:Y:S02]  /*1dd50*/  LEA R22, P1, R13, R26, 0x1 ;  /* 0x0000001a0d167211 */ /* 0x004fe400078208ff */
[----:B------:R-:W-:-:S03]  /*1dd60*/  LEA.HI.X.SX32 R17, R17, R9, 0x1, P4 ;  /* 0x0000000911117211 */ /* 0x000fc600020f0eff */
[----:B------:R0:W-:Y:S04]  /*1dd70*/  STL [R1+0x10cc], R22 ;  /* 0x0010cc1601007387 */ /* 0x0001e80000100800 */
[----:B------:R1:W-:Y:S01]  /*1dd80*/  STL [R1+0x1098], R18 ;  /* 0x0010981201007387 */ /* 0x0003e20000100800 */
[----:B------:R-:W-:Y:S02]  /*1dd90*/  LEA.HI.X.SX32 R16, R16, R9, 0x1, P6 ;  /* 0x0000000910107211 */ /* 0x000fe400030f0eff */
[-C--:B0-----:R-:W-:Y:S01]  /*1dda0*/  LEA R22, P0, R21, R26.reuse, 0x1 ;  /* 0x0000001a15167211 */ /* 0x081fe200078008ff */
[----:B-1----:R-:W2:Y:S04]  /*1ddb0*/  LDL.LU R18, [R1+0xc4] ;  /* 0x0000c40001127983 */ /* 0x002ea80000300800 */
[----:B------:R-:W-:Y:S04]  /*1ddc0*/  STL [R1+0x10d4], R22 ;  /* 0x0010d41601007387 */ /* 0x000fe80000100800 */
[----:B------:R0:W-:Y:S04]  /*1ddd0*/  STL [R1+0x10a0], R17 ;  /* 0x0010a01101007387 */ /* 0x0001e80000100800 */
[----:B0-----:R-:W2:Y:S01]  /*1dde0*/  LDL.LU R17, [R1+0xc0] ;  /* 0x0000c00001117983 */ /* 0x001ea20000300800 */
[----:B------:R-:W-:-:S05]  /*1ddf0*/  LEA R22, P4, R12, R26, 0x1 ;  /* 0x0000001a0c167211 */ /* 0x000fca00078808ff */
[----:B------:R-:W-:Y:S04]  /*1de00*/  STL [R1+0x10dc], R22 ;  /* 0x0010dc1601007387 */ /* 0x000fe80000100800 */
[----:B------:R0:W-:Y:S01]  /*1de10*/  STL [R1+0x10a8], R16 ;  /* 0x0010a81001007387 */ /* 0x0001e20000100800 */
[----:B------:R-:W-:-:S03]  /*1de20*/  LEA.HI.X.SX32 R23, R15, R9, 0x1, P5 ;  /* 0x000000090f177211 */ /* 0x000fc600028f0eff */
[----:B0-----:R-:W2:Y:S01]  /*1de30*/  LDL.LU R16, [R1+0xbc] ;  /* 0x0000bc0001107983 */ /* 0x001ea20000300800 */
[----:B------:R-:W-:-:S05]  /*1de40*/  LEA R22, P6, R11, R26, 0x1 ;  /* 0x0000001a0b167211 */ /* 0x000fca00078c08ff */
[----:B------:R-:W-:Y:S04]  /*1de50*/  STL [R1+0x10e4], R22 ;  /* 0x0010e41601007387 */ /* 0x000fe80000100800 */
[----:B------:R-:W2:Y:S04]  /*1de60*/  LDL.LU R15, [R1+0xb8] ;  /* 0x0000b800010f7983 */ /* 0x000ea80000300800 */
[----:B------:R0:W-:Y:S02]  /*1de70*/  STL [R1+0x10b0], R23 ;  /* 0x0010b01701007387 */ /* 0x0001e40000100800 */
[----:B0-----:R-:W-:-:S02]  /*1de80*/  LEA.HI.X.SX32 R23, R14, R9, 0x1, P3 ;  /* 0x000000090e177211 */ /* 0x001fc400018f0eff */
[----:B---3--:R-:W-:-:S05]  /*1de90*/  LEA R22, P5, R10, R26, 0x1 ;  /* 0x0000001a0a167211 */ /* 0x008fca00078a08ff */
[----:B------:R0:W-:Y:S04]  /*1dea0*/  STL [R1+0x10ec], R22 ;  /* 0x0010ec1601007387 */ /* 0x0001e80000100800 */
[----:B------:R-:W3:Y:S04]  /*1deb0*/  LDL.LU R14, [R1+0xb4] ;  /* 0x0000b400010e7983 */ /* 0x000ee80000300800 */
[----:B------:R1:W-:Y:S01]  /*1dec0*/  STL [R1+0x10b8], R23 ;  /* 0x0010b81701007387 */ /* 0x0003e20000100800 */
[----:B0-----:R-:W-:Y:S02]  /*1ded0*/  LEA R22, P3, R5, R26, 0x1 ;  /* 0x0000001a05167211 */ /* 0x001fe400078608ff */
[----:B-1----:R-:W-:-:S03]  /*1dee0*/  LEA.HI.X.SX32 R23, R25, R9, 0x1, P2 ;  /* 0x0000000919177211 */ /* 0x002fc600010f0eff */
[----:B------:R4:W-:Y:S04]  /*1def0*/  STL [R1+0x10f4], R22 ;  /* 0x0010f41601007387 */ /* 0x0009e80000100800 */
[----:B------:R-:W3:Y:S04]  /*1df00*/  LDL.LU R25, [R1+0xb0] ;  /* 0x0000b00001197983 */ /* 0x000ee80000300800 */
[----:B------:R0:W-:Y:S01]  /*1df10*/  STL [R1+0x10c0], R23 ;  /* 0x0010c01701007387 */ /* 0x0001e20000100800 */
[----:B----4-:R-:W-:Y:S02]  /*1df20*/  LEA R22, P2, R20, R26, 0x1 ;  /* 0x0000001a14167211 */ /* 0x010fe400078408ff */
[----:B0-----:R-:W-:-:S03]  /*1df30*/  LEA.HI.X.SX32 R23, R13, R9, 0x1, P1 ;  /* 0x000000090d177211 */ /* 0x001fc600008f0eff */
[----:B------:R5:W-:Y:S04]  /*1df40*/  STL [R1+0x10fc], R22 ;  /* 0x0010fc1601007387 */ /* 0x000be80000100800 */
[----:B------:R-:W4:Y:S04]  /*1df50*/  LDL.LU R13, [R1+0xac] ;  /* 0x0000ac00010d7983 */ /* 0x000f280000300800 */
[----:B------:R0:W-:Y:S01]  /*1df60*/  STL [R1+0x10c8], R23 ;  /* 0x0010c81701007387 */ /* 0x0001e20000100800 */
[----:B-----5:R-:W-:Y:S02]  /*1df70*/  LEA R22, P1, R6, R26, 0x1 ;  /* 0x0000001a06167211 */ /* 0x020fe400078208ff */
[----:B0-----:R-:W-:-:S03]  /*1df80*/  LEA.HI.X.SX32 R23, R21, R9, 0x1, P0 ;  /* 0x0000000915177211 */ /* 0x001fc600000f0eff */
[----:B------:R0:W-:Y:S01]  /*1df90*/  STL [R1+0x1104], R22 ;  /* 0x0011041601007387 */ /* 0x0001e20000100800 */
[----:B------:R-:W-:-:S03]  /*1dfa0*/  LEA.HI.X.SX32 R21, R12, R9, 0x1, P4 ;  /* 0x000000090c157211 */ /* 0x000fc600020f0eff */
[----:B------:R-:W-:Y:S04]  /*1dfb0*/  STL [R1+0x10d0], R23 ;  /* 0x0010d01701007387 */ /* 0x000fe80000100800 */
[----:B------:R-:W5:Y:S01]  /*1dfc0*/  LDL.LU R12, [R1+0xa8] ;  /* 0x0000a800010c7983 */ /* 0x000f620000300800 */
[----:B0-----:R-:W-:-:S05]  /*1dfd0*/  LEA R22, P0, R7, R26, 0x1 ;  /* 0x0000001a07167211 */ /* 0x001fca00078008ff */
        /* <DEDUP_REMOVED lines=16> */
[----:B------:R0:W-:Y:S01]  /*1e0e0*/  STL [R1+0x10f0], R21 ;  /* 0x0010f01501007387 */ /* 0x0001e20000100800 */
[----:B------:R-:W-:-:S03]  /*1e0f0*/  LEA.HI.X.SX32 R20, R20, R9, 0x1, P2 ;  /* 0x0000000914147211 */ /* 0x000fc600010f0eff */
[----:B0-----:R-:W5:Y:S01]  /*1e100*/  LDL.LU R21, [R1+0x98] ;  /* 0x0000980001157983 */ /* 0x001f620000300800 */
[----:B--2---:R-:W-:-:S05]  /*1e110*/  LEA R22, P3, R18, R26, 0x1 ;  /* 0x0000001a12167211 */ /* 0x004fca00078608ff */
[----:B------:R0:W-:Y:S04]  /*1e120*/  STL [R1+0x112c], R22 ;  /* 0x00112c1601007387 */ /* 0x0001e80000100800 */
[----:B------:R1:W-:Y:S01]  /*1e130*/  STL [R1+0x10f8], R20 ;  /* 0x0010f81401007387 */ /* 0x0003e20000100800 */
[----:B------:R-:W-:Y:S02]  /*1e140*/  LEA R23, P2, R17, R26, 0x1 ;  /* 0x0000001a11177211 */ /* 0x000fe400078408ff */
[----:B0-----:R-:W-:-:S03]  /*1e150*/  LEA.HI.X.SX32 R22, R6, R9, 0x1, P1 ;  /* 0x0000000906167211 */ /* 0x001fc600008f0eff */
[----:B------:R-:W-:Y:S04]  /*1e160*/  STL [R1+0x1134], R23 ;  /* 0x0011341701007387 */ /* 0x000fe80000100800 */
[----:B------:R-:W2:Y:S04]  /*1e170*/  LDL.LU R6, [R1+0x94] ;  /* 0x0000940001067983 */ /* 0x000ea80000300800 */
[----:B------:R0:W-:Y:S01]  /*1e180*/  STL [R1+0x1100], R22 ;  /* 0x0011001601007387 */ /* 0x0001e20000100800 */
[----:B-1----:R-:W-:Y:S02]  /*1e190*/  LEA R20, P1, R16, R26, 0x1 ;  /* 0x0000001a10147211 */ /* 0x002fe400078208ff */
[----:B0-----:R-:W-:-:S03]  /*1e1a0*/  LEA.HI.X.SX32 R22, R7, R9, 0x1, P0 ;  /* 0x0000000907167211 */ /* 0x001fc600000f0eff */
[----:B------:R0:W-:Y:S04]  /*1e1b0*/  STL [R1+0x113c], R20 ;  /* 0x00113c1401007387 */ /* 0x0001e80000100800 */
[----:B------:R-:W2:Y:S01]  /*1e1c0*/  LDL.LU R7, [R1+0x90] ;  /* 0x0000900001077983 */ /* 0x000ea20000300800 */
[----:B0-----:R-:W-:-:S03]  /*1e1d0*/  LEA R20, P0, R15, R26, 0x1 ;  /* 0x0000001a0f147211 */ /* 0x001fc600078008ff */
[----:B------:R-:W-:Y:S04]  /*1e1e0*/  STL [R1+0x1108], R22 ;  /* 0x0011081601007387 */ /* 0x000fe80000100800 */
[----:B------:R0:W-:Y:S04]  /*1e1f0*/  STL [R1+0x1144], R20 ;  /* 0x0011441401007387 */ /* 0x0001e80000100800 */
[----:B0-----:R-:W2:Y:S01]  /*1e200*/  LDL.LU R20, [R1+0x8c] ;  /* 0x00008c0001147983 */ /* 0x001ea20000300800 */
[----:B------:R-:W-:-:S05]  /*1e210*/  LEA.HI.X.SX32 R22, R19, R9, 0x1, P4 ;  /* 0x0000000913167211 */ /* 0x000fca00020f0eff */
[----:B------:R0:W-:Y:S02]  /*1e220*/  STL [R1+0x1110], R22 ;  /* 0x0011101601007387 */ /* 0x0001e40000100800 */
[----:B0-----:R-:W-:Y:S02]  /*1e230*/  LEA.HI.X.SX32 R22, R8, R9, 0x1, P6 ;  /* 0x0000000908167211 */ /* 0x001fe400030f0eff */
[----:B---3--:R-:W-:-:S05]  /*1e240*/  LEA R19, P4, R14, R26, 0x1 ;  /* 0x0000001a0e137211 */ /* 0x008fca00078808ff */
[----:B------:R0:W-:Y:S04]  /*1e250*/  STL [R1+0x114c], R19 ;  /* 0x00114c1301007387 */ /* 0x0001e80000100800 */
[----:B------:R-:W3:Y:S04]  /*1e260*/  LDL.LU R8, [R1+0x88] ;  /* 0x0000880001087983 */ /* 0x000ee80000300800 */
[----:B------:R1:W-:Y:S01]  /*1e270*/  STL [R1+0x1118], R22 ;  /* 0x0011181601007387 */ /* 0x0003e20000100800 */
[----:B0-----:R-:W-:Y:S02]  /*1e280*/  LEA R19, P6, R25, R26, 0x1 ;  /* 0x0000001a19137211 */ /* 0x001fe400078c08ff */
[----:B-1----:R-:W-:-:S03]  /*1e290*/  LEA.HI.X.SX32 R22, R29, R9, 0x1, P5 ;  /* 0x000000091d167211 */ /* 0x002fc600028f0eff */
[----:B------:R4:W-:Y:S04]  /*1e2a0*/  STL [R1+0x1154], R19 ;  /* 0x0011541301007387 */ /* 0x0009e80000100800 */
[----:B------:R-:W3:Y:S01]  /*1e2b0*/  LDL.LU R29, [R1+0x84] ;  /* 0x00008400011d7983 */ /* 0x000ee20000300800 */
[----:B------:R-:W-:-:S03]  /*1e2c0*/  LEA.HI.X.SX32 R18, R18, R9, 0x1, P3 ;  /* 0x0000000912127211 */ /* 0x000fc600018f0eff */
[----:B------:R-:W-:Y:S01]  /*1e2d0*/  STL [R1+0x1120], R22 ;  /* 0x0011201601007387 */ /* 0x000fe20000100800 */
[----:B----4-:R-:W-:-:S05]  /*1e2e0*/  LEA R19, P5, R13, R26, 0x1 ;  /* 0x0000001a0d137211 */ /* 0x010fca00078a08ff */
[----:B------:R0:W-:Y:S01]  /*1e2f0*/  STL [R1+0x115c], R19 ;  /* 0x00115c1301007387 */ /* 0x0001e20000100800 */
[----:B------:R-:W-:-:S03]  /*1e300*/  LEA.HI.X.SX32 R17, R17, R9, 0x1, P2 ;  /* 0x0000000911117211 */ /* 0x000fc600010f0eff */
[----:B0-----:R-:W4:Y:S04]  /*1e310*/  LDL.LU R19, [R1+0x80] ;  /* 0x0000800001137983 */ /* 0x001f280000300800 */
[----:B------:R0:W-:Y:S01]  /*1e320*/  STL [R1+0x1128], R18 ;  /* 0x0011281201007387 */ /* 0x0001e20000100800 */
[----:B------:R-:W-:Y:S02]  /*1e330*/  LEA.HI.X.SX32 R16, R16, R9, 0x1, P1 ;  /* 0x0000000910107211 */ /* 0x000fe400008f0eff */
[-C--:B-----5:R-:W-:Y:S01]  /*1e340*/  LEA R22, P3, R12, R26.reuse, 0x1 ;  /* 0x0000001a0c167211 */ /* 0x0a0fe200078608ff */
[----:B0-----:R-:W5:Y:S04]  /*1e350*/  LDL.LU R18, [R1+0x7c] ;  /* 0x00007c0001127983 */ /* 0x001f680000300800 */
[----:B------:R-:W-:Y:S04]  /*1e360*/  STL [R1+0x1164], R22 ;  /* 0x0011641601007387 */ /* 0x000fe80000100800 */
[----:B------:R0:W-:Y:S04]  /*1e370*/  STL [R1+0x1130], R17 ;  /* 0x0011301101007387 */ /* 0x0001e80000100800 */
[----:B0-----:R-:W5:Y:S01]  /*1e380*/  LDL.LU R17, [R1+0x78] ;  /* 0x0000780001117983 */ /* 0x001f620000300800 */
[----:B------:R-:W-:-:S05]  /*1e390*/  LEA R22, P2, R11, R26, 0x1 ;  /* 0x0000001a0b167211 */ /* 0x000fca00078408ff */
[----:B------:R0:W-:Y:S04]  /*1e3a0*/  STL [R1+0x116c], R22 ;  /* 0x00116c1601007387 */ /* 0x0001e80000100800 */
[----:B------:R1:W-:Y:S01]  /*1e3b0*/  STL [R1+0x1138], R16 ;  /* 0x0011381001007387 */ /* 0x0003e20000100800 */
[----:B0-----:R-:W-:-:S03]  /*1e3c0*/  LEA.HI.X.SX32 R22, R15, R9, 0x1, P0 ;  /* 0x000000090f167211 */ /* 0x001fc600000f0eff */
[----:B-1----:R-:W5:Y:S01]  /*1e3d0*/  LDL.LU R16, [R1+0x74] ;  /* 0x0000740001107983 */ /* 0x002f620000300800 */
[----:B------:R-:W-:-:S05]  /*1e3e0*/  LEA R23, P1, R10, R26, 0x1 ;  /* 0x0000001a0a177211 */ /* 0x000fca00078208ff */
[----:B------:R0:W-:Y:S04]  /*1e3f0*/  STL [R1+0x1174], R23 ;  /* 0x0011741701007387 */ /* 0x0001e80000100800 */
[----:B------:R-:W5:Y:S04]  /*1e400*/  LDL.LU R15, [R1+0x70] ;  /* 0x00007000010f7983 */ /* 0x000f680000300800 */
[----:B------:R1:W-:Y:S01]  /*1e410*/  STL [R1+0x1140], R22 ;  /* 0x0011401601007387 */ /* 0x0003e20000100800 */
[----:B0-----:R-:W-:Y:S02]  /*1e420*/  LEA R23, P0, R5, R26, 0x1 ;  /* 0x0000001a05177211 */ /* 0x001fe400078008ff */
[----:B-1----:R-:W-:-:S03]  /*1e430*/  LEA.HI.X.SX32 R22, R14, R9, 0x1, P4 ;  /* 0x000000090e167211 */ /* 0x002fc600020f0eff */
[----:B------:R0:W-:Y:S04]  /*1e440*/  STL [R1+0x117c], R23 ;  /* 0x00117c1701007387 */ /* 0x0001e80000100800 */
[----:B------:R-:W5:Y:S04]  /*1e450*/  LDL.LU R14, [R1+0x6c] ;  /* 0x00006c00010e7983 */ /* 0x000f680000300800 */
[----:B------:R1:W-:Y:S01]  /*1e460*/  STL [R1+0x1148], R22 ;  /* 0x0011481601007387 */ /* 0x0003e20000100800 */
[----:B0-----:R-:W-:Y:S02]  /*1e470*/  LEA R23, P4, R21, R26, 0x1 ;  /* 0x0000001a15177211 */ /* 0x001fe400078808ff */
[----:B-1----:R-:W-:-:S03]  /*1e480*/  LEA.HI.X.SX32 R22, R25, R9, 0x1, P6 ;  /* 0x0000000919167211 */ /* 0x002fc600030f0eff */
[----:B------:R-:W-:Y:S04]  /*1e490*/  STL [R1+0x1184], R23 ;  /* 0x0011841701007387 */ /* 0x000fe80000100800 */
[----:B------:R-:W5:Y:S04]  /*1e4a0*/  LDL.LU R25, [R1+0x68] ;  /* 0x0000680001197983 */ /* 0x000f680000300800 */
        /* <DEDUP_REMOVED lines=19> */
[----:B------:R0:W-:Y:S04]  /*1e5e0*/  STL [R1+0x11a4], R23 ;  /* 0x0011a41701007387 */ /* 0x0001e80000100800 */
[----:B------:R4:W-:Y:S01]  /*1e5f0*/  STL [R1+0x1170], R22 ;  /* 0x0011701601007387 */ /* 0x0009e20000100800 */
[----:B0-----:R-:W-:Y:S02]  /*1e600*/  LEA.HI.X.SX32 R23, R5, R9, 0x1, P0 ;  /* 0x0000000905177211 */ /* 0x001fe400000f0eff */
[----:B------:R-:W-:-:S05]  /*1e610*/  LEA R24, P1, R29, R26, 0x1 ;  /* 0x0000001a1d187211 */ /* 0x000fca00078208ff */
[----:B------:R-:W-:Y:S04]  /*1e620*/  STL [R1+0x11ac], R24 ;  /* 0x0011ac1801007387 */ /* 0x000fe80000100800 */
[----:B------:R-:W3:Y:S04]  /*1e630*/  LDL.LU R5, [R1+0x54] ;  /* 0x0000540001057983 */ /* 0x000ee80000300800 */
[----:B------:R0:W-:Y:S01]  /*1e640*/  STL [R1+0x1178], R23 ;  /* 0x0011781701007387 */ /* 0x0001e20000100800 */
[----:B----4-:R-:W-:Y:S02]  /*1e650*/  LEA R22, P0, R19, R26, 0x1 ;  /* 0x0000001a13167211 */ /* 0x010fe400078008ff */
[----:B0-----:R-:W-:-:S03]  /*1e660*/  LEA.HI.X.SX32 R23, R21, R9, 0x1, P4 ;  /* 0x0000000915177211 */ /* 0x001fc600020f0eff */
[----:B------:R5:W-:Y:S01]  /*1e670*/  STL [R1+0x11b4], R22 ;  /* 0x0011b41601007387 */ /* 0x000be20000100800 */
[----:B------:R-:W-:-:S03]  /*1e680*/  LEA.HI.X.SX32 R21, R6, R9, 0x1, P6 ;  /* 0x0000000906157211 */ /* 0x000fc600030f0eff */
[----:B------:R-:W-:Y:S04]  /*1e690*/  STL [R1+0x1180], R23 ;  /* 0x0011801701007387 */ /* 0x000fe80000100800 */
[----:B------:R-:W4:Y:S01]  /*1e6a0*/  LDL.LU R6, [R1+0x50] ;  /* 0x0000500001067983 */ /* 0x000f220000300800 */
[----:B-----5:R-:W-:-:S05]  /*1e6b0*/  LEA R22, P4, R18, R26, 0x1 ;  /* 0x0000001a12167211 */ /* 0x020fca00078808ff */
[----:B------:R0:W-:Y:S04]  /*1e6c0*/  STL [R1+0x11bc], R22 ;  /* 0x0011bc1601007387 */ /* 0x0001e80000100800 */
[----:B------:R-:W-:Y:S01]  /*1e6d0*/  STL [R1+0x1188], R21 ;  /* 0x0011881501007387 */ /* 0x000fe20000100800 */
[----:B0-----:R-:W-:Y:S02]  /*1e6e0*/  LEA.HI.X.SX32 R22, R7, R9, 0x1, P5 ;  /* 0x0000000907167211 */ /* 0x001fe400028f0eff */
[----:B------:R-:W-:-:S05]  /*1e6f0*/  LEA R23, P6, R17, R26, 0x1 ;  /* 0x0000001a11177211 */ /* 0x000fca00078c08ff */
[----:B------:R-:W-:Y:S04]  /*1e700*/  STL [R1+0x11c4], R23 ;  /* 0x0011c41701007387 */ /* 0x000fe80000100800 */
[----:B------:R-:W5:Y:S04]  /*1e710*/  LDL.LU R7, [R1+0x4c] ;  /* 0x00004c0001077983 */ /* 0x000f680000300800 */
[----:B------:R0:W-:Y:S02]  /*1e720*/  STL [R1+0x1190], R22 ;  /* 0x0011901601007387 */ /* 0x0001e40000100800 */
[----:B0-----:R-:W-:-:S02]  /*1e730*/  LEA.HI.X.SX32 R22, R20, R9, 0x1, P3 ;  /* 0x0000000914167211 */ /* 0x001fc400018f0eff */
[----:B------:R-:W-:-:S05]  /*1e740*/  LEA R21, P5, R16, R26, 0x1 ;  /* 0x0000001a10157211 */ /* 0x000fca00078a08ff */
[----:B------:R0:W-:Y:S01]  /*1e750*/  STL [R1+0x11cc], R21 ;  /* 0x0011cc1501007387 */ /* 0x0001e20000100800 */
[----:B------:R-:W-:-:S03]  /*1e760*/  LEA.HI.X.SX32 R20, R8, R9, 0x1, P2 ;  /* 0x0000000908147211 */ /* 0x000fc600010f0eff */
[----:B------:R-:W-:Y:S04]  /*1e770*/  STL [R1+0x1198], R22 ;  /* 0x0011981601007387 */ /* 0x000fe80000100800 */
[----:B------:R-:W5:Y:S01]  /*1e780*/  LDL.LU R8, [R1+0x48] ;  /* 0x0000480001087983 */ /* 0x000f620000300800 */
[----:B0-----:R-:W-:-:S05]  /*1e790*/  LEA R21, P3, R15, R26, 0x1 ;  /* 0x0000001a0f157211 */ /* 0x001fca00078608ff */
[----:B------:R0:W-:Y:S04]  /*1e7a0*/  STL [R1+0x11d4], R21 ;  /* 0x0011d41501007387 */ /* 0x0001e80000100800 */
[----:B------:R1:W-:Y:S01]  /*1e7b0*/  STL [R1+0x11a0], R20 ;  /* 0x0011a01401007387 */ /* 0x0003e20000100800 */
[----:B0-----:R-:W-:Y:S02]  /*1e7c0*/  LEA.HI.X.SX32 R21, R29, R9, 0x1, P1 ;  /* 0x000000091d157211 */ /* 0x001fe400008f0eff */
[----:B------:R-:W-:-:S05]  /*1e7d0*/  LEA R22, P2, R14, R26, 0x1 ;  /* 0x0000001a0e167211 */ /* 0x000fca00078408ff */
[----:B------:R-:W-:Y:S04]  /*1e7e0*/  STL [R1+0x11dc], R22 ;  /* 0x0011dc1601007387 */ /* 0x000fe80000100800 */
[----:B------:R-:W5:Y:S04]  /*1e7f0*/  LDL.LU R29, [R1+0x44] ;  /* 0x00004400011d7983 */ /* 0x000f680000300800 */
[----:B------:R0:W-:Y:S01]  /*1e800*/  STL [R1+0x11a8], R21 ;  /* 0x0011a81501007387 */ /* 0x0001e20000100800 */
[----:B-1----:R-:W-:Y:S02]  /*1e810*/  LEA R20, P1, R25, R26, 0x1 ;  /* 0x0000001a19147211 */ /* 0x002fe400078208ff */
[----:B0-----:R-:W-:-:S03]  /*1e820*/  LEA.HI.X.SX32 R21, R19, R9, 0x1, P0 ;  /* 0x0000000913157211 */ /* 0x001fc600000f0eff */
[----:B------:R0:W-:Y:S01]  /*1e830*/  STL [R1+0x11e4], R20 ;  /* 0x0011e41401007387 */ /* 0x0001e20000100800 */
[----:B------:R-:W-:-:S03]  /*1e840*/  LEA.HI.X.SX32 R19, R18, R9, 0x1, P4 ;  /* 0x0000000912137211 */ /* 0x000fc600020f0eff */
[----:B------:R-:W-:Y:S04]  /*1e850*/  STL [R1+0x11b0], R21 ;  /* 0x0011b01501007387 */ /* 0x000fe80000100800 */
[----:B------:R-:W5:Y:S01]  /*1e860*/  LDL.LU R28, [R1+0x40] ;  /* 0x00004000011c7983 */ /* 0x000f620000300800 */
[----:B0-----:R-:W-:-:S05]  /*1e870*/  LEA R20, P0, R13, R26, 0x1 ;  /* 0x0000001a0d147211 */ /* 0x001fca00078008ff */
[----:B------:R-:W-:Y:S01]  /*1e880*/  STL [R1+0x11ec], R20 ;  /* 0x0011ec1401007387 */ /* 0x000fe20000100800 */
[----:B------:R-:W-:-:S03]  /*1e890*/  LEA.HI.X.SX32 R17, R17, R9, 0x1, P6 ;  /* 0x0000000911117211 */ /* 0x000fc600030f0eff */
[----:B------:R-:W-:Y:S04]  /*1e8a0*/  STL [R1+0x11b8], R19 ;  /* 0x0011b81301007387 */ /* 0x000fe80000100800 */
[----:B------:R-:W5:Y:S01]  /*1e8b0*/  LDL.LU R24, [R1+0x3c] ;  /* 0x00003c0001187983 */ /* 0x000f620000300800 */
[----:B--2---:R-:W-:-:S05]  /*1e8c0*/  LEA R18, P4, R12, R26, 0x1 ;  /* 0x0000001a0c127211 */ /* 0x004fca00078808ff */
[----:B------:R-:W-:Y:S04]  /*1e8d0*/  STL [R1+0x11f4], R18 ;  /* 0x0011f41201007387 */ /* 0x000fe80000100800 */
[----:B------:R0:W-:Y:S04]  /*1e8e0*/  STL [R1+0x11c0], R17 ;  /* 0x0011c01101007387 */ /* 0x0001e80000100800 */
[----:B------:R-:W2:Y:S01]  /*1e8f0*/  LDL.LU R23, [R1+0x38] ;  /* 0x0000380001177983 */ /* 0x000ea20000300800 */
[----:B0-----:R-:W-:Y:S02]  /*1e900*/  LEA.HI.X.SX32 R17, R16, R9, 0x1, P5 ;  /* 0x0000000910117211 */ /* 0x001fe400028f0eff */
[----:B------:R-:W-:-:S05]  /*1e910*/  LEA R18, P6, R11, R26, 0x1 ;  /* 0x0000001a0b127211 */ /* 0x000fca00078c08ff */
[----:B------:R-:W-:Y:S04]  /*1e920*/  STL [R1+0x11fc], R18 ;  /* 0x0011fc1201007387 */ /* 0x000fe80000100800 */
[----:B------:R-:W-:Y:S04]  /*1e930*/  STL [R1+0x11c8], R17 ;  /* 0x0011c81101007387 */ /* 0x000fe80000100800 */
[----:B------:R-:W2:Y:S01]  /*1e940*/  LDL.LU R22, [R1+0x34] ;  /* 0x0000340001167983 */ /* 0x000ea20000300800 */
[----:B------:R-:W-:Y:S02]  /*1e950*/  LEA.HI.X.SX32 R15, R15, R9, 0x1, P3 ;  /* 0x000000090f0f7211 */ /* 0x000fe400018f0eff */
[----:B------:R-:W-:-:S05]  /*1e960*/  LEA R16, P5, R10, R26, 0x1 ;  /* 0x0000001a0a107211 */ /* 0x000fca00078a08ff */
[----:B------:R3:W-:Y:S04]  /*1e970*/  STL [R1+0x1204], R16 ;  /* 0x0012041001007387 */ /* 0x0007e80000100800 */
[----:B------:R-:W2:Y:S04]  /*1e980*/  LDL.LU R21, [R1+0x30] ;  /* 0x0000300001157983 */ /* 0x000ea80000300800 */
[----:B------:R0:W-:Y:S04]  /*1e990*/  STL [R1+0x11d0], R15 ;  /* 0x0011d00f01007387 */ /* 0x0001e80000100800 */
[----:B------:R-:W2:Y:S01]  /*1e9a0*/  LDL.LU R20, [R1+0x2c] ;  /* 0x00002c0001147983 */ /* 0x000ea20000300800 */
[----:B---3--:R-:W-:-:S05]  /*1e9b0*/  LEA R16, P3, R5, R26, 0x1 ;  /* 0x0000001a05107211 */ /* 0x008fca00078608ff */
[----:B------:R-:W-:Y:S04]  /*1e9c0*/  STL [R1+0x120c], R16 ;  /* 0x00120c1001007387 */ /* 0x000fe80000100800 */
[----:B------:R-:W3:Y:S01]  /*1e9d0*/  LDL.LU R19, [R1+0x28] ;  /* 0x0000280001137983 */ /* 0x000ee20000300800 */
[----:B0-----:R-:W-:-:S05]  /*1e9e0*/  LEA.HI.X.SX32 R15, R14, R9, 0x1, P2 ;  /* 0x000000090e0f7211 */ /* 0x001fca00010f0eff */
[----:B------:R0:W-:Y:S04]  /*1e9f0*/  STL [R1+0x11d8], R15 ;  /* 0x0011d80f01007387 */ /* 0x0001e80000100800 */
[----:B------:R-:W3:Y:S01]  /*1ea00*/  LDL.LU R18, [R1+0x24] ;  /* 0x0000240001127983 */ /* 0x000ee20000300800 */
[----:B0-----:R-:W-:Y:S02]  /*1ea10*/  LEA.HI.X.SX32 R15, R25, R9, 0x1, P1 ;  /* 0x00000009190f7211 */ /* 0x001fe400008f0eff */
[----:B----4-:R-:W-:-:S05]  /*1ea20*/  LEA R14, P2, R6, R26, 0x1 ;  /* 0x0000001a060e7211 */ /* 0x010fca00078408ff */
[----:B------:R5:W-:Y:S01]  /*1ea30*/  STL [R1+0x1214], R14 ;  /* 0x0012140e01007387 */ /* 0x000be20000100800 */
[----:B------:R-:W-:-:S03]  /*1ea40*/  LEA.HI.X.SX32 R13, R13, R9, 0x1, P0 ;  /* 0x000000090d0d7211 */ /* 0x000fc600000f0eff */
[----:B------:R-:W4:Y:S04]  /*1ea50*/  LDL.LU R25, [R1+0x20] ;  /* 0x0000200001197983 */ /* 0x000f280000300800 */
[----:B------:R0:W-:Y:S04]  /*1ea60*/  STL [R1+0x11e0], R15 ;  /* 0x0011e00f01007387 */ /* 0x0001e80000100800 */
[----:B------:R-:W4:Y:S01]  /*1ea70*/  LDL.LU R17, [R1+0x1c] ;  /* 0x00001c0001117983 */ /* 0x000f220000300800 */
[----:B-----5:R-:W-:-:S05]  /*1ea80*/  LEA R14, P1, R7, R26, 0x1 ;  /* 0x0000001a070e7211 */ /* 0x020fca00078208ff */
[----:B------:R-:W-:Y:S04]  /*1ea90*/  STL [R1+0x121c], R14 ;  /* 0x00121c0e01007387 */ /* 0x000fe80000100800 */
[----:B------:R-:W5:Y:S04]  /*1eaa0*/  LDL.LU R16, [R1+0x18] ;  /* 0x0000180001107983 */ /* 0x000f680000300800 */
[----:B------:R1:W-:Y:S01]  /*1eab0*/  STL [R1+0x11e8], R13 ;  /* 0x0011e80d01007387 */ /* 0x0003e20000100800 */
[----:B------:R-:W-:-:S03]  /*1eac0*/  LEA.HI.X.SX32 R11, R11, R9, 0x1, P6 ;  /* 0x000000090b0b7211 */ /* 0x000fc600030f0eff */
[----:B0-----:R-:W5:Y:S01]  /*1ead0*/  LDL.LU R15, [R1+0x14] ;  /* 0x00001400010f7983 */ /* 0x001f620000300800 */
[----:B-1----:R-:W-:Y:S02]  /*1eae0*/  LEA.HI.X.SX32 R13, R12, R9, 0x1, P4 ;  /* 0x000000090c0d7211 */ /* 0x002fe400020f0eff */
[----:B------:R-:W-:-:S05]  /*1eaf0*/  LEA R14, P0, R8, R26, 0x1 ;  /* 0x0000001a080e7211 */ /* 0x000fca00078008ff */
[----:B------:R0:W-:Y:S01]  /*1eb00*/  STL [R1+0x1224], R14 ;  /* 0x0012240e01007387 */ /* 0x0001e20000100800 */
[----:B------:R-:W-:-:S03]  /*1eb10*/  LEA.HI.X.SX32 R10, R10, R9, 0x1, P5 ;  /* 0x000000090a0a7211 */ /* 0x000fc600028f0eff */
[----:B0-----:R-:W5:Y:S04]  /*1eb20*/  LDL.LU R14, [R1+0x10] ;  /* 0x00001000010e7983 */ /* 0x001f680000300800 */
[----:B------:R0:W-:Y:S04]  /*1eb30*/  STL [R1+0x11f0], R13 ;  /* 0x0011f00d01007387 */ /* 0x0001e80000100800 */
[----:B0-----:R-:W5:Y:S01]  /*1eb40*/  LDL.LU R13, [R1+0xc] ;  /* 0x00000c00010d7983 */ /* 0x001f620000300800 */
[----:B------:R-:W-:-:S05]  /*1eb50*/  LEA R12, P4, R29, R26, 0x1 ;  /* 0x0000001a1d0c7211 */ /* 0x000fca00078808ff */
[----:B------:R0:W-:Y:S04]  /*1eb60*/  STL [R1+0x122c], R12 ;  /* 0x00122c0c01007387 */ /* 0x0001e80000100800 */
[----:B0-----:R-:W5:Y:S04]  /*1eb70*/  LDL.LU R12, [R1+0x8] ;  /* 0x00000800010c7983 */ /* 0x001f680000300800 */
[----:B------:R0:W-:Y:S02]  /*1eb80*/  STL [R1+0x11f8], R11 ;  /* 0x0011f80b01007387 */ /* 0x0001e40000100800 */
[----:B0-----:R-:W-:-:S05]  /*1eb90*/  LEA R11, P6, R28, R26, 0x1 ;  /* 0x0000001a1c0b7211 */ /* 0x001fca00078c08ff */
[----:B------:R0:W-:Y:S01]  /*1eba0*/  STL [R1+0x1234], R11 ;  /* 0x0012340b01007387 */ /* 0x0001e20000100800 */
[----:B------:R-:W-:-:S03]  /*1ebb0*/  LEA.HI.X.SX32 R5, R5, R9, 0x1, P3 ;  /* 0x0000000905057211 */ /* 0x000fc600018f0eff */
[----:B0-----:R-:W5:Y:S04]  /*1ebc0*/  LDL.LU R11, [R1+0x4] ;  /* 0x00000400010b7983 */ /* 0x001f680000300800 */
[----:B------:R0:W-:Y:S02]  /*1ebd0*/  STL [R1+0x1200], R10 ;  /* 0x0012000a01007387 */ /* 0x0001e40000100800 */
[----:B0-----:R-:W-:-:S05]  /*1ebe0*/  LEA R10, P5, R24, R26, 0x1 ;  /* 0x0000001a180a7211 */ /* 0x001fca00078a08ff */
[----:B------:R0:W-:Y:S01]  /*1ebf0*/  STL [R1+0x123c], R10 ;  /* 0x00123c0a01007387 */ /* 0x0001e20000100800 */
[----:B------:R-:W-:-:S03]  /*1ec00*/  LEA.HI.X.SX32 R6, R6, R9, 0x1, P2 ;  /* 0x0000000906067211 */ /* 0x000fc600010f0eff */
[----:B0-----:R-:W5:Y:S04]  /*1ec10*/  LDL.LU R10, [R1] ;  /* 0x00000000010a7983 */ /* 0x001f680000300800 */
[----:B------:R2:W-:Y:S02]  /*1ec20*/  STL [R1+0x1208], R5 ;  /* 0x0012080501007387 */ /* 0x0005e40000100800 */
[----:B--2---:R-:W-:-:S05]  /*1ec30*/  LEA R5, P3, R23, R26, 0x1 ;  /* 0x0000001a17057211 */ /* 0x004fca00078608ff */
[----:B------:R0:W-:Y:S01]  /*1ec40*/  STL [R1+0x1244], R5 ;  /* 0x0012440501007387 */ /* 0x0001e20000100800 */
[----:B------:R-:W-:-:S03]  /*1ec50*/  LEA.HI.X.SX32 R7, R7, R9, 0x1, P1 ;  /* 0x0000000907077211 */ /* 0x000fc600008f0eff */
[----:B0-----:R-:W2:Y:S04]  /*1ec60*/  LDL.LU R5, [R1+0x17bc] ;  /* 0x0017bc0001057983 */ /* 0x001ea80000300800 */
[----:B------:R0:W-:Y:S02]  /*1ec70*/  STL [R1+0x1210], R6 ;  /* 0x0012100601007387 */ /* 0x0001e40000100800 */
[----:B0-----:R-:W-:-:S05]  /*1ec80*/  LEA R6, P2, R22, R26, 0x1 ;  /* 0x0000001a16067211 */ /* 0x001fca00078408ff */
        /* <DEDUP_REMOVED lines=10> */
[----:B------:R0:W-:Y:S04]  /*1ed30*/  STL [R1+0x125c], R8 ;  /* 0x00125c0801007387 */ /* 0x0001e80000100800 */
[----:B0-----:R-:W2:Y:S04]  /*1ed40*/  LDL.LU R8, [R1+0x17b0] ;  /* 0x0017b00001087983 */ /* 0x001ea80000300800 */
[----:B------:R3:W-:Y:S02]  /*1ed50*/  STL [R1+0x1228], R29 ;  /* 0x0012281d01007387 */ /* 0x0007e40000100800 */
[----:B---3--:R-:W-:-:S05]  /*1ed60*/  LEA R29, P4, R19, R26, 0x1 ;  /* 0x0000001a131d7211 */ /* 0x008fca00078808ff */
[----:B------:R0:W-:Y:S04]  /*1ed70*/  STL [R1+0x1264], R29 ;  /* 0x0012641d01007387 */ /* 0x0001e80000100800 */
[----:B0-----:R-:W3:Y:S01]  /*1ed80*/  LDL.LU R29, [R1+0x17ac] ;  /* 0x0017ac00011d7983 */ /* 0x001ee20000300800 */
[-C--:B------:R-:W-:Y:S02]  /*1ed90*/  LEA.HI.X.SX32 R28, R28, R9.reuse, 0x1, P6 ;  /* 0x000000091c1c7211 */ /* 0x080fe400030f0eff */
[----:B------:R-:W-:-:S03]  /*1eda0*/  LEA.HI.X.SX32 R24, R24, R9, 0x1, P5 ;  /* 0x0000000918187211 */ /* 0x000fc600028f0eff */
[----:B------:R0:W-:Y:S01]  /*1edb0*/  STL [R1+0x1230], R28 ;  /* 0x0012301c01007387 */ /* 0x0001e20000100800 */
[----:B------:R-:W-:Y:S02]  /*1edc0*/  LEA.HI.X.SX32 R22, R22, R9, 0x1, P2 ;  /* 0x0000000916167211 */ /* 0x000fe400010f0eff */
[----:B0-----:R-:W-:-:S05]  /*1edd0*/  LEA R28, P6, R18, R26, 0x1 ;  /* 0x0000001a121c7211 */ /* 0x001fca00078c08ff */
[----:B------:R4:W-:Y:S04]  /*1ede0*/  STL [R1+0x126c], R28 ;  /* 0x00126c1c01007387 */ /* 0x0009e80000100800 */
[----:B------:R0:W-:Y:S01]  /*1edf0*/  STL [R1+0x1238], R24 ;  /* 0x0012381801007387 */ /* 0x0001e20000100800 */
[-C--:B----4-:R-:W-:Y:S02]  /*1ee00*/  LEA R28, P5, R25, R26.reuse, 0x1 ;  /* 0x0000001a191c7211 */ /* 0x090fe400078a08ff */
[----:B0-----:R-:W-:Y:S02]  /*1ee10*/  LEA.HI.X.SX32 R24, R23, R9, 0x1, P3 ;  /* 0x0000000917187211 */ /* 0x001fe400018f0eff */
[-C--:B------:R-:W-:Y:S01]  /*1ee20*/  LEA R23, P3, R17, R26.reuse, 0x1 ;  /* 0x0000001a11177211 */ /* 0x080fe200078608ff */
[----:B------:R-:W-:Y:S04]  /*1ee30*/  STL [R1+0x1274], R28 ;  /* 0x0012741c01007387 */ /* 0x000fe80000100800 */
[----:B------:R5:W-:Y:S04]  /*1ee40*/  STL [R1+0x1240], R24 ;  /* 0x0012401801007387 */ /* 0x000be80000100800 */
[----:B------:R0:W-:Y:S04]  /*1ee50*/  STL [R1+0x127c], R23 ;  /* 0x00127c1701007387 */ /* 0x0001e80000100800 */
[----:B------:R1:W-:Y:S01]  /*1ee60*/  STL [R1+0x1248], R22 ;  /* 0x0012481601007387 */ /* 0x0003e20000100800 */
[----:B-----5:R-:W-:-:S02]  /*1ee70*/  LEA R24, P2, R16, R26, 0x1 ;  /* 0x0000001a10187211 */ /* 0x020fc400078408ff */
[-C--:B0-----:R-:W-:Y:S02]  /*1ee80*/  LEA.HI.X.SX32 R23, R21, R9.reuse, 0x1, P1 ;  /* 0x0000000915177211 */ /* 0x081fe400008f0eff */
[----:B------:R-:W-:Y:S02]  /*1ee90*/  LEA.HI.X.SX32 R21, R20, R9, 0x1, P0 ;  /* 0x0000000914157211 */ /* 0x000fe400000f0eff */
[-C--:B-1----:R-:W-:Y:S01]  /*1eea0*/  LEA R22, P1, R15, R26.reuse, 0x1 ;  /* 0x0000001a0f167211 */ /* 0x082fe200078208ff */
[----:B------:R-:W-:Y:S01]  /*1eeb0*/  STL [R1+0x1284], R24 ;  /* 0x0012841801007387 */ /* 0x000fe20000100800 */
[----:B------:R-:W-:-:S03]  /*1eec0*/  LEA R20, P0, R14, R26, 0x1 ;  /* 0x0000001a0e147211 */ /* 0x000fc600078008ff */
[----:B------:R-:W-:Y:S01]  /*1eed0*/  STL [R1+0x1250], R23 ;  /* 0x0012501701007387 */ /* 0x000fe20000100800 */
[----:B------:R-:W-:-:S03]  /*1eee0*/  LEA.HI.X.SX32 R19, R19, R9, 0x1, P4 ;  /* 0x0000000913137211 */ /* 0x000fc600020f0eff */
[----:B------:R-:W-:Y:S04]  /*1eef0*/  STL [R1+0x128c], R22 ;  /* 0x00128c1601007387 */ /* 0x000fe80000100800 */
[----:B------:R0:W-:Y:S04]  /*1ef00*/  STL [R1+0x1258], R21 ;  /* 0x0012581501007387 */ /* 0x0001e80000100800 */
[----:B------:R1:W-:Y:S01]  /*1ef10*/  STL [R1+0x1294], R20 ;  /* 0x0012941401007387 */ /* 0x0003e20000100800 */
[----:B0-----:R-:W-:-:S03]  /*1ef20*/  LEA R21, P4, R13, R26, 0x1 ;  /* 0x0000001a0d157211 */ /* 0x001fc600078808ff */
[----:B------:R0:W-:Y:S01]  /*1ef30*/  STL [R1+0x1260], R19 ;  /* 0x0012601301007387 */ /* 0x0001e20000100800 */
[----:B-1----:R-:W-:-:S03]  /*1ef40*/  LEA.HI.X.SX32 R20, R18, R9, 0x1, P6 ;  /* 0x0000000912147211 */ /* 0x002fc600030f0eff */
[----:B------:R-:W-:Y:S01]  /*1ef50*/  STL [R1+0x129c], R21 ;  /* 0x00129c1501007387 */ /* 0x000fe20000100800 */
[----:B------:R-:W-:-:S03]  /*1ef60*/  LEA.HI.X.SX32 R18, R25, R9, 0x1, P5 ;  /* 0x0000000919127211 */ /* 0x000fc600028f0eff */
[----:B------:R-:W-:Y:S04]  /*1ef70*/  STL [R1+0x1268], R20 ;  /* 0x0012681401007387 */ /* 0x000fe80000100800 */
[----:B------:R-:W4:Y:S01]  /*1ef80*/  LDL R25, [R1+0x13a8] ;  /* 0x0013a80001197983 */ /* 0x000f220000100800 */
[----:B0-----:R-:W-:-:S05]  /*1ef90*/  LEA R19, P6, R12, R26, 0x1 ;  /* 0x0000001a0c137211 */ /* 0x001fca00078c08ff */
[----:B------:R-:W-:Y:S01]  /*1efa0*/  STL [R1+0x12a4], R19 ;  /* 0x0012a41301007387 */ /* 0x000fe20000100800 */
[----:B------:R-:W-:-:S03]  /*1efb0*/  LEA.HI.X.SX32 R16, R16, R9, 0x1, P2 ;  /* 0x0000000910107211 */ /* 0x000fc600010f0eff */
[----:B------:R0:W-:Y:S02]  /*1efc0*/  STL [R1+0x1270], R18 ;  /* 0x0012701201007387 */ /* 0x0001e40000100800 */
[----:B0-----:R-:W-:Y:S02]  /*1efd0*/  LEA.HI.X.SX32 R18, R17, R9, 0x1, P3 ;  /* 0x0000000911127211 */ /* 0x001fe400018f0eff */
[----:B------:R-:W-:-:S05]  /*1efe0*/  LEA R19, P5, R11, R26, 0x1 ;  /* 0x0000001a0b137211 */ /* 0x000fca00078a08ff */
[----:B------:R-:W-:Y:S04]  /*1eff0*/  STL [R1+0x12ac], R19 ;  /* 0x0012ac1301007387 */ /* 0x000fe80000100800 */
[----:B------:R-:W-:Y:S01]  /*1f000*/  STL [R1+0x1278], R18 ;  /* 0x0012781201007387 */ /* 0x000fe20000100800 */
[----:B------:R-:W-:Y:S01]  /*1f010*/  LEA.HI.X.SX32 R13, R13, R9, 0x1, P4 ;  /* 0x000000090d0d7211 */ /* 0x000fe200020f0eff */
[----:B------:R-:W-:Y:S01]  /*1f020*/  IMAD R4, R4, c[0x0][0x190], RZ ;  /* 0x0000640004047a24 */ /* 0x000fe200078e02ff */
[----:B------:R-:W-:-:S05]  /*1f030*/  LEA R17, P3, R10, R26, 0x1 ;  /* 0x0000001a0a117211 */ /* 0x000fca00078608ff */
[----:B------:R0:W-:Y:S04]  /*1f040*/  STL [R1+0x12b4], R17 ;  /* 0x0012b41101007387 */ /* 0x0001e80000100800 */
[----:B------:R1:W-:Y:S01]  /*1f050*/  STL [R1+0x1280], R16 ;  /* 0x0012801001007387 */ /* 0x0003e20000100800 */
[-C--:B0-----:R-:W-:Y:S02]  /*1f060*/  LEA.HI.X.SX32 R17, R15, R9.reuse, 0x1, P1 ;  /* 0x000000090f117211 */ /* 0x081fe400008f0eff */
[-C--:B------:R-:W-:Y:S01]  /*1f070*/  LEA.HI.X.SX32 R15, R14, R9.reuse, 0x1, P0 ;  /* 0x000000090e0f7211 */ /* 0x080fe200000f0eff */
[----:B------:R-:W-:Y:S01]  /*1f080*/  IMAD R3, R3, c[0x0][0x190], RZ ;  /* 0x0000640003037a24 */ /* 0x000fe200078e02ff */
[----:B------:R-:W-:Y:S01]  /*1f090*/  LEA.HI.X.SX32 R10, R10, R9, 0x1, P3 ;  /* 0x000000090a0a7211 */ /* 0x000fe200018f0eff */
[----:B------:R-:W-:-:S02]  /*1f0a0*/  IMAD R0, R0, c[0x0][0x190], RZ ;  /* 0x0000640000007a24 */ /* 0x000fc400078e02ff */
[----:B------:R-:W-:Y:S02]  /*1f0b0*/  IMAD R2, R2, c[0x0][0x190], RZ ;  /* 0x0000640002027a24 */ /* 0x000fe400078e02ff */
[----:B------:R-:W-:Y:S01]  /*1f0c0*/  IMAD R27, R27, c[0x0][0x190], RZ ;  /* 0x000064001b1b7a24 */ /* 0x000fe200078e02ff */
[-C--:B--2---:R-:W-:Y:S02]  /*1f0d0*/  LEA R14, P0, R7, R26.reuse, 0x1 ;  /* 0x0000001a070e7211 */ /* 0x084fe400078008ff */
[----:B-1----:R-:W-:-:S04]  /*1f0e0*/  LEA R16, P1, R8, R26, 0x1 ;  /* 0x0000001a08107211 */ /* 0x002fc800078208ff */
[----:B------:R-:W-:Y:S02]  /*1f0f0*/  LEA.HI.X.SX32 R8, R8, R9, 0x1, P1 ;  /* 0x0000000908087211 */ /* 0x000fe400008f0eff */
[----:B---3--:R-:W-:-:S05]  /*1f100*/  LEA R18, P2, R29, R26, 0x1 ;  /* 0x0000001a1d127211 */ /* 0x008fca00078408ff */
[----:B------:R-:W-:Y:S04]  /*1f110*/  STL [R1+0x12bc], R18 ;  /* 0x0012bc1201007387 */ /* 0x000fe80000100800 */
[----:B------:R-:W-:Y:S04]  /*1f120*/  STL [R1+0x1288], R17 ;  /* 0x0012881101007387 */ /* 0x000fe80000100800 */
[----:B------:R-:W-:Y:S04]  /*1f130*/  STL [R1+0x12c4], R16 ;  /* 0x0012c41001007387 */ /* 0x000fe80000100800 */
[----:B------:R0:W-:Y:S04]  /*1f140*/  STL [R1+0x1290], R15 ;  /* 0x0012900f01007387 */ /* 0x0001e80000100800 */
[----:B------:R1:W-:Y:S04]  /*1f150*/  STL [R1+0x12cc], R14 ;  /* 0x0012cc0e01007387 */ /* 0x0003e80000100800 */
[----:B------:R2:W-:Y:S01]  /*1f160*/  STL [R1+0x1298], R13 ;  /* 0x0012980d01007387 */ /* 0x0005e20000100800 */
[----:B0-----:R-:W-:-:S02]  /*1f170*/  LEA R15, P4, R6, R26, 0x1 ;  /* 0x0000001a060f7211 */ /* 0x001fc400078808ff */
[-C--:B-1----:R-:W-:Y:S02]  /*1f180*/  LEA.HI.X.SX32 R14, R12, R9.reuse, 0x1, P6 ;  /* 0x000000090c0e7211 */ /* 0x082fe400030f0eff */
[----:B------:R-:W-:Y:S02]  /*1f190*/  LEA.HI.X.SX32 R12, R11, R9, 0x1, P5 ;  /* 0x000000090b0c7211 */ /* 0x000fe400028f0eff */
[-C--:B--2---:R-:W-:Y:S01]  /*1f1a0*/  LEA R13, P6, R5, R26.reuse, 0x1 ;  /* 0x0000001a050d7211 */ /* 0x084fe200078c08ff */
[----:B------:R-:W-:Y:S01]  /*1f1b0*/  STL [R1+0x12d0], R15 ;  /* 0x0012d00f01007387 */ /* 0x000fe20000100800 */
[----:B------:R-:W-:-:S03]  /*1f1c0*/  LEA R11, P5, R4, R26, 0x1 ;  /* 0x0000001a040b7211 */ /* 0x000fc600078a08ff */
[----:B------:R-:W-:Y:S04]  /*1f1d0*/  STL [R1+0x12a0], R14 ;  /* 0x0012a00e01007387 */ /* 0x000fe80000100800 */
[----:B------:R-:W-:Y:S04]  /*1f1e0*/  STL [R1+0x12d4], R13 ;  /* 0x0012d40d01007387 */ /* 0x000fe80000100800 */
[----:B------:R0:W-:Y:S04]  /*1f1f0*/  STL [R1+0x12a8], R12 ;  /* 0x0012a80c01007387 */ /* 0x0001e80000100800 */
[----:B------:R1:W-:Y:S04]  /*1f200*/  STL [R1+0x12d8], R11 ;  /* 0x0012d80b01007387 */ /* 0x0003e80000100800 */
[----:B------:R2:W-:Y:S01]  /*1f210*/  STL [R1+0x12b0], R10 ;  /* 0x0012b00a01007387 */ /* 0x0005e20000100800 */
[----:B0-----:R-:W-:-:S02]  /*1f220*/  LEA R12, P3, R3, R26, 0x1 ;  /* 0x0000001a030c7211 */ /* 0x001fc400078608ff */
[----:B-1----:R-:W-:-:S03]  /*1f230*/  LEA.HI.X.SX32 R11, R29, R9, 0x1, P2 ;  /* 0x000000091d0b7211 */ /* 0x002fc600010f0eff */
[----:B------:R-:W-:Y:S01]  /*1f240*/  STL [R1+0x12dc], R12 ;  /* 0x0012dc0c01007387 */ /* 0x000fe20000100800 */
[----:B--2---:R-:W-:-:S03]  /*1f250*/  LEA R10, P2, R0, R26, 0x1 ;  /* 0x0000001a000a7211 */ /* 0x004fc600078408ff */
[----:B------:R0:W-:Y:S04]  /*1f260*/  STL [R1+0x12b8], R11 ;  /* 0x0012b80b01007387 */ /* 0x0001e80000100800 */
[----:B------:R1:W-:Y:S04]  /*1f270*/  STL [R1+0x12e0], R10 ;  /* 0x0012e00a01007387 */ /* 0x0003e80000100800 */
[----:B------:R2:W-:Y:S01]  /*1f280*/  STL [R1+0x12c0], R8 ;  /* 0x0012c00801007387 */ /* 0x0005e20000100800 */
[----:B0-----:R-:W-:Y:S02]  /*1f290*/  LEA R11, P1, R2, R26, 0x1 ;  /* 0x0000001a020b7211 */ /* 0x001fe400078208ff */
[----:B-1----:R-:W-:-:S02]  /*1f2a0*/  LEA.HI.X.SX32 R10, R7, R9, 0x1, P0 ;  /* 0x00000009070a7211 */ /* 0x002fc400000f0eff */
[-C--:B------:R-:W-:Y:S02]  /*1f2b0*/  LEA.HI.X.SX32 R7, R6, R9.reuse, 0x1, P4 ;  /* 0x0000000906077211 */ /* 0x080fe400020f0eff */
[----:B--2---:R-:W-:Y:S01]  /*1f2c0*/  LEA R8, P0, R27, R26, 0x1 ;  /* 0x0000001a1b087211 */ /* 0x004fe200078008ff */
[----:B------:R-:W-:Y:S01]  /*1f2d0*/  STL [R1+0x12e4], R11 ;  /* 0x0012e40b01007387 */ /* 0x000fe20000100800 */
[-C--:B------:R-:W-:Y:S02]  /*1f2e0*/  LEA.HI.X.SX32 R6, R5, R9.reuse, 0x1, P6 ;  /* 0x0000000905067211 */ /* 0x080fe400030f0eff */
[-C--:B------:R-:W-:Y:S01]  /*1f2f0*/  LEA.HI.X.SX32 R5, R4, R9.reuse, 0x1, P5 ;  /* 0x0000000904057211 */ /* 0x080fe200028f0eff */
[----:B------:R-:W-:Y:S01]  /*1f300*/  STL [R1+0x12c8], R10 ;  /* 0x0012c80a01007387 */ /* 0x000fe20000100800 */
[-C--:B------:R-:W-:Y:S02]  /*1f310*/  LEA.HI.X.SX32 R4, R3, R9.reuse, 0x1, P3 ;  /* 0x0000000903047211 */ /* 0x080fe400018f0eff */
[-C--:B------:R-:W-:Y:S01]  /*1f320*/  LEA.HI.X.SX32 R3, R0, R9.reuse, 0x1, P2 ;  /* 0x0000000900037211 */ /* 0x080fe200010f0eff */
[----:B------:R-:W-:Y:S01]  /*1f330*/  STL [R1+0xb94], R8 ;  /* 0x000b940801007387 */ /* 0x000fe20000100800 */
[----:B------:R-:W-:-:S02]  /*1f340*/  LEA.HI.X.SX32 R2, R2, R9, 0x1, P1 ;  /* 0x0000000902027211 */ /* 0x000fc400008f0eff */
[----:B------:R-:W-:Y:S01]  /*1f350*/  LEA.HI.X.SX32 R0, R27, R9, 0x1, P0 ;  /* 0x000000091b007211 */ /* 0x000fe200000f0eff */
[----:B------:R-:W-:Y:S04]  /*1f360*/  STL [R1+0xb80], R7 ;  /* 0x000b800701007387 */ /* 0x000fe80000100800 */
[----:B------:R-:W-:Y:S04]  /*1f370*/  STL [R1+0xb84], R6 ;  /* 0x000b840601007387 */ /* 0x000fe80000100800 */
[----:B------:R-:W-:Y:S04]  /*1f380*/  STL [R1+0xb88], R5 ;  /* 0x000b880501007387 */ /* 0x000fe80000100800 */
[----:B------:R-:W-:Y:S04]  /*1f390*/  STL [R1+0xb8c], R4 ;  /* 0x000b8c0401007387 */ /* 0x000fe80000100800 */
[----:B------:R-:W-:Y:S04]  /*1f3a0*/  STL [R1+0xb90], R3 ;  /* 0x000b900301007387 */ /* 0x000fe80000100800 */
[----:B------:R0:W-:Y:S04]  /*1f3b0*/  STL [R1+0xb98], R2 ;  /* 0x000b980201007387 */ /* 0x0001e80000100800 */
        /* <DEDUP_REMOVED lines=193> */
[----:B----4-:R-:W-:Y:S01]  /*1ffd0*/  ISETP.GE.AND P1, PT, R25, RZ, PT ;  /* 0x000000ff1900720c */ /* 0x010fe20003f26270 */
[----:B0-----:R-:W-:Y:S01]  /*1ffe0*/  IMAD.MOV.U32 R2, RZ, RZ, c[0x0][0x188] ;  /* 0x00006200ff027624 */ /* 0x001fe200078e00ff */
[----:B------:R-:W-:Y:S01]  /*1fff0*/  ISETP.NE.AND P0, PT, RZ, c[0x0][0x178], PT ;  /* 0x00005e00ff007a0c */ /* 0x000fe20003f05270 */
[----:B------:R-:W-:-:S02]  /*20000*/  ULDC UR4, c[0x0][0x18c] ;  /* 0x0000630000047ab9 */ /* 0x000fc40000000800 */
[C---:B------:R-:W-:Y:S01]  /*20010*/  IMAD R27, R2.reuse, 0x5f, RZ ;  /* 0x0000005f021b7824 */ /* 0x040fe200078e02ff */
[----:B------:R-:W-:Y:S01]  /*20020*/  USHF.L.U32 UR4, UR4, 0x7, URZ ;  /* 0x0000000704047899 */ /* 0x000fe2000800063f */
[----:B------:R-:W-:-:S02]  /*20030*/  IMAD R24, R2, 0x5b, RZ ;  /* 0x0000005b02187824 */ /* 0x000fc400078e02ff */
[C---:B------:R-:W-:Y:S01]  /*20040*/  IMAD R21, R2.reuse, 0x57, RZ ;  /* 0x0000005702157824 */ /* 0x040fe200078e02ff */
[----:B------:R0:W-:Y:S01]  /*20050*/  STL [R1+0x17b0], R27 ;  /* 0x0017b01b01007387 */ /* 0x0001e20000100800 */
[C---:B------:R-:W-:Y:S02]  /*20060*/  IMAD R29, R2.reuse, 0xaa, RZ ;  /* 0x000000aa021d7824 */ /* 0x040fe400078e02ff */
[C---:B------:R-:W-:Y:S01]  /*20070*/  IMAD R18, R2.reuse, 0x53, RZ ;  /* 0x0000005302127824 */ /* 0x040fe200078e02ff */
[----:B------:R-:W-:Y:S01]  /*20080*/  STL [R1+0x17b4], R24 ;  /* 0x0017b41801007387 */ /* 0x000fe20000100800 */
[C---:B------:R-:W-:Y:S02]  /*20090*/  IMAD R28, R2.reuse, 0xa6, RZ ;  /* 0x000000a6021c7824 */ /* 0x040fe400078e02ff */
[C---:B------:R-:W-:Y:S01]  /*200a0*/  IMAD R26, R2.reuse, 0xa2, RZ ;  /* 0x000000a2021a7824 */ /* 0x040fe200078e02ff */
[----:B------:R2:W-:Y:S01]  /*200b0*/  STL [R1+0x17b8], R21 ;  /* 0x0017b81501007387 */ /* 0x0005e20000100800 */
[----:B------:R-:W-:-:S02]  /*200c0*/  IMAD.SHL.U32 R4, R2, 0x80, RZ ;  /* 0x0000008002047824 */ /* 0x000fc400078e00ff */
[C---:B0-----:R-:W-:Y:S01]  /*200d0*/  IMAD R27, R2.reuse, 0xae, RZ ;  /* 0x000000ae021b7824 */ /* 0x041fe200078e02ff */
[----:B-1----:R-:W3:Y:S01]  /*200e0*/  LDL.LU R0, [R1+0x438] ;  /* 0x0004380001007983 */ /* 0x002ee20000300800 */
[C---:B------:R-:W-:Y:S02]  /*200f0*/  IMAD R15, R2.reuse, 0x4f, RZ ;  /* 0x0000004f020f7824 */ /* 0x040fe400078e02ff */
[C---:B------:R-:W-:Y:S02]  /*20100*/  IMAD R25, R2.reuse, 0x9e, RZ ;  /* 0x0000009e02197824 */ /* 0x040fe400078e02ff */
[C---:B------:R-:W-:Y:S02]  /*20110*/  IMAD R23, R2.reuse, 0x9a, RZ ;  /* 0x0000009a02177824 */ /* 0x040fe400078e02ff */
[----:B--2---:R-:W-:Y:S02]  /*20120*/  IMAD.MOV.U32 R21, RZ, RZ, 0x7f ;  /* 0x0000007fff157424 */ /* 0x004fe400078e00ff */
[----:B------:R-:W-:-:S02]  /*20130*/  IMAD R12, R2, 0x4b, RZ ;  /* 0x0000004b020c7824 */ /* 0x000fc400078e02ff */
[C---:B------:R-:W-:Y:S01]  /*20140*/  IMAD R22, R2.reuse, 0x96, RZ ;  /* 0x0000009602167824 */ /* 0x040fe200078e02ff */
[----:B------:R-:W-:Y:S01]  /*20150*/  IADD3 R21, R21, c[0x0][0x180], RZ ;  /* 0x0000600015157a10 */ /* 0x000fe20007ffe0ff */
[C---:B------:R-:W-:Y:S02]  /*20160*/  IMAD R20, R2.reuse, 0x92, RZ ;  /* 0x0000009202147824 */ /* 0x040fe400078e02ff */
[C---:B------:R-:W-:Y:S01]  /*20170*/  IMAD R9, R2.reuse, 0x47, RZ ;  /* 0x0000004702097824 */ /* 0x040fe200078e02ff */
[----:B------:R-:W-:Y:S01]  /*20180*/  SHF.R.S32.HI R24, RZ, 0x1f, R21 ;  /* 0x0000001fff187819 */ /* 0x000fe20000011415 */
[C---:B------:R-:W-:Y:S02]  /*20190*/  IMAD R19, R2.reuse, 0x8e, RZ ;  /* 0x0000008e02137824 */ /* 0x040fe400078e02ff */
[----:B------:R-:W-:Y:S01]  /*201a0*/  IMAD R17, R2, 0x8a, RZ ;  /* 0x0000008a02117824 */ /* 0x000fe200078e02ff */
[----:B------:R-:W-:Y:S01]  /*201b0*/  LEA.HI R24, R24, R21, RZ, 0x7 ;  /* 0x0000001518187211 */ /* 0x000fe200078f38ff */
[----:B------:R-:W-:-:S02]  /*201c0*/  IMAD R6, R2, 0x43, RZ ;  /* 0x0000004302067824 */ /* 0x000fc400078e02ff */
[C---:B------:R-:W-:Y:S02]  /*201d0*/  IMAD R16, R2.reuse, 0x86, RZ ;  /* 0x0000008602107824 */ /* 0x040fe400078e02ff */
[C---:B------:R-:W-:Y:S02]  /*201e0*/  IMAD R14, R2.reuse, 0x82, RZ ;  /* 0x00000082020e7824 */ /* 0x040fe400078e02ff */
[C---:B------:R-:W-:Y:S02]  /*201f0*/  IMAD R13, R2.reuse, 0xfc, RZ ;  /* 0x000000fc020d7824 */ /* 0x040fe400078e02ff */
[C---:B------:R-:W-:Y:S02]  /*20200*/  IMAD R11, R2.reuse, 0xf4, RZ ;  /* 0x000000f4020b7824 */ /* 0x040fe400078e02ff */
[C---:B------:R-:W-:Y:S02]  /*20210*/  IMAD R10, R2.reuse, 0xec, RZ ;  /* 0x000000ec020a7824 */ /* 0x040fe400078e02ff */
[----:B------:R-:W-:-:S02]  /*20220*/  IMAD R8, R2, 0xe4, RZ ;  /* 0x000000e402087824 */ /* 0x000fc400078e02ff */
[C---:B------:R-:W-:Y:S02]  /*20230*/  IMAD R5, R2.reuse, 0xdc, RZ ;  /* 0x000000dc02057824 */ /* 0x040fe400078e02ff */
[----:B------:R-:W-:Y:S02]  /*20240*/  IMAD R7, R2, 0xd4, RZ ;  /* 0x000000d402077824 */ /* 0x000fe400078e02ff */
[----:B---3--:R-:W-:Y:S01]  /*20250*/  @!P1 IMAD.MOV R0, RZ, RZ, -R0 ;  /* 0x000000ffff009224 */ /* 0x008fe200078e0a00 */
[----:B------:R-:W-:-:S05]  /*20260*/  @!P0 LOP3.LUT R0, RZ, c[0x0][0x178], RZ, 0x33, !PT ;  /* 0x00005e00ff008a12 */ /* 0x000fca00078e33ff */
[----:B------:R-:W-:Y:S01]  /*20270*/  IMAD R3, R0, c[0x0][0x184], RZ ;  /* 0x0000610000037a24 */ /* 0x000fe200078e02ff */
[----:B------:R-:W-:-:S04]  /*20280*/  SHF.R.S32.HI R0, RZ, 0x1f, R4 ;  /* 0x0000001fff007819 */ /* 0x000fc80000011404 */
[----:B------:R-:W-:Y:S02]  /*20290*/  SHF.L.U64.HI R0, R4, 0x1, R0 ;  /* 0x0000000104007819 */ /* 0x000fe40000010200 */
[----:B------:R-:W-:-:S03]  /*202a0*/  LEA R21, P0, R3, c[0x0][0x160], 0x1 ;  /* 0x0000580003157a11 */ /* 0x000fc600078008ff */
[----:B------:R0:W-:Y:S04]  /*202b0*/  STL [R1+0x17ac], R0 ;  /* 0x0017ac0001007387 */ /* 0x0001e80000100800 */
[----:B------:R1:W-:Y:S04]  /*202c0*/  STL [R1+0x77c], R21 ;  /* 0x00077c1501007387 */ /* 0x0003e80000100800 */
[----:B0-----:R-:W2:Y:S01]  /*202d0*/  LDL R0, [R1+0x77c] ;  /* 0x00077c0001007983 */ /* 0x001ea20000100800 */
[C---:B------:R-:W-:Y:S01]  /*202e0*/  IMAD R4, R2.reuse, 0xfe, RZ ;  /* 0x000000fe02047824 */ /* 0x040fe200078e02ff */
[----:B------:R-:W-:Y:S01]  /*202f0*/  SHF.R.S32.HI R24, RZ, 0x7, R24 ;  /* 0x00000007ff187819 */ /* 0x000fe20000011418 */
[----:B------:R-:W-:-:S02]  /*20300*/  IMAD R24, R2, 0xf6, RZ ;  /* 0x000000f602187824 */ /* 0x000fc400078e02ff */
[----:B-1----:R-:W-:Y:S01]  /*20310*/  IMAD R21, R2, 0xfa, RZ ;  /* 0x000000fa02157824 */ /* 0x002fe200078e02ff */
[----:B------:R-:W-:Y:S02]  /*20320*/  LEA.HI.X.SX32 R3, R3, c[0x0][0x164], 0x1, P0 ;  /* 0x0000590003037a11 */ /* 0x000fe400000f0eff */
[-C--:B--2---:R-:W-:Y:S02]  /*20330*/  IADD3 R4, P2, R4, R0.reuse, RZ ;  /* 0x0000000004047210 */ /* 0x084fe40007f5e0ff */
[-C--:B------:R-:W-:Y:S02]  /*20340*/  IADD3 R21, P4, R21, R0.reuse, RZ ;  /* 0x0000000015157210 */ /* 0x080fe40007f9e0ff */
[----:B------:R-:W-:Y:S01]  /*20350*/  IADD3 R24, P5, R24, R0, RZ ;  /* 0x0000000018187210 */ /* 0x000fe20007fbe0ff */
[----:B------:R0:W-:Y:S04]  /*20360*/  STL [R1+0x78c], R4 ;  /* 0x00078c0401007387 */ /* 0x0001e80000100800 */
[----:B------:R1:W-:Y:S04]  /*20370*/  STL [R1+0x79c], R21 ;  /* 0x00079c1501007387 */ /* 0x0003e80000100800 */
[----:B------:R2:W-:Y:S01]  /*20380*/  STL [R1+0x7ac], R24 ;  /* 0x0007ac1801007387 */ /* 0x0005e20000100800 */
[----:B0-----:R-:W-:-:S02]  /*20390*/  IMAD R4, R2, 0xf2, RZ ;  /* 0x000000f202047824 */ /* 0x001fc400078e02ff */
[----:B-1----:R-:W-:-:S03]  /*203a0*/  IMAD R21, R2, 0xee, RZ ;  /* 0x000000ee02157824 */ /* 0x002fc600078e02ff */
[-C--:B------:R-:W-:Y:S01]  /*203b0*/  IADD3 R4, P6, R4, R0.reuse, RZ ;  /* 0x0000000004047210 */ /* 0x080fe20007fde0ff */
[----:B--2---:R-:W-:Y:S01]  /*203c0*/  IMAD R24, R2, 0xea, RZ ;  /* 0x000000ea02187824 */ /* 0x004fe200078e02ff */
[-C--:B------:R-:W-:Y:S01]  /*203d0*/  IADD3 R21, P0, R21, R0.reuse, RZ ;  /* 0x0000000015157210 */ /* 0x080fe20007f1e0ff */
[----:B------:R-:W-:Y:S03]  /*203e0*/  STL [R1+0x778], R3 ;  /* 0x0007780301007387 */ /* 0x000fe60000100800 */
[----:B------:R-:W-:Y:S01]  /*203f0*/  IADD3 R24, P3, R24, R0, RZ ;  /* 0x0000000018187210 */ /* 0x000fe20007f7e0ff */
[----:B------:R0:W-:Y:S04]  /*20400*/  STL [R1+0x7bc], R4 ;  /* 0x0007bc0401007387 */ /* 0x0001e80000100800 */
[----:B------:R1:W-:Y:S04]  /*20410*/  STL [R1+0x7cc], R21 ;  /* 0x0007cc1501007387 */ /* 0x0003e80000100800 */
[----:B------:R2:W-:Y:S01]  /*20420*/  STL [R1+0x7dc], R24 ;  /* 0x0007dc1801007387 */ /* 0x0005e20000100800 */
[----:B0-----:R-:W-:-:S02]  /*20430*/  IMAD R4, R2, 0x7f, RZ ;  /* 0x0000007f02047824 */ /* 0x001fc400078e02ff */
[C---:B-1----:R-:W-:Y:S02]  /*20440*/  IMAD R21, R2.reuse, 0xe2, RZ ;  /* 0x000000e202157824 */ /* 0x042fe400078e02ff */
[----:B--2---:R-:W-:Y:S02]  /*20450*/  IMAD R24, R2, 0x7d, RZ ;  /* 0x0000007d02187824 */ /* 0x004fe400078e02ff */
[----:B------:R-:W-:-:S04]  /*20460*/  IMAD.MOV.U32 R2, RZ, RZ, c[0x0][0x188] ;  /* 0x00006200ff027624 */ /* 0x000fc800078e00ff */
[----:B------:R-:W-:Y:S01]  /*20470*/  IMAD R2, R2, 0xe6, RZ ;  /* 0x000000e602027824 */ /* 0x000fe200078e02ff */
[----:B------:R-:W-:-:S04]  /*20480*/  LEA.HI.X.SX32 R4, R4, R3, 0x1, P2 ;  /* 0x0000000304047211 */ /* 0x000fc800010f0eff */
[-C--:B------:R-:W-:Y:S02]  /*20490*/  IADD3 R2, P1, R2, R0.reuse, RZ ;  /* 0x0000000002027210 */ /* 0x080fe40007f3e0ff */
[----:B------:R-:W-:Y:S02]  /*204a0*/  IADD3 R21, P2, R21, R0, RZ ;  /* 0x0000000015157210 */ /* 0x000fe40007f5e0ff */
[----:B------:R-:W-:Y:S01]  /*204b0*/  LEA.HI.X.SX32 R24, R24, R3, 0x1, P4 ;  /* 0x0000000318187211 */ /* 0x000fe200020f0eff */
[----:B------:R0:W-:Y:S04]  /*204c0*/  STL [R1+0x7ec], R2 ;  /* 0x0007ec0201007387 */ /* 0x0001e80000100800 */
[----:B------:R1:W-:Y:S04]  /*204d0*/  STL [R1+0x788], R4 ;  /* 0x0007880401007387 */ /* 0x0003e80000100800 */
[----:B------:R2:W-:Y:S01]  /*204e0*/  STL [R1+0x7fc], R21 ;  /* 0x0007fc1501007387 */ /* 0x0005e20000100800 */
[----:B0-----:R-:W-:-:S03]  /*204f0*/  IMAD.MOV.U32 R2, RZ, RZ, c[0x0][0x188] ;  /* 0x00006200ff027624 */ /* 0x001fc600078e00ff */
[----:B------:R0:W-:Y:S01]  /*20500*/  STL [R1+0x798], R24 ;  /* 0x0007981801007387 */ /* 0x0001e20000100800 */
[C---:B-1----:R-:W-:Y:S02]  /*20510*/  IMAD R4, R2.reuse, 0x7b, RZ ;  /* 0x0000007b02047824 */ /* 0x042fe400078e02ff */
[C---:B--2---:R-:W-:Y:S02]  /*20520*/  IMAD R21, R2.reuse, 0xda, RZ ;  /* 0x000000da02157824 */ /* 0x044fe400078e02ff */
[C---:B0-----:R-:W-:Y:S02]  /*20530*/  IMAD R24, R2.reuse, 0x79, RZ ;  /* 0x0000007902187824 */ /* 0x041fe400078e02ff */
        /* <DEDUP_REMOVED lines=54> */
[----:B------:R-:W-:-:S05]  /*208a0*/  IADD3 R2, P5, R2, R0, RZ ;  /* 0x0000000002027210 */ /* 0x000fca0007fbe0ff */
[----:B------:R-:W-:Y:S04]  /*208b0*/  STL [R1+0x88c], R2 ;  /* 0x00088c0201007387 */ /* 0x000fe80000100800 */
[----:B------:R0:W-:Y:S02]  /*208c0*/  STL [R1+0x828], R4 ;  /* 0x0008280401007387 */ /* 0x0001e40000100800 */
[----:B0-----:R-:W-:Y:S02]  /*208d0*/  IADD3 R4, P6, R21, R0, RZ ;  /* 0x0000000015047210 */ /* 0x001fe40007fde0ff */
[----:B------:R-:W-:-:S03]  /*208e0*/  LEA.HI.X.SX32 R21, R24, R3, 0x1, P0 ;  /* 0x0000000318157211 */ /* 0x000fc600000f0eff */
[----:B------:R-:W-:Y:S01]  /*208f0*/  STL [R1+0x89c], R4 ;  /* 0x00089c0401007387 */ /* 0x000fe20000100800 */
[----:B------:R-:W-:-:S03]  /*20900*/  IMAD.MOV.U32 R24, RZ, RZ, c[0x0][0x188] ;  /* 0x00006200ff187624 */ /* 0x000fc600078e00ff */
[----:B------:R0:W-:Y:S01]  /*20910*/  STL [R1+0x838], R21 ;  /* 0x0008381501007387 */ /* 0x0001e20000100800 */
[----:B------:R-:W-:Y:S02]  /*20920*/  IMAD.MOV.U32 R2, RZ, RZ, c[0x0][0x188] ;  /* 0x00006200ff027624 */ /* 0x000fe400078e00ff */
[----:B------:R-:W-:Y:S02]  /*20930*/  IMAD R24, R24, 0x67, RZ ;  /* 0x0000006718187824 */ /* 0x000fe400078e02ff */
[----:B0-----:R-:W-:-:S04]  /*20940*/  IMAD.MOV.U32 R21, RZ, RZ, c[0x0][0x188] ;  /* 0x00006200ff157624 */ /* 0x001fc800078e00ff */
[----:B------:R-:W-:Y:S02]  /*20950*/  IMAD R21, R21, 0xb6, RZ ;  /* 0x000000b615157824 */ /* 0x000fe400078e02ff */
[C---:B------:R-:W-:Y:S02]  /*20960*/  IMAD R4, R2.reuse, 0x65, RZ ;  /* 0x0000006502047824 */ /* 0x040fe400078e02ff */
[----:B------:R-:W-:Y:S01]  /*20970*/  IMAD R2, R2, 0xb2, RZ ;  /* 0x000000b202027824 */ /* 0x000fe200078e02ff */
[-C--:B------:R-:W-:Y:S02]  /*20980*/  IADD3 R21, P0, R21, R0.reuse, RZ ;  /* 0x0000000015157210 */ /* 0x080fe40007f1e0ff */
[-C--:B------:R-:W-:Y:S02]  /*20990*/  LEA.HI.X.SX32 R24, R24, R3.reuse, 0x1, P3 ;  /* 0x0000000318187211 */ /* 0x080fe400018f0eff */
[----:B------:R-:W-:Y:S01]  /*209a0*/  IADD3 R2, P3, R2, R0, RZ ;  /* 0x0000000002027210 */ /* 0x000fe20007f7e0ff */
[----:B------:R0:W-:Y:S01]  /*209b0*/  STL [R1+0x8ac], R21 ;  /* 0x0008ac1501007387 */ /* 0x0001e20000100800 */
[----:B------:R-:W-:-:S02]  /*209c0*/  LEA.HI.X.SX32 R4, R4, R3, 0x1, P1 ;  /* 0x0000000304047211 */ /* 0x000fc400008f0eff */
[----:B------:R-:W-:Y:S01]  /*209d0*/  IADD3 R27, P1, R27, R0, RZ ;  /* 0x000000001b1b7210 */ /* 0x000fe20007f3e0ff */
[----:B0-----:R-:W2:Y:S04]  /*209e0*/  LDL.LU R21, [R1+0x17b8] ;  /* 0x0017b80001157983 */ /* 0x001ea80000300800 */
[----:B------:R0:W-:Y:S04]  /*209f0*/  STL [R1+0x848], R24 ;  /* 0x0008481801007387 */ /* 0x0001e80000100800 */
[----:B0-----:R-:W3:Y:S04]  /*20a00*/  LDL.LU R24, [R1+0x17b4] ;  /* 0x0017b40001187983 */ /* 0x001ee80000300800 */
[----:B------:R-:W-:Y:S04]  /*20a10*/  STL [R1+0x8bc], R2 ;  /* 0x0008bc0201007387 */ /* 0x000fe80000100800 */
[----:B------:R-:W-:Y:S04]  /*20a20*/  STL [R1+0x858], R4 ;  /* 0x0008580401007387 */ /* 0x000fe80000100800 */
[----:B------:R0:W-:Y:S04]  /*20a30*/  STL [R1+0x8cc], R27 ;  /* 0x0008cc1b01007387 */ /* 0x0001e80000100800 */
[----:B0-----:R-:W4:Y:S01]  /*20a40*/  LDL.LU R27, [R1+0x17b0] ;  /* 0x0017b000011b7983 */ /* 0x001f220000300800 */
[----:B------:R-:W-:-:S04]  /*20a50*/  IMAD.MOV.U32 R2, RZ, RZ, c[0x0][0x188] ;  /* 0x00006200ff027624 */ /* 0x000fc800078e00ff */
[C---:B------:R-:W-:Y:S02]  /*20a60*/  IMAD R4, R2.reuse, 0x61, RZ ;  /* 0x0000006102047824 */ /* 0x040fe400078e02ff */
[----:B------:R-:W-:-:S05]  /*20a70*/  IMAD R2, R2, 0x63, RZ ;  /* 0x0000006302027824 */ /* 0x000fca00078e02ff */
[-C--:B------:R-:W-:Y:S02]  /*20a80*/  LEA.HI.X.SX32 R2, R2, R3.reuse, 0x1, P2 ;  /* 0x0000000302027211 */ /* 0x080fe400010f0eff */
[----:B------:R-:W-:Y:S02]  /*20a90*/  IADD3 R29, P2, R29, R0, RZ ;  /* 0x000000001d1d7210 */ /* 0x000fe40007f5e0ff */
[----:B------:R-:W-:Y:S01]  /*20aa0*/  LEA.HI.X.SX32 R4, R4, R3, 0x1, P4 ;  /* 0x0000000304047211 */ /* 0x000fe200020f0eff */
[----:B------:R0:W-:Y:S04]  /*20ab0*/  STL [R1+0x868], R2 ;  /* 0x0008680201007387 */ /* 0x0001e80000100800 */
[----:B------:R-:W-:Y:S01]  /*20ac0*/  STL [R1+0x8dc], R29 ;  /* 0x0008dc1d01007387 */ /* 0x000fe20000100800 */
[----:B0-----:R-:W-:-:S03]  /*20ad0*/  IMAD.MOV.U32 R2, RZ, RZ, c[0x0][0x188] ;  /* 0x00006200ff027624 */ /* 0x001fc600078e00ff */
[----:B------:R0:W-:Y:S01]  /*20ae0*/  STL [R1+0x878], R4 ;  /* 0x0008780401007387 */ /* 0x0001e20000100800 */
[----:B------:R-:W-:Y:S01]  /*20af0*/  IADD3 R28, P4, R28, R0, RZ ;  /* 0x000000001c1c7210 */ /* 0x000fe20007f9e0ff */
[----:B0-----:R-:W-:-:S04]  /*20b00*/  IMAD R4, R2, 0x5d, RZ ;  /* 0x0000005d02047824 */ /* 0x001fc800078e02ff */
[----:B------:R-:W-:Y:S01]  /*20b10*/  STL [R1+0x8ec], R28 ;  /* 0x0008ec1c01007387 */ /* 0x000fe20000100800 */
[-C--:B------:R-:W-:Y:S02]  /*20b20*/  LEA.HI.X.SX32 R4, R4, R3.reuse, 0x1, P6 ;  /* 0x0000000304047211 */ /* 0x080fe400030f0eff */
[-C--:B------:R-:W-:Y:S02]  /*20b30*/  IADD3 R25, P6, R25, R0.reuse, RZ ;  /* 0x0000000019197210 */ /* 0x080fe40007fde0ff */
[-C--:B------:R-:W-:Y:S02]  /*20b40*/  LEA.HI.X.SX32 R18, R18, R3.reuse, 0x1, P4 ;  /* 0x0000000312127211 */ /* 0x080fe400020f0eff */
[-C--:B------:R-:W-:Y:S02]  /*20b50*/  IADD3 R17, P4, R17, R0.reuse, RZ ;  /* 0x0000000011117210 */ /* 0x080fe40007f9e0ff */
[----:B------:R-:W-:Y:S02]  /*20b60*/  LEA.HI.X.SX32 R15, R15, R3, 0x1, P6 ;  /* 0x000000030f0f7211 */ /* 0x000fe400030f0eff */
[----:B------:R-:W-:-:S02]  /*20b70*/  IADD3 R14, P6, R14, R0, RZ ;  /* 0x000000000e0e7210 */ /* 0x000fc40007fde0ff */
[-C--:B--2---:R-:W-:Y:S02]  /*20b80*/  LEA.HI.X.SX32 R21, R21, R3.reuse, 0x1, P1 ;  /* 0x0000000315157211 */ /* 0x084fe400008f0eff */
[-C--:B------:R-:W-:Y:S02]  /*20b90*/  IADD3 R20, P1, R20, R0.reuse, RZ ;  /* 0x0000000014147210 */ /* 0x080fe40007f3e0ff */
[-C--:B---3--:R-:W-:Y:S02]  /*20ba0*/  LEA.HI.X.SX32 R24, R24, R3.reuse, 0x1, P0 ;  /* 0x0000000318187211 */ /* 0x088fe400000f0eff */
[-C--:B------:R-:W-:Y:S02]  /*20bb0*/  IADD3 R23, P0, R23, R0.reuse, RZ ;  /* 0x0000000017177210 */ /* 0x080fe40007f1e0ff */
[----:B----4-:R-:W-:Y:S02]  /*20bc0*/  LEA.HI.X.SX32 R27, R27, R3, 0x1, P5 ;  /* 0x000000031b1b7211 */ /* 0x010fe400028f0eff */
[----:B------:R-:W-:-:S03]  /*20bd0*/  IADD3 R26, P5, R26, R0, RZ ;  /* 0x000000001a1a7210 */ /* 0x000fc60007fbe0ff */
[----:B------:R-:W-:Y:S04]  /*20be0*/  STL [R1+0x888], R27 ;  /* 0x0008881b01007387 */ /* 0x000fe80000100800 */
[----:B------:R-:W-:Y:S04]  /*20bf0*/  STL [R1+0x8fc], R26 ;  /* 0x0008fc1a01007387 */ /* 0x000fe80000100800 */
[----:B------:R0:W-:Y:S02]  /*20c00*/  STL [R1+0x898], R4 ;  /* 0x0008980401007387 */ /* 0x0001e40000100800 */
[----:B0-----:R-:W-:-:S02]  /*20c10*/  IMAD R4, R2, 0x59, RZ ;  /* 0x0000005902047824 */ /* 0x001fc400078e02ff */
[----:B------:R-:W-:Y:S03]  /*20c20*/  STL [R1+0x90c], R25 ;  /* 0x00090c1901007387 */ /* 0x000fe60000100800 */
[----:B------:R-:W-:Y:S01]  /*20c30*/  LEA.HI.X.SX32 R4, R4, R3, 0x1, P3 ;  /* 0x0000000304047211 */ /* 0x000fe200018f0eff */
[----:B------:R-:W-:Y:S04]  /*20c40*/  STL [R1+0x8a8], R24 ;  /* 0x0008a81801007387 */ /* 0x000fe80000100800 */
[----:B------:R-:W-:Y:S01]  /*20c50*/  STL [R1+0x91c], R23 ;  /* 0x00091c1701007387 */ /* 0x000fe20000100800 */
[----:B------:R-:W-:-:S03]  /*20c60*/  IADD3 R22, P3, R22, R0, RZ ;  /* 0x0000000016167210 */ /* 0x000fc60007f7e0ff */
[----:B------:R0:W-:Y:S02]  /*20c70*/  STL [R1+0x8b8], R4 ;  /* 0x0008b80401007387 */ /* 0x0001e40000100800 */
[----:B0-----:R-:W-:Y:S02]  /*20c80*/  IMAD R4, R2, 0x55, RZ ;  /* 0x0000005502047824 */ /* 0x001fe400078e02ff */
        /* <DEDUP_REMOVED lines=19> */
[----:B------:R0:W-:Y:S01]  /*20dc0*/  STL [R1+0x918], R4 ;  /* 0x0009180401007387 */ /* 0x0001e20000100800 */
[-C--:B------:R-:W-:Y:S02]  /*20dd0*/  LEA.HI.X.SX32 R12, R12, R3.reuse, 0x1, P3 ;  /* 0x000000030c0c7211 */ /* 0x080fe400018f0eff */
[-C--:B------:R-:W-:Y:S01]  /*20de0*/  IADD3 R11, P3, R11, R0.reuse, RZ ;  /* 0x000000000b0b7210 */ /* 0x080fe20007f7e0ff */
[----:B0-----:R-:W-:Y:S01]  /*20df0*/  IMAD R4, R2, 0x49, RZ ;  /* 0x0000004902047824 */ /* 0x001fe200078e02ff */
[----:B------:R-:W-:Y:S04]  /*20e00*/  STL [R1+0x794], R13 ;  /* 0x0007940d01007387 */ /* 0x000fe80000100800 */
        /* <DEDUP_REMOVED lines=9> */
[-C--:B------:R-:W-:Y:S02]  /*20ea0*/  LEA.HI.X.SX32 R4, R4, R3.reuse, 0x1, P4 ;  /* 0x0000000304047211 */ /* 0x080fe400020f0eff */
[----:B------:R-:W-:Y:S01]  /*20eb0*/  IADD3 R5, P4, R5, R0, RZ ;  /* 0x0000000005057210 */ /* 0x000fe20007f9e0ff */
[----:B------:R-:W-:Y:S01]  /*20ec0*/  STL [R1+0x948], R9 ;  /* 0x0009480901007387 */ /* 0x000fe20000100800 */
[----:B------:R-:W-:-:S03]  /*20ed0*/  LEA.HI.X.SX32 R6, R6, R3, 0x1, P5 ;  /* 0x0000000306067211 */ /* 0x000fc600028f0eff */
[----:B------:R-:W-:Y:S04]  /*20ee0*/  STL [R1+0x7f4], R8 ;  /* 0x0007f40801007387 */ /* 0x000fe80000100800 */
[----:B------:R0:W-:Y:S04]  /*20ef0*/  STL [R1+0x958], R4 ;  /* 0x0009580401007387 */ /* 0x0001e80000100800 */
[----:B------:R1:W-:Y:S01]  /*20f00*/  STL [R1+0x814], R5 ;  /* 0x0008140501007387 */ /* 0x0003e20000100800 */
[C---:B0-----:R-:W-:Y:S02]  /*20f10*/  IMAD R4, R2.reuse, 0x41, RZ ;  /* 0x0000004102047824 */ /* 0x041fe400078e02ff */
[----:B-1----:R-:W-:Y:S01]  /*20f20*/  IMAD R5, R2, 0x7e, RZ ;  /* 0x0000007e02057824 */ /* 0x002fe200078e02ff */
[----:B------:R0:W-:Y:S02]  /*20f30*/  STL [R1+0x968], R6 ;  /* 0x0009680601007387 */ /* 0x0001e40000100800 */
[----:B------:R-:W-:-:S02]  /*20f40*/  LEA.HI.X.SX32 R4, R4, R3, 0x1, P6 ;  /* 0x0000000304047211 */ /* 0x000fc400030f0eff */
[-C--:B------:R-:W-:Y:S02]  /*20f50*/  IADD3 R7, P6, R7, R0.reuse, RZ ;  /* 0x0000000007077210 */ /* 0x080fe40007fde0ff */
[----:B0-----:R-:W-:-:S05]  /*20f60*/  IADD3 R6, P5, R5, R0, RZ ;  /* 0x0000000005067210 */ /* 0x001fca0007fbe0ff */
[----:B------:R0:W-:Y:S04]  /*20f70*/  STL [R1+0x98c], R6 ;  /* 0x00098c0601007387 */ /* 0x0001e80000100800 */
[----:B------:R-:W-:Y:S04]  /*20f80*/  STL [R1+0x978], R4 ;  /* 0x0009780401007387 */ /* 0x000fe80000100800 */
[----:B------:R1:W-:Y:S01]  /*20f90*/  STL [R1+0x834], R7 ;  /* 0x0008340701007387 */ /* 0x0003e20000100800 */
[C---:B0-----:R-:W-:Y:S01]  /*20fa0*/  IMAD R6, R2.reuse, 0x7a, RZ ;  /* 0x0000007a02067824 */ /* 0x041fe200078e02ff */
[----:B-1----:R-:W-:Y:S01]  /*20fb0*/  LEA.HI.X.SX32 R7, R5, R3, 0x1, P0 ;  /* 0x0000000305077211 */ /* 0x002fe200000f0eff */
[----:B------:R-:W-:-:S02]  /*20fc0*/  IMAD R5, R2, 0x3f, RZ ;  /* 0x0000003f02057824 */ /* 0x000fc400078e02ff */
[----:B------:R-:W-:Y:S02]  /*20fd0*/  IMAD R4, R2, 0xcc, RZ ;  /* 0x000000cc02047824 */ /* 0x000fe400078e02ff */
[----:B------:R0:W-:Y:S01]  /*20fe0*/  STL [R1+0x790], R7 ;  /* 0x0007900701007387 */ /* 0x0001e20000100800 */
[-C--:B------:R-:W-:Y:S02]  /*20ff0*/  LEA.HI.X.SX32 R5, R5, R3.reuse, 0x1, P5 ;  /* 0x0000000305057211 */ /* 0x080fe400028f0eff */
[-C--:B------:R-:W-:Y:S02]  /*21000*/  IADD3 R4, P5, R4, R0.reuse, RZ ;  /* 0x0000000004047210 */ /* 0x080fe40007fbe0ff */
[C---:B0-----:R-:W-:Y:S02]  /*21010*/  IADD3 R7, P0, R6.reuse, R0, RZ ;  /* 0x0000000006077210 */ /* 0x041fe40007f1e0ff */
[----:B------:R-:W-:-:S03]  /*21020*/  LEA.HI.X.SX32 R6, R6, R3, 0x1, P3 ;  /* 0x0000000306067211 */ /* 0x000fc600018f0eff */
[----:B------:R0:W-:Y:S04]  /*21030*/  STL [R1+0x99c], R7 ;  /* 0x00099c0701007387 */ /* 0x0001e80000100800 */
[----:B------:R1:W-:Y:S01]  /*21040*/  STL [R1+0x988], R5 ;  /* 0x0009880501007387 */ /* 0x0003e20000100800 */
[----:B0-----:R-:W-:-:S03]  /*21050*/  IMAD R7, R2, 0x76, RZ ;  /* 0x0000007602077824 */ /* 0x001fc600078e02ff */
[----:B------:R0:W-:Y:S01]  /*21060*/  STL [R1+0x854], R4 ;  /* 0x0008540401007387 */ /* 0x0001e20000100800 */
[----:B-1----:R-:W-:-:S03]  /*21070*/  IMAD R5, R2, 0x3d, RZ ;  /* 0x0000003d02057824 */ /* 0x002fc600078e02ff */
[----:B------:R1:W-:Y:S01]  /*21080*/  STL [R1+0x7b0], R6 ;  /* 0x0007b00601007387 */ /* 0x0003e20000100800 */
[C---:B0-----:R-:W-:Y:S01]  /*21090*/  IMAD R4, R2.reuse, 0xc4, RZ ;  /* 0x000000c402047824 */ /* 0x041fe200078e02ff */
[----:B-1----:R-:W-:Y:S02]  /*210a0*/  IADD3 R6, P3, R7, R0, RZ ;  /* 0x0000000007067210 */ /* 0x002fe40007f7e0ff */
[-C--:B------:R-:W-:Y:S01]  /*210b0*/  LEA.HI.X.SX32 R5, R5, R3.reuse, 0x1, P0 ;  /* 0x0000000305057211 */ /* 0x080fe200000f0eff */
[----:B------:R-:W-:Y:S02]  /*210c0*/  IMAD R8, R2, 0x72, RZ ;  /* 0x0000007202087824 */ /* 0x000fe400078e02ff */
[----:B------:R0:W-:Y:S01]  /*210d0*/  STL [R1+0x9ac], R6 ;  /* 0x0009ac0601007387 */ /* 0x0001e20000100800 */
[----:B------:R-:W-:-:S03]  /*210e0*/  LEA.HI.X.SX32 R7, R7, R3, 0x1, P1 ;  /* 0x0000000307077211 */ /* 0x000fc600008f0eff */
[----:B------:R1:W-:Y:S01]  /*210f0*/  STL [R1+0x998], R5 ;  /* 0x0009980501007387 */ /* 0x0003e20000100800 */
[-C--:B0-----:R-:W-:Y:S01]  /*21100*/  IADD3 R6, P0, R4, R0.reuse, RZ ;  /* 0x0000000004067210 */ /* 0x081fe20007f1e0ff */
[C---:B------:R-:W-:Y:S02]  /*21110*/  IMAD R4, R2.reuse, 0xbc, RZ ;  /* 0x000000bc02047824 */ /* 0x040fe400078e02ff */
[----:B-1----:R-:W-:Y:S02]  /*21120*/  IMAD R5, R2, 0x3b, RZ ;  /* 0x0000003b02057824 */ /* 0x002fe400078e02ff */
[----:B------:R0:W-:Y:S04]  /*21130*/  STL [R1+0x874], R6 ;  /* 0x0008740601007387 */ /* 0x0001e80000100800 */
[----:B------:R1:W-:Y:S01]  /*21140*/  STL [R1+0x7d0], R7 ;  /* 0x0007d00701007387 */ /* 0x0003e20000100800 */
[----:B0-----:R-:W-:-:S02]  /*21150*/  IADD3 R6, P1, R8, R0, RZ ;  /* 0x0000000008067210 */ /* 0x001fc40007f3e0ff */
[----:B-1----:R-:W-:-:S03]  /*21160*/  LEA.HI.X.SX32 R7, R5, R3, 0x1, P3 ;  /* 0x0000000305077211 */ /* 0x002fc600018f0eff */
[----:B------:R0:W-:Y:S01]  /*21170*/  STL [R1+0x9bc], R6 ;  /* 0x0009bc0601007387 */ /* 0x0001e20000100800 */
[----:B------:R-:W-:-:S03]  /*21180*/  IMAD R9, R2, 0x6e, RZ ;  /* 0x0000006e02097824 */ /* 0x000fc600078e02ff */
[----:B------:R1:W-:Y:S01]  /*21190*/  STL [R1+0x9a8], R7 ;  /* 0x0009a80701007387 */ /* 0x0003e20000100800 */
[-C--:B0-----:R-:W-:Y:S01]  /*211a0*/  IADD3 R6, P3, R4, R0.reuse, RZ ;  /* 0x0000000004067210 */ /* 0x081fe20007f7e0ff */
[C---:B------:R-:W-:Y:S02]  /*211b0*/  IMAD R5, R2.reuse, 0x39, RZ ;  /* 0x0000003902057824 */ /* 0x040fe400078e02ff */
[----:B------:R-:W-:Y:S02]  /*211c0*/  IMAD R4, R2, 0xb4, RZ ;  /* 0x000000b402047824 */ /* 0x000fe400078e02ff */
[----:B------:R0:W-:Y:S01]  /*211d0*/  STL [R1+0x894], R6 ;  /* 0x0008940601007387 */ /* 0x0001e20000100800 */
[-C--:B-1----:R-:W-:Y:S02]  /*211e0*/  LEA.HI.X.SX32 R7, R5, R3.reuse, 0x1, P1 ;  /* 0x0000000305077211 */ /* 0x082fe400008f0eff */
[----:B0-----:R-:W-:Y:S02]  /*211f0*/  LEA.HI.X.SX32 R6, R8, R3, 0x1, P2 ;  /* 0x0000000308067211 */ /* 0x001fe400010f0eff */
[----:B------:R-:W-:-:S03]  /*21200*/  IADD3 R8, P2, R9, R0, RZ ;  /* 0x0000000009087210 */ /* 0x000fc60007f5e0ff */
[----:B------:R0:W-:Y:S01]  /*21210*/  STL [R1+0x7f0], R6 ;  /* 0x0007f00601007387 */ /* 0x0001e20000100800 */
[----:B------:R-:W-:-:S03]  /*21220*/  IMAD R10, R2, 0x6a, RZ ;  /* 0x0000006a020a7824 */ /* 0x000fc600078e02ff */
[----:B------:R-:W-:Y:S01]  /*21230*/  STL [R1+0x9cc], R8 ;  /* 0x0009cc0801007387 */ /* 0x000fe20000100800 */
[----:B0-----:R-:W-:-:S03]  /*21240*/  IADD3 R6, P1, R4, R0, RZ ;  /* 0x0000000004067210 */ /* 0x001fc60007f3e0ff */
[----:B------:R-:W-:Y:S01]  /*21250*/  STL [R1+0x9b8], R7 ;  /* 0x0009b80701007387 */ /* 0x000fe20000100800 */
[----:B------:R-:W-:-:S03]  /*21260*/  IMAD R5, R2, 0x37, RZ ;  /* 0x0000003702057824 */ /* 0x000fc600078e02ff */
[----:B------:R0:W-:Y:S01]  /*21270*/  STL [R1+0x8b4], R6 ;  /* 0x0008b40601007387 */ /* 0x0001e20000100800 */
[----:B------:R-:W-:Y:S01]  /*21280*/  IMAD R4, R2, 0xac, RZ ;  /* 0x000000ac02047824 */ /* 0x000fe200078e02ff */
[-C--:B0-----:R-:W-:Y:S02]  /*21290*/  LEA.HI.X.SX32 R6, R9, R3.reuse, 0x1, P4 ;  /* 0x0000000309067211 */ /* 0x081fe400020f0eff */
[----:B------:R-:W-:Y:S02]  /*212a0*/  IADD3 R8, P4, R10, R0, RZ ;  /* 0x000000000a087210 */ /* 0x000fe40007f9e0ff */
[----:B------:R-:W-:Y:S01]  /*212b0*/  LEA.HI.X.SX32 R7, R5, R3, 0x1, P2 ;  /* 0x0000000305077211 */ /* 0x000fe200010f0eff */
        /* <DEDUP_REMOVED lines=86> */
[-C--:B------:R-:W-:Y:S02]  /*21820*/  IADD3 R8, P6, R18, R0.reuse, RZ ;  /* 0x0000000012087210 */ /* 0x080fe40007fde0ff */
[----:B------:R-:W-:Y:S01]  /*21830*/  LEA.HI.X.SX32 R7, R5, R3, 0x1, P4 ;  /* 0x0000000305077211 */ /* 0x000fe200020f0eff */
[----:B------:R0:W-:Y:S01]  /*21840*/  STL [R1+0x910], R6 ;  /* 0x0009100601007387 */ /* 0x0001e20000100800 */
[C---:B------:R-:W-:Y:S02]  /*21850*/  IMAD R19, R2.reuse, 0x46, RZ ;  /* 0x0000004602137824 */ /* 0x040fe400078e02ff */
[----:B------:R-:W-:Y:S01]  /*21860*/  IMAD R5, R2, 0x25, RZ ;  /* 0x0000002502057824 */ /* 0x000fe200078e02ff */
[----:B------:R-:W-:Y:S01]  /*21870*/  STL [R1+0xa5c], R8 ;  /* 0x000a5c0801007387 */ /* 0x000fe20000100800 */
[----:B0-----:R-:W-:-:S03]  /*21880*/  IADD3 R6, P4, R4, R0, RZ ;  /* 0x0000000004067210 */ /* 0x001fc60007f9e0ff */
[----:B------:R0:W-:Y:S01]  /*21890*/  STL [R1+0xa48], R7 ;  /* 0x000a480701007387 */ /* 0x0001e20000100800 */
[----:B------:R-:W-:-:S03]  /*218a0*/  IMAD R4, R2, 0xc8, RZ ;  /* 0x000000c802047824 */ /* 0x000fc600078e02ff */
[----:B------:R1:W-:Y:S01]  /*218b0*/  STL [R1+0x824], R6 ;  /* 0x0008240601007387 */ /* 0x0003e20000100800 */
[----:B------:R-:W-:Y:S01]  /*218c0*/  IMAD R20, R2, 0x42, RZ ;  /* 0x0000004202147824 */ /* 0x000fe200078e02ff */
[-C--:B0-----:R-:W-:Y:S02]  /*218d0*/  LEA.HI.X.SX32 R7, R5, R3.reuse, 0x1, P6 ;  /* 0x0000000305077211 */ /* 0x081fe400030f0eff */
[-C--:B-1----:R-:W-:Y:S02]  /*218e0*/  LEA.HI.X.SX32 R6, R18, R3.reuse, 0x1, P5 ;  /* 0x0000000312067211 */ /* 0x082fe400028f0eff */
[CC--:B------:R-:W-:Y:S01]  /*218f0*/  IADD3 R8, P5, R19.reuse, R0.reuse, RZ ;  /* 0x0000000013087210 */ /* 0x0c0fe20007fbe0ff */
[----:B------:R-:W-:Y:S02]  /*21900*/  IMAD R5, R2, 0x23, RZ ;  /* 0x0000002302057824 */ /* 0x000fe400078e02ff */
[----:B------:R0:W-:Y:S04]  /*21910*/  STL [R1+0x930], R6 ;  /* 0x0009300601007387 */ /* 0x0001e80000100800 */
[----:B------:R1:W-:Y:S04]  /*21920*/  STL [R1+0xa6c], R8 ;  /* 0x000a6c0801007387 */ /* 0x0003e80000100800 */
[----:B------:R2:W-:Y:S01]  /*21930*/  STL [R1+0xa58], R7 ;  /* 0x000a580701007387 */ /* 0x0005e20000100800 */
[----:B0-----:R-:W-:Y:S01]  /*21940*/  IADD3 R6, P6, R4, R0, RZ ;  /* 0x0000000004067210 */ /* 0x001fe20007fde0ff */
[----:B------:R-:W-:Y:S01]  /*21950*/  IMAD R4, R2, 0xb8, RZ ;  /* 0x000000b802047824 */ /* 0x000fe200078e02ff */
[----:B-1----:R-:W-:-:S03]  /*21960*/  LEA.HI.X.SX32 R8, R19, R3, 0x1, P0 ;  /* 0x0000000313087211 */ /* 0x002fc600000f0eff */
[----:B------:R0:W-:Y:S01]  /*21970*/  STL [R1+0x864], R6 ;  /* 0x0008640601007387 */ /* 0x0001e20000100800 */
[----:B--2---:R-:W-:-:S03]  /*21980*/  IADD3 R7, P0, R20, R0, RZ ;  /* 0x0000000014077210 */ /* 0x004fc60007f1e0ff */
[----:B------:R-:W-:Y:S01]  /*21990*/  STL [R1+0x950], R8 ;  /* 0x0009500801007387 */ /* 0x000fe20000100800 */
[----:B------:R-:W-:-:S03]  /*219a0*/  IMAD R21, R2, 0x7c, RZ ;  /* 0x0000007c02157824 */ /* 0x000fc600078e02ff */
[----:B------:R1:W-:Y:S01]  /*219b0*/  STL [R1+0xa7c], R7 ;  /* 0x000a7c0701007387 */ /* 0x0003e20000100800 */
[-C--:B0-----:R-:W-:Y:S02]  /*219c0*/  LEA.HI.X.SX32 R6, R5, R3.reuse, 0x1, P5 ;  /* 0x0000000305067211 */ /* 0x081fe400028f0eff */
[-C--:B------:R-:W-:Y:S01]  /*219d0*/  IADD3 R4, P5, R4, R0.reuse, RZ ;  /* 0x0000000004047210 */ /* 0x080fe20007fbe0ff */
[C---:B------:R-:W-:Y:S02]  /*219e0*/  IMAD R5, R2.reuse, 0x21, RZ ;  /* 0x0000002102057824 */ /* 0x040fe400078e02ff */
[----:B------:R-:W-:Y:S01]  /*219f0*/  IMAD R22, R2, 0x3e, RZ ;  /* 0x0000003e02167824 */ /* 0x000fe200078e02ff */
[----:B-1----:R-:W-:Y:S01]  /*21a00*/  LEA.HI.X.SX32 R7, R20, R3, 0x1, P3 ;  /* 0x0000000314077211 */ /* 0x002fe200018f0eff */
[----:B------:R0:W-:Y:S04]  /*21a10*/  STL [R1+0xa68], R6 ;  /* 0x000a680601007387 */ /* 0x0001e80000100800 */
[----:B------:R1:W-:Y:S04]  /*21a20*/  STL [R1+0x8a4], R4 ;  /* 0x0008a40401007387 */ /* 0x0003e80000100800 */
[----:B------:R2:W-:Y:S01]  /*21a30*/  STL [R1+0x970], R7 ;  /* 0x0009700701007387 */ /* 0x0005e20000100800 */
[----:B0-----:R-:W-:Y:S01]  /*21a40*/  IADD3 R6, P3, R21, R0, RZ ;  /* 0x0000000015067210 */ /* 0x001fe20007f7e0ff */
[----:B-1----:R-:W-:-:S04]  /*21a50*/  IMAD R4, R2, 0xa8, RZ ;  /* 0x000000a802047824 */ /* 0x002fc800078e02ff */
[----:B------:R0:W-:Y:S01]  /*21a60*/  STL [R1+0x994], R6 ;  /* 0x0009940601007387 */ /* 0x0001e20000100800 */
[-C--:B--2---:R-:W-:Y:S02]  /*21a70*/  LEA.HI.X.SX32 R7, R5, R3.reuse, 0x1, P0 ;  /* 0x0000000305077211 */ /* 0x084fe400000f0eff */
[-C--:B------:R-:W-:Y:S01]  /*21a80*/  IADD3 R5, P0, R22, R0.reuse, RZ ;  /* 0x0000000016057210 */ /* 0x080fe20007f1e0ff */
[----:B------:R-:W-:Y:S02]  /*21a90*/  IMAD R23, R2, 0x74, RZ ;  /* 0x0000007402177824 */ /* 0x000fe400078e02ff */
[----:B------:R1:W-:Y:S01]  /*21aa0*/  STL [R1+0xa78], R7 ;  /* 0x000a780701007387 */ /* 0x0003e20000100800 */
[-C--:B0-----:R-:W-:Y:S02]  /*21ab0*/  LEA.HI.X.SX32 R6, R21, R3.reuse, 0x1, P1 ;  /* 0x0000000315067211 */ /* 0x081fe400008f0eff */
[----:B------:R-:W-:Y:S01]  /*21ac0*/  IADD3 R4, P1, R4, R0, RZ ;  /* 0x0000000004047210 */ /* 0x000fe20007f3e0ff */
[----:B------:R0:W-:Y:S01]  /*21ad0*/  STL [R1+0xa8c], R5 ;  /* 0x000a8c0501007387 */ /* 0x0001e20000100800 */
[----:B------:R-:W-:Y:S01]  /*21ae0*/  IMAD R24, R2, 0x3a, RZ ;  /* 0x0000003a02187824 */ /* 0x000fe200078e02ff */
[----:B-1----:R-:W-:-:S02]  /*21af0*/  LEA.HI.X.SX32 R7, R22, R3, 0x1, P3 ;  /* 0x0000000316077211 */ /* 0x002fc400018f0eff */
[----:B------:R1:W-:Y:S01]  /*21b00*/  STL [R1+0x7a0], R6 ;  /* 0x0007a00601007387 */ /* 0x0003e20000100800 */
[----:B0-----:R-:W-:-:S03]  /*21b10*/  IMAD R5, R2, 0x1f, RZ ;  /* 0x0000001f02057824 */ /* 0x001fc600078e02ff */
[----:B------:R0:W-:Y:S04]  /*21b20*/  STL [R1+0x8e4], R4 ;  /* 0x0008e40401007387 */ /* 0x0001e80000100800 */
[----:B------:R2:W-:Y:S01]  /*21b30*/  STL [R1+0x990], R7 ;  /* 0x0009900701007387 */ /* 0x0005e20000100800 */
[----:B-1----:R-:W-:Y:S01]  /*21b40*/  IADD3 R6, P3, R23, R0, RZ ;  /* 0x0000000017067210 */ /* 0x002fe20007f7e0ff */
[----:B0-----:R-:W-:-:S04]  /*21b50*/  IMAD R4, R2, 0x98, RZ ;  /* 0x0000009802047824 */ /* 0x001fc800078e02ff */
        /* <DEDUP_REMOVED lines=14> */
[-C--:B-1----:R-:W-:Y:S01]  /*21c40*/  IADD3 R6, P3, R25, R0.reuse, RZ ;  /* 0x0000000019067210 */ /* 0x082fe20007f7e0ff */
[C---:B------:R-:W-:Y:S02]  /*21c50*/  IMAD R27, R2.reuse, 0x64, RZ ;  /* 0x00000064021b7824 */ /* 0x040fe400078e02ff */
[----:B0-----:R-:W-:Y:S01]  /*21c60*/  IMAD R4, R2, 0x88, RZ ;  /* 0x0000008802047824 */ /* 0x001fe200078e02ff */
[----:B--2---:R-:W-:Y:S02]  /*21c70*/  LEA.HI.X.SX32 R7, R5, R3, 0x1, P0 ;  /* 0x0000000305077211 */ /* 0x004fe400000f0eff */
[----:B------:R-:W-:Y:S01]  /*21c80*/  IADD3 R5, P0, R26, R0, RZ ;  /* 0x000000001a057210 */ /* 0x000fe20007f1e0ff */
[----:B------:R0:W-:Y:S04]  /*21c90*/  STL [R1+0x9d4], R6 ;  /* 0x0009d40601007387 */ /* 0x0001e80000100800 */
[----:B------:R1:W-:Y:S01]  /*21ca0*/  STL [R1+0xa98], R7 ;  /* 0x000a980701007387 */ /* 0x0003e20000100800 */
[----:B------:R-:W-:-:S03]  /*21cb0*/  IMAD R28, R2, 0x32, RZ ;  /* 0x00000032021c7824 */ /* 0x000fc600078e02ff */
[----:B------:R2:W-:Y:S01]  /*21cc0*/  STL [R1+0xaac], R5 ;  /* 0x000aac0501007387 */ /* 0x0005e20000100800 */
[-C--:B0-----:R-:W-:Y:S02]  /*21cd0*/  LEA.HI.X.SX32 R6, R25, R3.reuse, 0x1, P4 ;  /* 0x0000000319067211 */ /* 0x081fe400020f0eff */
[----:B------:R-:W-:Y:S02]  /*21ce0*/  IADD3 R4, P4, R4, R0, RZ ;  /* 0x0000000004047210 */ /* 0x000fe40007f9e0ff */
[----:B-1----:R-:W-:Y:S01]  /*21cf0*/  LEA.HI.X.SX32 R7, R26, R3, 0x1, P3 ;  /* 0x000000031a077211 */ /* 0x002fe200018f0eff */
[----:B------:R0:W-:Y:S01]  /*21d00*/  STL [R1+0x820], R6 ;  /* 0x0008200601007387 */ /* 0x0001e20000100800 */
[----:B--2---:R-:W-:-:S03]  /*21d10*/  IMAD R5, R2, 0x1b, RZ ;  /* 0x0000001b02057824 */ /* 0x004fc600078e02ff */
[----:B------:R1:W-:Y:S02]  /*21d20*/  STL [R1+0x964], R4 ;  /* 0x0009640401007387 */ /* 0x0003e40000100800 */
[----:B------:R-:W-:Y:S02]  /*21d30*/  LEA.HI.X.SX32 R5, R5, R3, 0x1, P0 ;  /* 0x0000000305057211 */ /* 0x000fe400000f0eff */
[----:B0-----:R-:W-:Y:S01]  /*21d40*/  IADD3 R6, P3, R27, R0, RZ ;  /* 0x000000001b067210 */ /* 0x001fe20007f7e0ff */
[----:B------:R0:W-:Y:S01]  /*21d50*/  STL [R1+0x9d0], R7 ;  /* 0x0009d00701007387 */ /* 0x0001e20000100800 */
[----:B-1----:R-:W-:-:S03]  /*21d60*/  IMAD R4, R2, 0xf0, RZ ;  /* 0x000000f002047824 */ /* 0x002fc600078e02ff */
[----:B------:R1:W-:Y:S01]  /*21d70*/  STL [R1+0x9f4], R6 ;  /* 0x0009f40601007387 */ /* 0x0003e20000100800 */
[----:B------:R-:W-:Y:S01]  /*21d80*/  IMAD R29, R2, 0x5c, RZ ;  /* 0x0000005c021d7824 */ /* 0x000fe200078e02ff */
[CC--:B0-----:R-:W-:Y:S02]  /*21d90*/  IADD3 R7, P0, R28.reuse, R0.reuse, RZ ;  /* 0x000000001c077210 */ /* 0x0c1fe40007f1e0ff */
[----:B------:R0:W-:Y:S01]  /*21da0*/  STL [R1+0xaa8], R5 ;  /* 0x000aa80501007387 */ /* 0x0001e20000100800 */
[-C--:B------:R-:W-:Y:S02]  /*21db0*/  LEA.HI.X.SX32 R8, R28, R3.reuse, 0x1, P3 ;  /* 0x000000031c087211 */ /* 0x080fe400018f0eff */
[----:B-1----:R-:W-:Y:S01]  /*21dc0*/  LEA.HI.X.SX32 R6, R27, R3, 0x1, P6 ;  /* 0x000000031b067211 */ /* 0x002fe200030f0eff */
[----:B------:R1:W-:Y:S01]  /*21dd0*/  STL [R1+0xabc], R7 ;  /* 0x000abc0701007387 */ /* 0x0003e20000100800 */
[----:B0-----:R-:W-:Y:S01]  /*21de0*/  IADD3 R5, P6, R4, R0, RZ ;  /* 0x0000000004057210 */ /* 0x001fe20007fde0ff */
[----:B------:R-:W-:-:S02]  /*21df0*/  IMAD R4, R2, 0x19, RZ ;  /* 0x0000001902047824 */ /* 0x000fc400078e02ff */
[----:B------:R0:W-:Y:S01]  /*21e00*/  STL [R1+0x860], R6 ;  /* 0x0008600601007387 */ /* 0x0001e20000100800 */
[----:B-1----:R-:W-:-:S03]  /*21e10*/  IMAD R7, R2, 0x2e, RZ ;  /* 0x0000002e02077824 */ /* 0x002fc600078e02ff */
[----:B------:R1:W-:Y:S04]  /*21e20*/  STL [R1+0x7c4], R5 ;  /* 0x0007c40501007387 */ /* 0x0003e80000100800 */
[----:B------:R2:W-:Y:S01]  /*21e30*/  STL [R1+0x9f0], R8 ;  /* 0x0009f00801007387 */ /* 0x0005e20000100800 */
[-C--:B0-----:R-:W-:Y:S02]  /*21e40*/  IADD3 R6, P3, R29, R0.reuse, RZ ;  /* 0x000000001d067210 */ /* 0x081fe40007f7e0ff */
[-C--:B-1----:R-:W-:Y:S01]  /*21e50*/  LEA.HI.X.SX32 R5, R4, R3.reuse, 0x1, P0 ;  /* 0x0000000304057211 */ /* 0x082fe200000f0eff */
[C---:B------:R-:W-:Y:S01]  /*21e60*/  IMAD R4, R2.reuse, 0xd0, RZ ;  /* 0x000000d002047824 */ /* 0x040fe200078e02ff */
[-C--:B--2---:R-:W-:Y:S01]  /*21e70*/  IADD3 R8, P0, R7, R0.reuse, RZ ;  /* 0x0000000007087210 */ /* 0x084fe20007f1e0ff */
[----:B------:R0:W-:Y:S04]  /*21e80*/  STL [R1+0xa14], R6 ;  /* 0x000a140601007387 */ /* 0x0001e80000100800 */
[----:B------:R1:W-:Y:S04]  /*21e90*/  STL [R1+0xab8], R5 ;  /* 0x000ab80501007387 */ /* 0x0003e80000100800 */
[----:B------:R2:W-:Y:S01]  /*21ea0*/  STL [R1+0xacc], R8 ;  /* 0x000acc0801007387 */ /* 0x0005e20000100800 */
[----:B0-----:R-:W-:Y:S01]  /*21eb0*/  LEA.HI.X.SX32 R6, R29, R3, 0x1, P5 ;  /* 0x000000031d067211 */ /* 0x001fe200028f0eff */
[----:B-1----:R-:W-:Y:S01]  /*21ec0*/  IMAD R5, R2, 0x54, RZ ;  /* 0x0000005402057824 */ /* 0x002fe200078e02ff */
[----:B--2---:R-:W-:-:S03]  /*21ed0*/  IADD3 R8, P5, R4, R0, RZ ;  /* 0x0000000004087210 */ /* 0x004fc60007fbe0ff */
[----:B------:R0:W-:Y:S01]  /*21ee0*/  STL [R1+0x8a0], R6 ;  /* 0x0008a00601007387 */ /* 0x0001e20000100800 */
[-C--:B------:R-:W-:Y:S01]  /*21ef0*/  LEA.HI.X.SX32 R9, R7, R3.reuse, 0x1, P3 ;  /* 0x0000000307097211 */ /* 0x080fe200018f0eff */
[C---:B------:R-:W-:Y:S02]  /*21f00*/  IMAD R4, R2.reuse, 0x17, RZ ;  /* 0x0000001702047824 */ /* 0x040fe400078e02ff */
[----:B------:R1:W-:Y:S01]  /*21f10*/  STL [R1+0x844], R8 ;  /* 0x0008440801007387 */ /* 0x0003e20000100800 */
[----:B0-----:R-:W-:Y:S01]  /*21f20*/  IMAD R6, R2, 0x2a, RZ ;  /* 0x0000002a02067824 */ /* 0x001fe200078e02ff */
[----:B-1----:R-:W-:Y:S02]  /*21f30*/  IADD3 R8, P3, R5, R0, RZ ;  /* 0x0000000005087210 */ /* 0x002fe40007f7e0ff */
[----:B------:R-:W-:Y:S01]  /*21f40*/  STL [R1+0xa10], R9 ;  /* 0x000a100901007387 */ /* 0x000fe20000100800 */
[----:B------:R-:W-:Y:S01]  /*21f50*/  LEA.HI.X.SX32 R7, R4, R3, 0x1, P0 ;  /* 0x0000000304077211 */ /* 0x000fe200000f0eff */
[----:B------:R-:W-:-:S02]  /*21f60*/  IMAD R4, R2, 0xb0, RZ ;  /* 0x000000b002047824 */ /* 0x000fc400078e02ff */
[----:B------:R0:W-:Y:S04]  /*21f70*/  STL [R1+0xa34], R8 ;  /* 0x000a340801007387 */ /* 0x0001e80000100800 */
[----:B------:R1:W-:Y:S01]  /*21f80*/  STL [R1+0xac8], R7 ;  /* 0x000ac80701007387 */ /* 0x0003e20000100800 */
[----:B0-----:R-:W-:Y:S02]  /*21f90*/  IADD3 R8, P0, R6, R0, RZ ;  /* 0x0000000006087210 */ /* 0x001fe40007f1e0ff */
[----:B-1----:R-:W-:-:S03]  /*21fa0*/  LEA.HI.X.SX32 R7, R5, R3, 0x1, P1 ;  /* 0x0000000305077211 */ /* 0x002fc600008f0eff */
[----:B------:R0:W-:Y:S01]  /*21fb0*/  STL [R1+0xadc], R8 ;  /* 0x000adc0801007387 */ /* 0x0001e20000100800 */
[----:B------:R-:W-:Y:S01]  /*21fc0*/  IMAD R5, R2, 0x4c, RZ ;  /* 0x0000004c02057824 */ /* 0x000fe200078e02ff */
[----:B------:R-:W-:Y:S02]  /*21fd0*/  LEA.HI.X.SX32 R9, R6, R3, 0x1, P3 ;  /* 0x0000000306097211 */ /* 0x000fe400018f0eff */
[----:B------:R1:W-:Y:S01]  /*21fe0*/  STL [R1+0x8e0], R7 ;  /* 0x0008e00701007387 */ /* 0x0003e20000100800 */
[----:B0-----:R-:W-:Y:S01]  /*21ff0*/  IADD3 R8, P1, R4, R0, RZ ;  /* 0x0000000004087210 */ /* 0x001fe20007f3e0ff */
[----:B------:R-:W-:-:S04]  /*22000*/  IMAD R4, R2, 0x15, RZ ;  /* 0x0000001502047824 */ /* 0x000fc800078e02ff */
[----:B------:R0:W-:Y:S01]  /*22010*/  STL [R1+0x8c4], R8 ;  /* 0x0008c40801007387 */ /* 0x0001e20000100800 */
[----:B-1----:R-:W-:Y:S01]  /*22020*/  IMAD R7, R2, 0x26, RZ ;  /* 0x0000002602077824 */ /* 0x002fe200078e02ff */
[----:B------:R-:W-:Y:S02]  /*22030*/  LEA.HI.X.SX32 R6, R4, R3, 0x1, P0 ;  /* 0x0000000304067211 */ /* 0x000fe400000f0eff */
[----:B------:R-:W-:Y:S01]  /*22040*/  STL [R1+0xa30], R9 ;  /* 0x000a300901007387 */ /* 0x000fe20000100800 */
[----:B0-----:R-:W-:Y:S01]  /*22050*/  IADD3 R8, P3, R5, R0, RZ ;  /* 0x0000000005087210 */ /* 0x001fe20007f7e0ff */
[----:B------:R-:W-:-:S04]  /*22060*/  IMAD R4, R2, 0x90, RZ ;  /* 0x0000009002047824 */ /* 0x000fc800078e02ff */
[----:B------:R0:W-:Y:S04]  /*22070*/  STL [R1+0xa54], R8 ;  /* 0x000a540801007387 */ /* 0x0001e80000100800 */
[----:B------:R1:W-:Y:S01]  /*22080*/  STL [R1+0xad8], R6 ;  /* 0x000ad80601007387 */ /* 0x0003e20000100800 */
[----:B0-----:R-:W-:Y:S02]  /*22090*/  IADD3 R8, P0, R7, R0, RZ ;  /* 0x0000000007087210 */ /* 0x001fe40007f1e0ff */
[----:B-1----:R-:W-:-:S03]  /*220a0*/  LEA.HI.X.SX32 R6, R5, R3, 0x1, P2 ;  /* 0x0000000305067211 */ /* 0x002fc600010f0eff */
[----:B------:R0:W-:Y:S01]  /*220b0*/  STL [R1+0xaec], R8 ;  /* 0x000aec0801007387 */ /* 0x0001e20000100800 */
[----:B------:R-:W-:-:S03]  /*220c0*/  IMAD R5, R2, 0x44, RZ ;  /* 0x0000004402057824 */ /* 0x000fc600078e02ff */
[----:B------:R1:W-:Y:S01]  /*220d0*/  STL [R1+0x920], R6 ;  /* 0x0009200601007387 */ /* 0x0003e20000100800 */
[----:B------:R-:W-:Y:S02]  /*220e0*/  LEA.HI.X.SX32 R9, R7, R3, 0x1, P3 ;  /* 0x0000000307097211 */ /* 0x000fe400018f0eff */
[----:B0-----:R-:W-:Y:S01]  /*220f0*/  IADD3 R8, P2, R4, R0, RZ ;  /* 0x0000000004087210 */ /* 0x001fe20007f5e0ff */
[----:B-1----:R-:W-:-:S04]  /*22100*/  IMAD R6, R2, 0x13, RZ ;  /* 0x0000001302067824 */ /* 0x002fc800078e02ff */
[----:B------:R0:W-:Y:S01]  /*22110*/  STL [R1+0x944], R8 ;  /* 0x0009440801007387 */ /* 0x0001e20000100800 */
[----:B------:R-:W-:Y:S01]  /*22120*/  IMAD R4, R2, 0x22, RZ ;  /* 0x0000002202047824 */ /* 0x000fe200078e02ff */
[----:B------:R-:W-:Y:S01]  /*22130*/  LEA.HI.X.SX32 R7, R6, R3, 0x1, P0 ;  /* 0x0000000306077211 */ /* 0x000fe200000f0eff */
[----:B------:R-:W-:Y:S01]  /*22140*/  IMAD R6, R2, 0xe0, RZ ;  /* 0x000000e002067824 */ /* 0x000fe200078e02ff */
[----:B------:R-:W-:Y:S01]  /*22150*/  STL [R1+0xa50], R9 ;  /* 0x000a500901007387 */ /* 0x000fe20000100800 */
[----:B0-----:R-:W-:-:S05]  /*22160*/  IADD3 R8, P3, R5, R0, RZ ;  /* 0x0000000005087210 */ /* 0x001fca0007f7e0ff */
[----:B------:R0:W-:Y:S04]  /*22170*/  STL [R1+0xa74], R8 ;  /* 0x000a740801007387 */ /* 0x0001e80000100800 */
[----:B------:R1:W-:Y:S01]  /*22180*/  STL [R1+0xae8], R7 ;  /* 0x000ae80701007387 */ /* 0x0003e20000100800 */
[-C--:B0-----:R-:W-:Y:S02]  /*22190*/  IADD3 R8, P0, R4, R0.reuse, RZ ;  /* 0x0000000004087210 */ /* 0x081fe40007f1e0ff */
[-C--:B-1----:R-:W-:Y:S01]  /*221a0*/  LEA.HI.X.SX32 R7, R5, R3.reuse, 0x1, P4 ;  /* 0x0000000305077211 */ /* 0x082fe200020f0eff */
[----:B------:R-:W-:Y:S01]  /*221b0*/  IMAD R5, R2, 0x78, RZ ;  /* 0x0000007802057824 */ /* 0x000fe200078e02ff */
[----:B------:R-:W-:Y:S01]  /*221c0*/  IADD3 R6, P4, R6, R0, RZ ;  /* 0x0000000006067210 */ /* 0x000fe20007f9e0ff */
[----:B------:R0:W-:Y:S01]  /*221d0*/  STL [R1+0xafc], R8 ;  /* 0x000afc0801007387 */ /* 0x0001e20000100800 */
[----:B------:R-:W-:-:S03]  /*221e0*/  LEA.HI.X.SX32 R4, R4, R3, 0x1, P3 ;  /* 0x0000000304047211 */ /* 0x000fc600018f0eff */
[----:B------:R1:W-:Y:S04]  /*221f0*/  STL [R1+0x960], R7 ;  /* 0x0009600701007387 */ /* 0x0003e80000100800 */
[----:B------:R2:W-:Y:S01]  /*22200*/  STL [R1+0x804], R6 ;  /* 0x0008040601007387 */ /* 0x0005e20000100800 */
[----:B0-----:R-:W-:Y:S01]  /*22210*/  IADD3 R8, P3, R5, R0, RZ ;  /* 0x0000000005087210 */ /* 0x001fe20007f7e0ff */
[C---:B-1----:R-:W-:Y:S02]  /*22220*/  IMAD R7, R2.reuse, 0x11, RZ ;  /* 0x0000001102077824 */ /* 0x042fe400078e02ff */
[----:B------:R0:W-:Y:S01]  /*22230*/  STL [R1+0xa70], R4 ;  /* 0x000a700401007387 */ /* 0x0001e20000100800 */
[C---:B--2---:R-:W-:Y:S02]  /*22240*/  IMAD R6, R2.reuse, 0x3c, RZ ;  /* 0x0000003c02067824 */ /* 0x044fe400078e02ff */
[-C--:B------:R-:W-:Y:S01]  /*22250*/  LEA.HI.X.SX32 R9, R7, R3.reuse, 0x1, P0 ;  /* 0x0000000307097211 */ /* 0x080fe200000f0eff */
[----:B------:R1:W-:Y:S01]  /*22260*/  STL [R1+0x9a4], R8 ;  /* 0x0009a40801007387 */ /* 0x0003e20000100800 */
[----:B------:R-:W-:Y:S01]  /*22270*/  LEA.HI.X.SX32 R7, R5, R3, 0x1, P6 ;  /* 0x0000000305077211 */ /* 0x000fe200030f0eff */
[----:B------:R-:W-:-:S02]  /*22280*/  IMAD R5, R2, 0xa0, RZ ;  /* 0x000000a002057824 */ /* 0x000fc400078e02ff */
[----:B0-----:R-:W-:Y:S01]  /*22290*/  IMAD R4, R2, 0x1e, RZ ;  /* 0x0000001e02047824 */ /* 0x001fe200078e02ff */
[----:B------:R-:W-:Y:S01]  /*222a0*/  STL [R1+0xaf8], R9 ;  /* 0x000af80901007387 */ /* 0x000fe20000100800 */
[----:B-1----:R-:W-:-:S05]  /*222b0*/  IADD3 R8, P0, R6, R0, RZ ;  /* 0x0000000006087210 */ /* 0x002fca0007f1e0ff */
        /* <DEDUP_REMOVED lines=13> */
[----:B--2---:R-:W-:Y:S02]  /*22390*/  IMAD R5, R2, 0x34, RZ ;  /* 0x0000003402057824 */ /* 0x004fe400078e02ff */
[-C--:B------:R-:W-:Y:S01]  /*223a0*/  LEA.HI.X.SX32 R9, R7, R3.reuse, 0x1, P6 ;  /* 0x0000000307097211 */ /* 0x080fe200030f0eff */
[----:B------:R1:W-:Y:S01]  /*223b0*/  STL [R1+0x9e4], R8 ;  /* 0x0009e40801007387 */ /* 0x0003e20000100800 */
[----:B------:R-:W-:Y:S01]  /*223c0*/  LEA.HI.X.SX32 R7, R6, R3, 0x1, P5 ;  /* 0x0000000306077211 */ /* 0x000fe200028f0eff */
[----:B0-----:R-:W-:-:S02]  /*223d0*/  IMAD R4, R2, 0x1a, RZ ;  /* 0x0000001a02047824 */ /* 0x001fc400078e02ff */
[----:B------:R-:W-:Y:S01]  /*223e0*/  STL [R1+0xb08], R9 ;  /* 0x000b080901007387 */ /* 0x000fe20000100800 */
[----:B-1----:R-:W-:Y:S01]  /*223f0*/  IADD3 R8, P6, R5, R0, RZ ;  /* 0x0000000005087210 */ /* 0x002fe20007fde0ff */
        /* <DEDUP_REMOVED lines=8> */
[----:B0-----:R-:W-:Y:S01]  /*22480*/  IADD3 R8, P0, R6, R0, RZ ;  /* 0x0000000006087210 */ /* 0x001fe20007f1e0ff */
[----:B------:R-:W-:Y:S01]  /*22490*/  IMAD R6, R2, 0xd, RZ ;  /* 0x0000000d02067824 */ /* 0x000fe200078e02ff */
[----:B-1----:R-:W-:-:S03]  /*224a0*/  LEA.HI.X.SX32 R7, R4, R3, 0x1, P6 ;  /* 0x0000000304077211 */ /* 0x002fc600030f0eff */
[----:B------:R0:W-:Y:S01]  /*224b0*/  STL [R1+0x884], R8 ;  /* 0x0008840801007387 */ /* 0x0001e20000100800 */
[----:B------:R-:W-:Y:S01]  /*224c0*/  IMAD R4, R2, 0x2c, RZ ;  /* 0x0000002c02047824 */ /* 0x000fe200078e02ff */
[-C--:B------:R-:W-:Y:S02]  /*224d0*/  LEA.HI.X.SX32 R6, R6, R3.reuse, 0x1, P5 ;  /* 0x0000000306067211 */ /* 0x080fe400028f0eff */
[----:B------:R1:W-:Y:S01]  /*224e0*/  STL [R1+0xab0], R7 ;  /* 0x000ab00701007387 */ /* 0x0003e20000100800 */
[C---:B0-----:R-:W-:Y:S02]  /*224f0*/  IADD3 R8, P6, R5.reuse, R0, RZ ;  /* 0x0000000005087210 */ /* 0x041fe40007fde0ff */
[----:B------:R-:W-:-:S03]  /*22500*/  LEA.HI.X.SX32 R5, R5, R3, 0x1, P1 ;  /* 0x0000000305057211 */ /* 0x000fc600008f0eff */
[----:B------:R0:W-:Y:S01]  /*22510*/  STL [R1+0xa24], R8 ;  /* 0x000a240801007387 */ /* 0x0001e20000100800 */
[----:B-1----:R-:W-:-:S03]  /*22520*/  IMAD R7, R2, 0x16, RZ ;  /* 0x0000001602077824 */ /* 0x002fc600078e02ff */
[----:B------:R1:W-:Y:S01]  /*22530*/  STL [R1+0xb18], R6 ;  /* 0x000b180601007387 */ /* 0x0003e20000100800 */
[----:B0-----:R-:W-:Y:S01]  /*22540*/  IADD3 R8, P5, R4, R0, RZ ;  /* 0x0000000004087210 */ /* 0x001fe20007fbe0ff */
[----:B-1----:R-:W-:-:S04]  /*22550*/  IMAD R6, R2, 0x48, RZ ;  /* 0x0000004802067824 */ /* 0x002fc800078e02ff */
[----:B------:R0:W-:Y:S04]  /*22560*/  STL [R1+0xad4], R8 ;  /* 0x000ad40801007387 */ /* 0x0001e80000100800 */
[----:B------:R1:W-:Y:S01]  /*22570*/  STL [R1+0x8c0], R5 ;  /* 0x0008c00501007387 */ /* 0x0003e20000100800 */
[CC--:B0-----:R-:W-:Y:S02]  /*22580*/  IADD3 R8, P1, R7.reuse, R0.reuse, RZ ;  /* 0x0000000007087210 */ /* 0x0c1fe40007f3e0ff */
[-C--:B-1----:R-:W-:Y:S01]  /*22590*/  LEA.HI.X.SX32 R5, R4, R3.reuse, 0x1, P6 ;  /* 0x0000000304057211 */ /* 0x082fe200030f0eff */
[----:B------:R-:W-:Y:S01]  /*225a0*/  IMAD R4, R2, 0x24, RZ ;  /* 0x0000002402047824 */ /* 0x000fe200078e02ff */
[----:B------:R-:W-:Y:S01]  /*225b0*/  IADD3 R9, P6, R6, R0, RZ ;  /* 0x0000000006097210 */ /* 0x000fe20007fde0ff */
[----:B------:R0:W-:Y:S04]  /*225c0*/  STL [R1+0xb2c], R8 ;  /* 0x000b2c0801007387 */ /* 0x0001e80000100800 */
[----:B------:R1:W-:Y:S04]  /*225d0*/  STL [R1+0xa20], R5 ;  /* 0x000a200501007387 */ /* 0x0003e80000100800 */
[----:B------:R2:W-:Y:S01]  /*225e0*/  STL [R1+0xa64], R9 ;  /* 0x000a640901007387 */ /* 0x0005e20000100800 */
[----:B0-----:R-:W-:Y:S01]  /*225f0*/  LEA.HI.X.SX32 R8, R7, R3, 0x1, P5 ;  /* 0x0000000307087211 */ /* 0x001fe200028f0eff */
[----:B------:R-:W-:-:S02]  /*22600*/  IMAD R7, R2, 0x12, RZ ;  /* 0x0000001202077824 */ /* 0x000fc400078e02ff */
[----:B-1----:R-:W-:Y:S01]  /*22610*/  IMAD R5, R2, 0xb, RZ ;  /* 0x0000000b02057824 */ /* 0x002fe200078e02ff */
[-C--:B--2---:R-:W-:Y:S01]  /*22620*/  IADD3 R9, P5, R4, R0.reuse, RZ ;  /* 0x0000000004097210 */ /* 0x084fe20007fbe0ff */
[----:B------:R0:W-:Y:S04]  /*22630*/  STL [R1+0xad0], R8 ;  /* 0x000ad00801007387 */ /* 0x0001e80000100800 */
[----:B------:R1:W-:Y:S01]  /*22640*/  STL [R1+0xaf4], R9 ;  /* 0x000af40901007387 */ /* 0x0003e20000100800 */
[----:B0-----:R-:W-:Y:S01]  /*22650*/  LEA.HI.X.SX32 R8, R5, R3, 0x1, P1 ;  /* 0x0000000305087211 */ /* 0x001fe200008f0eff */
[----:B------:R-:W-:Y:S01]  /*22660*/  IMAD R5, R2, 0x70, RZ ;  /* 0x0000007002057824 */ /* 0x000fe200078e02ff */
[----:B-1----:R-:W-:-:S03]  /*22670*/  IADD3 R9, P1, R7, R0, RZ ;  /* 0x0000000007097210 */ /* 0x002fc60007f3e0ff */
[----:B------:R0:W-:Y:S01]  /*22680*/  STL [R1+0xb28], R8 ;  /* 0x000b280801007387 */ /* 0x0001e20000100800 */
[----:B------:R-:W-:-:S03]  /*22690*/  LEA.HI.X.SX32 R6, R6, R3, 0x1, P2 ;  /* 0x0000000306067211 */ /* 0x000fc600010f0eff */
[----:B------:R1:W-:Y:S01]  /*226a0*/  STL [R1+0xb3c], R9 ;  /* 0x000b3c0901007387 */ /* 0x0003e20000100800 */
[-C--:B------:R-:W-:Y:S01]  /*226b0*/  LEA.HI.X.SX32 R4, R4, R3.reuse, 0x1, P6 ;  /* 0x0000000304047211 */ /* 0x080fe200030f0eff */
[----:B0-----:R-:W-:Y:S01]  /*226c0*/  IMAD R8, R2, 0x38, RZ ;  /* 0x0000003802087824 */ /* 0x001fe200078e02ff */
[-C--:B-1----:R-:W-:Y:S01]  /*226d0*/  IADD3 R9, P2, R5, R0.reuse, RZ ;  /* 0x0000000005097210 */ /* 0x082fe20007f5e0ff */
[----:B------:R0:W-:Y:S03]  /*226e0*/  STL [R1+0x940], R6 ;  /* 0x0009400601007387 */ /* 0x0001e60000100800 */
[----:B------:R-:W-:Y:S01]  /*226f0*/  IADD3 R10, P6, R8, R0, RZ ;  /* 0x00000000080a7210 */ /* 0x000fe20007fde0ff */
[----:B------:R1:W-:Y:S04]  /*22700*/  STL [R1+0x9c4], R9 ;  /* 0x0009c40901007387 */ /* 0x0003e80000100800 */
[----:B------:R2:W-:Y:S01]  /*22710*/  STL [R1+0xa60], R4 ;  /* 0x000a600401007387 */ /* 0x0005e20000100800 */
[----:B0-----:R-:W-:Y:S01]  /*22720*/  IMAD R6, R2, 0x1c, RZ ;  /* 0x0000001c02067824 */ /* 0x001fe200078e02ff */
[----:B-1----:R-:W-:-:S02]  /*22730*/  LEA.HI.X.SX32 R9, R7, R3, 0x1, P5 ;  /* 0x0000000307097211 */ /* 0x002fc400028f0eff */
[----:B------:R0:W-:Y:S01]  /*22740*/  STL [R1+0xaa4], R10 ;  /* 0x000aa40a01007387 */ /* 0x0001e20000100800 */
[----:B--2---:R-:W-:-:S03]  /*22750*/  IMAD R4, R2, 0x9, RZ ;  /* 0x0000000902047824 */ /* 0x004fc600078e02ff */
[----:B------:R1:W-:Y:S01]  /*22760*/  STL [R1+0xaf0], R9 ;  /* 0x000af00901007387 */ /* 0x0003e20000100800 */
[----:B------:R-:W-:Y:S01]  /*22770*/  IMAD R7, R2, 0xe, RZ ;  /* 0x0000000e02077824 */ /* 0x000fe200078e02ff */
[----:B0-----:R-:W-:Y:S02]  /*22780*/  IADD3 R10, P5, R6, R0, RZ ;  /* 0x00000000060a7210 */ /* 0x001fe40007fbe0ff */
[----:B-1----:R-:W-:-:S03]  /*22790*/  LEA.HI.X.SX32 R9, R4, R3, 0x1, P1 ;  /* 0x0000000304097211 */ /* 0x002fc600008f0eff */
[----:B------:R0:W-:Y:S01]  /*227a0*/  STL [R1+0xb14], R10 ;  /* 0x000b140a01007387 */ /* 0x0001e20000100800 */
[----:B------:R-:W-:-:S03]  /*227b0*/  IMAD R4, R2, 0x50, RZ ;  /* 0x0000005002047824 */ /* 0x000fc600078e02ff */
[----:B------:R1:W-:Y:S01]  /*227c0*/  STL [R1+0xb38], R9 ;  /* 0x000b380901007387 */ /* 0x0003e20000100800 */
[-C--:B0-----:R-:W-:Y:S02]  /*227d0*/  IADD3 R10, P1, R7, R0.reuse, RZ ;  /* 0x00000000070a7210 */ /* 0x081fe40007f3e0ff */
[----:B-1----:R-:W-:Y:S01]  /*227e0*/  LEA.HI.X.SX32 R9, R5, R3, 0x1, P4 ;  /* 0x0000000305097211 */ /* 0x002fe200020f0eff */
[----:B------:R-:W-:Y:S02]  /*227f0*/  IMAD R5, R2, 0x28, RZ ;  /* 0x0000002802057824 */ /* 0x000fe400078e02ff */
[----:B------:R0:W-:Y:S01]  /*22800*/  STL [R1+0xb4c], R10 ;  /* 0x000b4c0a01007387 */ /* 0x0001e20000100800 */
[----:B------:R-:W-:-:S03]  /*22810*/  IADD3 R11, P4, R4, R0, RZ ;  /* 0x00000000040b7210 */ /* 0x000fc60007f9e0ff */
[----:B------:R1:W-:Y:S01]  /*22820*/  STL [R1+0x800], R9 ;  /* 0x0008000901007387 */ /* 0x0003e20000100800 */
[-C--:B0-----:R-:W-:Y:S02]  /*22830*/  LEA.HI.X.SX32 R10, R8, R3.reuse, 0x1, P2 ;  /* 0x00000003080a7211 */ /* 0x081fe400010f0eff */
[----:B------:R-:W-:Y:S01]  /*22840*/  IADD3 R8, P2, R5, R0, RZ ;  /* 0x0000000005087210 */ /* 0x000fe20007f5e0ff */
[----:B-1----:R-:W-:Y:S01]  /*22850*/  IMAD R9, R2, 0x14, RZ ;  /* 0x0000001402097824 */ /* 0x002fe200078e02ff */
[----:B------:R-:W-:Y:S01]  /*22860*/  STL [R1+0xa44], R11 ;  /* 0x000a440b01007387 */ /* 0x000fe20000100800 */
[----:B------:R-:W-:-:S03]  /*22870*/  LEA.HI.X.SX32 R6, R6, R3, 0x1, P6 ;  /* 0x0000000306067211 */ /* 0x000fc600030f0eff */
[----:B------:R0:W-:Y:S04]  /*22880*/  STL [R1+0x9c0], R10 ;  /* 0x0009c00a01007387 */ /* 0x0001e80000100800 */
[----:B------:R1:W-:Y:S01]  /*22890*/  STL [R1+0xae4], R8 ;  /* 0x000ae40801007387 */ /* 0x0003e20000100800 */
[----:B------:R-:W-:Y:S01]  /*228a0*/  LEA.HI.X.SX32 R7, R7, R3, 0x1, P5 ;  /* 0x0000000307077211 */ /* 0x000fe200028f0eff */
[----:B0-----:R-:W-:Y:S01]  /*228b0*/  IMAD R10, R2, 0xa, RZ ;  /* 0x0000000a020a7824 */ /* 0x001fe200078e02ff */
[-C--:B-1----:R-:W-:Y:S01]  /*228c0*/  IADD3 R8, P6, R9, R0.reuse, RZ ;  /* 0x0000000009087210 */ /* 0x082fe20007fde0ff */
[----:B------:R0:W-:Y:S03]  /*228d0*/  STL [R1+0xaa0], R6 ;  /* 0x000aa00601007387 */ /* 0x0001e60000100800 */
[----:B------:R-:W-:Y:S01]  /*228e0*/  IADD3 R11, P5, R10, R0, RZ ;  /* 0x000000000a0b7210 */ /* 0x000fe20007fbe0ff */
[----:B------:R1:W-:Y:S01]  /*228f0*/  STL [R1+0xb34], R8 ;  /* 0x000b340801007387 */ /* 0x0003e20000100800 */
[----:B0-----:R-:W-:-:S03]  /*22900*/  IMAD R6, R2, 0x7, RZ ;  /* 0x0000000702067824 */ /* 0x001fc600078e02ff */
[----:B------:R0:W-:Y:S01]  /*22910*/  STL [R1+0xb10], R7 ;  /* 0x000b100701007387 */ /* 0x0001e20000100800 */
[----:B-1----:R-:W-:Y:S01]  /*22920*/  IMAD R8, R2, 0x60, RZ ;  /* 0x0000006002087824 */ /* 0x002fe200078e02ff */
[----:B------:R-:W-:Y:S02]  /*22930*/  LEA.HI.X.SX32 R6, R6, R3, 0x1, P1 ;  /* 0x0000000306067211 */ /* 0x000fe400008f0eff */
[----:B------:R1:W-:Y:S01]  /*22940*/  STL [R1+0xb5c], R11 ;  /* 0x000b5c0b01007387 */ /* 0x0003e20000100800 */
[----:B0-----:R-:W-:-:S03]  /*22950*/  IMAD R7, R2, 0x30, RZ ;  /* 0x0000003002077824 */ /* 0x001fc600078e02ff */
[----:B------:R0:W-:Y:S01]  /*22960*/  STL [R1+0xb48], R6 ;  /* 0x000b480601007387 */ /* 0x0001e20000100800 */
[----:B-1----:R-:W-:-:S05]  /*22970*/  IADD3 R11, P1, R8, R0, RZ ;  /* 0x00000000080b7210 */ /* 0x002fca0007f3e0ff */
[----:B------:R1:W-:Y:S01]  /*22980*/  STL [R1+0xa04], R11 ;  /* 0x000a040b01007387 */ /* 0x0003e20000100800 */
[-C--:B0-----:R-:W-:Y:S01]  /*22990*/  LEA.HI.X.SX32 R6, R4, R3.reuse, 0x1, P3 ;  /* 0x0000000304067211 */ /* 0x081fe200018f0eff */
[----:B------:R-:W-:Y:S01]  /*229a0*/  IMAD R4, R2, 0x18, RZ ;  /* 0x0000001802047824 */ /* 0x000fe200078e02ff */
[----:B------:R-:W-:-:S03]  /*229b0*/  LEA.HI.X.SX32 R5, R5, R3, 0x1, P4 ;  /* 0x0000000305057211 */ /* 0x000fc600020f0eff */
[----:B------:R0:W-:Y:S01]  /*229c0*/  STL [R1+0x900], R6 ;  /* 0x0009000601007387 */ /* 0x0001e20000100800 */
[-C--:B-1----:R-:W-:Y:S02]  /*229d0*/  IADD3 R11, P3, R7, R0.reuse, RZ ;  /* 0x00000000070b7210 */ /* 0x082fe40007f7e0ff */
[----:B------:R-:W-:-:S03]  /*229e0*/  IADD3 R12, P4, R4, R0, RZ ;  /* 0x00000000040c7210 */ /* 0x000fc60007f9e0ff */
[----:B------:R1:W-:Y:S01]  /*229f0*/  STL [R1+0xac4], R11 ;  /* 0x000ac40b01007387 */ /* 0x0003e20000100800 */
[----:B0-----:R-:W-:-:S03]  /*22a00*/  IMAD R6, R2, 0xc, RZ ;  /* 0x0000000c02067824 */ /* 0x001fc600078e02ff */
[----:B------:R0:W-:Y:S01]  /*22a10*/  STL [R1+0xa40], R5 ;  /* 0x000a400501007387 */ /* 0x0001e20000100800 */
[----:B-1----:R-:W-:-:S03]  /*22a20*/  LEA.HI.X.SX32 R11, R9, R3, 0x1, P2 ;  /* 0x00000003090b7211 */ /* 0x002fc600010f0eff */
[----:B------:R-:W-:Y:S01]  /*22a30*/  STL [R1+0xb24], R12 ;  /* 0x000b240c01007387 */ /* 0x000fe20000100800 */
[----:B------:R-:W-:Y:S01]  /*22a40*/  IADD3 R13, P2, R6, R0, RZ ;  /* 0x00000000060d7210 */ /* 0x000fe20007f5e0ff */
[C---:B------:R-:W-:Y:S02]  /*22a50*/  IMAD R9, R2.reuse, 0x5, RZ ;  /* 0x0000000502097824 */ /* 0x040fe400078e02ff */
[----:B0-----:R-:W-:Y:S01]  /*22a60*/  IMAD R5, R2, 0x6, RZ ;  /* 0x0000000602057824 */ /* 0x001fe200078e02ff */
[----:B------:R0:W-:Y:S04]  /*22a70*/  STL [R1+0xae0], R11 ;  /* 0x000ae00b01007387 */ /* 0x0001e80000100800 */
[----:B------:R-:W-:Y:S01]  /*22a80*/  STL [R1+0xb54], R13 ;  /* 0x000b540d01007387 */ /* 0x000fe20000100800 */
[----:B0-----:R-:W-:-:S02]  /*22a90*/  LEA.HI.X.SX32 R11, R10, R3, 0x1, P6 ;  /* 0x000000030a0b7211 */ /* 0x001fc400030f0eff */
[----:B------:R-:W-:Y:S02]  /*22aa0*/  IADD3 R12, P6, R5, R0, RZ ;  /* 0x00000000050c7210 */ /* 0x000fe40007fde0ff */
[-C--:B------:R-:W-:Y:S01]  /*22ab0*/  LEA.HI.X.SX32 R10, R9, R3.reuse, 0x1, P5 ;  /* 0x00000003090a7211 */ /* 0x080fe200028f0eff */
[----:B------:R0:W-:Y:S01]  /*22ac0*/  STL [R1+0xb30], R11 ;  /* 0x000b300b01007387 */ /* 0x0001e20000100800 */
[----:B------:R-:W-:-:S03]  /*22ad0*/  LEA.HI.X.SX32 R9, R8, R3, 0x1, P0 ;  /* 0x0000000308097211 */ /* 0x000fc600000f0eff */
[----:B------:R-:W-:Y:S01]  /*22ae0*/  STL [R1+0xb6c], R12 ;  /* 0x000b6c0c01007387 */ /* 0x000fe20000100800 */
[----:B0-----:R-:W-:-:S03]  /*22af0*/  LEA R11, P5, R2, R0, 0x7 ;  /* 0x00000000020b7211 */ /* 0x001fc600078a38ff */
[----:B------:R0:W-:Y:S01]  /*22b00*/  STL [R1+0xb58], R10 ;  /* 0x000b580a01007387 */ /* 0x0001e20000100800 */
[----:B------:R-:W-:-:S03]  /*22b10*/  LEA.HI.X.SX32 R8, R7, R3, 0x1, P1 ;  /* 0x0000000307087211 */ /* 0x000fc600008f0eff */
[----:B------:R-:W-:Y:S01]  /*22b20*/  STL [R1+0x984], R11 ;  /* 0x0009840b01007387 */ /* 0x000fe20000100800 */
[----:B------:R-:W-:-:S03]  /*22b30*/  LEA.HI.X.SX32 R7, R4, R3, 0x1, P3 ;  /* 0x0000000304077211 */ /* 0x000fc600018f0eff */
[----:B------:R1:W-:Y:S01]  /*22b40*/  STL [R1+0x880], R9 ;  /* 0x0008800901007387 */ /* 0x0003e20000100800 */
[----:B0-----:R-:W-:-:S05]  /*22b50*/  LEA R10, P0, R2, R0, 0x6 ;  /* 0x00000000020a7211 */ /* 0x001fca00078030ff */
[----:B------:R-:W-:Y:S01]  /*22b60*/  STL [R1+0xa84], R10 ;  /* 0x000a840a01007387 */ /* 0x000fe20000100800 */
[----:B-1----:R-:W-:-:S03]  /*22b70*/  LEA R9, P1, R2, R0, 0x5 ;  /* 0x0000000002097211 */ /* 0x002fc600078228ff */
[----:B------:R0:W-:Y:S04]  /*22b80*/  STL [R1+0xa00], R8 ;  /* 0x000a000801007387 */ /* 0x0001e80000100800 */
[----:B------:R-:W-:Y:S04]  /*22b90*/  STL [R1+0xb04], R9 ;  /* 0x000b040901007387 */ /* 0x000fe80000100800 */
[----:B------:R1:W-:Y:S01]  /*22ba0*/  STL [R1+0xac0], R7 ;  /* 0x000ac00701007387 */ /* 0x0003e20000100800 */
[C---:B0-----:R-:W-:Y:S01]  /*22bb0*/  LEA R8, P3, R2.reuse, R0, 0x4 ;  /* 0x0000000002087211 */ /* 0x041fe200078620ff */
[----:B------:R-:W-:-:S04]  /*22bc0*/  IMAD.SHL.U32 R4, R2, 0x2, RZ ;  /* 0x0000000202047824 */ /* 0x000fc800078e00ff */
[----:B------:R0:W-:Y:S01]  /*22bd0*/  STL [R1+0xb44], R8 ;  /* 0x000b440801007387 */ /* 0x0001e20000100800 */
[----:B-1----:R-:W-:Y:S01]  /*22be0*/  LEA.HI.X.SX32 R7, R6, R3, 0x1, P4 ;  /* 0x0000000306077211 */ /* 0x002fe200020f0eff */
[----:B------:R-:W-:-:S04]  /*22bf0*/  IMAD R6, R2, 0x3, RZ ;  /* 0x0000000302067824 */ /* 0x000fc800078e02ff */
[----:B------:R1:W-:Y:S01]  /*22c00*/  STL [R1+0xb20], R7 ;  /* 0x000b200701007387 */ /* 0x0003e20000100800 */
[----:B0-----:R-:W-:-:S05]  /*22c10*/  LEA R8, P4, R2, R0, 0x3 ;  /* 0x0000000002087211 */ /* 0x001fca00078818ff */
[----:B------:R0:W-:Y:S01]  /*22c20*/  STL [R1+0xb64], R8 ;  /* 0x000b640801007387 */ /* 0x0001e20000100800 */
[----:B-1----:R-:W-:Y:S01]  /*22c30*/  LEA.HI.X.SX32 R7, R5, R3, 0x1, P2 ;  /* 0x0000000305077211 */ /* 0x002fe200010f0eff */
[----:B------:R-:W-:-:S04]  /*22c40*/  IMAD.SHL.U32 R5, R2, 0x40, RZ ;  /* 0x0000004002057824 */ /* 0x000fc800078e00ff */
[----:B------:R1:W-:Y:S01]  /*22c50*/  STL [R1+0xb50], R7 ;  /* 0x000b500701007387 */ /* 0x0003e20000100800 */
[----:B0-----:R-:W-:Y:S02]  /*22c60*/  IADD3 R8, P2, R4, R0, RZ ;  /* 0x0000000004087210 */ /* 0x001fe40007f5e0ff */
[----:B------:R-:W-:-:S03]  /*22c70*/  LEA.HI.X.SX32 R5, R5, R3, 0x1, P5 ;  /* 0x0000000305057211 */ /* 0x000fc600028f0eff */
[----:B------:R0:W-:Y:S01]  /*22c80*/  STL [R1+0xb7c], R8 ;  /* 0x000b7c0801007387 */ /* 0x0001e20000100800 */
[----:B-1----:R-:W-:Y:S02]  /*22c90*/  LEA.HI.X.SX32 R7, R6, R3, 0x1, P6 ;  /* 0x0000000306077211 */ /* 0x002fe400030f0eff */
[C---:B------:R-:W-:Y:S02]  /*22ca0*/  LEA R6, P6, R2.reuse, R0, 0x2 ;  /* 0x0000000002067211 */ /* 0x040fe400078c10ff */
[----:B------:R1:W5:Y:S01]  /*22cb0*/  LDL.LU R0, [R1+0x17ac] ;  /* 0x0017ac0001007983 */ /* 0x0003620000300800 */
[----:B0-----:R-:W-:-:S03]  /*22cc0*/  IMAD.SHL.U32 R8, R2, 0x20, RZ ;  /* 0x0000002002087824 */ /* 0x001fc600078e00ff */
[----:B------:R0:W-:Y:S04]  /*22cd0*/  STL [R1+0xb68], R7 ;  /* 0x000b680701007387 */ /* 0x0001e80000100800 */
[----:B------:R2:W-:Y:S01]  /*22ce0*/  STL [R1+0xb74], R6 ;  /* 0x000b740601007387 */ /* 0x0005e20000100800 */
[----:B------:R-:W-:-:S03]  /*22cf0*/  LEA.HI.X.SX32 R9, R8, R3, 0x1, P0 ;  /* 0x0000000308097211 */ /* 0x000fc600000f0eff */
[----:B------:R3:W-:Y:S01]  /*22d00*/  STL [R1+0x980], R5 ;  /* 0x0009800501007387 */ /* 0x0007e20000100800 */
[C---:B0-----:R-:W-:Y:S02]  /*22d10*/  IMAD.SHL.U32 R7, R2.reuse, 0x10, RZ ;  /* 0x0000001002077824 */ /* 0x041fe400078e00ff */
[----:B--2---:R-:W-:-:S03]  /*22d20*/  IMAD.SHL.U32 R6, R2, 0x8, RZ ;  /* 0x0000000802067824 */ /* 0x004fc600078e00ff */
[-C--:B------:R-:W-:Y:S01]  /*22d30*/  LEA.HI.X.SX32 R8, R7, R3.reuse, 0x1, P1 ;  /* 0x0000000307087211 */ /* 0x080fe200008f0eff */
[----:B---3--:R-:W-:Y:S01]  /*22d40*/  IMAD.SHL.U32 R5, R2, 0x4, RZ ;  /* 0x0000000402057824 */ /* 0x008fe200078e00ff */
[-C--:B------:R-:W-:Y:S01]  /*22d50*/  LEA.HI.X.SX32 R7, R6, R3.reuse, 0x1, P3 ;  /* 0x0000000306077211 */ /* 0x080fe200018f0eff */
[----:B------:R-:W-:Y:S03]  /*22d60*/  STL [R1+0xa80], R9 ;  /* 0x000a800901007387 */ /* 0x000fe60000100800 */
[-C--:B------:R-:W-:Y:S02]  /*22d70*/  LEA.HI.X.SX32 R6, R5, R3.reuse, 0x1, P4 ;  /* 0x0000000305067211 */ /* 0x080fe400020f0eff */
[-C--:B------:R-:W-:Y:S01]  /*22d80*/  LEA.HI.X.SX32 R5, R2, R3.reuse, 0x1, P2 ;  /* 0x0000000302057211 */ /* 0x080fe200010f0eff */
[----:B------:R-:W-:Y:S01]  /*22d90*/  STL [R1+0xb00], R8 ;  /* 0x000b000801007387 */ /* 0x000fe20000100800 */
[----:B------:R-:W-:-:S03]  /*22da0*/  LEA.HI.X.SX32 R2, R4, R3, 0x1, P6 ;  /* 0x0000000304027211 */ /* 0x000fc600030f0eff */
[----:B------:R-:W-:Y:S04]  /*22db0*/  STL [R1+0xb40], R7 ;  /* 0x000b400701007387 */ /* 0x000fe80000100800 */
[----:B------:R-:W-:Y:S04]  /*22dc0*/  STL [R1+0xb60], R6 ;  /* 0x000b600601007387 */ /* 0x000fe80000100800 */
[----:B------:R0:W-:Y:S04]  /*22dd0*/  STL [R1+0xb78], R5 ;  /* 0x000b780501007387 */ /* 0x0001e80000100800 */
[----:B------:R-:W-:Y:S04]  /*22de0*/  STL [R1+0x19c], RZ ;  /* 0x00019cff01007387 */ /* 0x000fe80000100800 */
[----:B------:R2:W-:Y:S04]  /*22df0*/  STL [R1+0xb70], R2 ;  /* 0x000b700201007387 */ /* 0x0005e80000100800 */
[----:B------:R-:W-:Y:S04]  /*22e00*/  STL [R1+0x5e0], RZ ;  /* 0x0005e0ff01007387 */ /* 0x000fe80000100800 */
        /* <DEDUP_REMOVED lines=39> */
[----:B------:R-:W3:Y:S04]  /*23080*/  LDL R3, [R1+0x5cc] ;  /* 0x0005cc0001037983 */ /* 0x000ee80000100800 */
[----:B------:R-:W4:Y:S04]  /*23090*/  LDL R4, [R1+0x5c4] ;  /* 0x0005c40001047983 */ /* 0x000f280000100800 */
[----:B0-----:R-:W0:Y:S04]  /*230a0*/  S2R R5, SR_TID.X ;  /* 0x0000000000057919 */ /* 0x001e280000002100 */
[----:B------:R-:W-:Y:S04]  /*230b0*/  STL [R1+0x520], RZ ;  /* 0x000520ff01007387 */ /* 0x000fe80000100800 */
[----:B------:R-:W-:Y:S04]  /*230c0*/  STL [R1+0x524], RZ ;  /* 0x000524ff01007387 */ /* 0x000fe80000100800 */
[----:B------:R-:W-:Y:S04]  /*230d0*/  STL [R1+0x528], RZ ;  /* 0x000528ff01007387 */ /* 0x000fe80000100800 */
[----:B------:R-:W-:Y:S04]  /*230e0*/  STL [R1+0x52c], RZ ;  /* 0x00052cff01007387 */ /* 0x000fe80000100800 */
[----:B------:R-:W-:Y:S04]  /*230f0*/  STL [R1+0x500], RZ ;  /* 0x000500ff01007387 */ /* 0x000fe80000100800 */
[----:B------:R-:W-:Y:S01]  /*23100*/  STL [R1+0x504], RZ ;  /* 0x000504ff01007387 */ /* 0x000fe20000100800 */
[----:B0-----:R-:W-:-:S03]  /*23110*/  LOP3.LUT R5, R5, 0x7f, RZ, 0xc0, !PT ;  /* 0x0000007f05057812 */ /* 0x001fc600078ec0ff */
[----:B------:R-:W-:Y:S04]  /*23120*/  STL [R1+0x508], RZ ;  /* 0x000508ff01007387 */ /* 0x000fe80000100800 */
[----:B------:R-:W-:Y:S04]  /*23130*/  STL [R1+0x50c], RZ ;  /* 0x00050cff01007387 */ /* 0x000fe80000100800 */
[----:B------:R-:W-:Y:S01]  /*23140*/  STL [R1+0x220], RZ ;  /* 0x000220ff01007387 */ /* 0x000fe20000100800 */
[----:B------:R-:W-:-:S03]  /*23150*/  IMAD.SHL.U32 R5, R5, 0x2, RZ ;  /* 0x0000000205057824 */ /* 0x000fc600078e00ff */
[----:B------:R-:W-:Y:S04]  /*23160*/  STL [R1+0x224], RZ ;  /* 0x000224ff01007387 */ /* 0x000fe80000100800 */
[----:B------:R-:W-:Y:S04]  /*23170*/  STL [R1+0x228], RZ ;  /* 0x000228ff01007387 */ /* 0x000fe80000100800 */
[----:B------:R-:W-:Y:S04]  /*23180*/  STL [R1+0x22c], RZ ;  /* 0x00022cff01007387 */ /* 0x000fe80000100800 */
[----:B------:R-:W-:Y:S04]  /*23190*/  STL [R1+0x330], RZ ;  /* 0x000330ff01007387 */ /* 0x000fe80000100800 */
[----:B------:R-:W-:Y:S01]  /*231a0*/  STL [R1+0x334], RZ ;  /* 0x000334ff01007387 */ /* 0x000fe20000100800 */
[----:B--2---:R-:W-:-:S03]  /*231b0*/  LOP3.LUT R2, R5, 0x20, RZ, 0x3c, !PT ;  /* 0x0000002005027812 */ /* 0x004fc600078e3cff */
[----:B------:R-:W-:Y:S01]  /*231c0*/  STL [R1+0x338], RZ ;  /* 0x000338ff01007387 */ /* 0x000fe20000100800 */
[----:B------:R-:W-:-:S03]  /*231d0*/  LOP3.LUT R2, R5, 0x50, RZ, 0x3c, !PT ;  /* 0x0000005005027812 */ /* 0x000fc600078e3cff */
[----:B------:R-:W-:Y:S04]  /*231e0*/  STL [R1+0x33c], RZ ;  /* 0x00033cff01007387 */ /* 0x000fe80000100800 */
[----:B------:R-:W-:Y:S04]  /*231f0*/  STL [R1+0x450], RZ ;  /* 0x000450ff01007387 */ /* 0x000fe80000100800 */
[----:B------:R-:W-:Y:S01]  /*23200*/  STL [R1+0x454], RZ ;  /* 0x000454ff01007387 */ /* 0x000fe20000100800 */
[----:B------:R-:W-:-:S03]  /*23210*/  LOP3.LUT R6, R5, 0x10, RZ, 0x3c, !PT ;  /* 0x0000001005067812 */ /* 0x000fc600078e3cff */
        /* <DEDUP_REMOVED lines=8> */
[----:B------:R-:W-:Y:S04]  /*232a0*/  STL [R1+0x468], RZ ;  /* 0x000468ff01007387 */ /* 0x000fe80000100800 */
[----:B------:R-:W-:Y:S01]  /*232b0*/  STL [R1+0x46c], RZ ;  /* 0x00046cff01007387 */ /* 0x000fe20000100800 */
[----:B------:R-:W-:Y:S02]  /*232c0*/  USHF.R.S32.HI UR5, URZ, 0x1f, UR4 ;  /* 0x0000001f3f057899 */ /* 0x000fe40008011404 */
[----:B------:R-:W-:Y:S02]  /*232d0*/  USHF.L.U32 UR8, UR4, 0x1, URZ ;  /* 0x0000000104087899 */ /* 0x000fe4000800063f */
[----:B------:R-:W-:Y:S01]  /*232e0*/  USHF.L.U64.HI UR5, UR4, 0x1, UR5 ;  /* 0x0000000104057899 */ /* 0x000fe20008010205 */
[----:B---3--:R-:W-:-:S02]  /*232f0*/  LOP3.LUT R2, R3, 0x40, RZ, 0x3c, !PT ;  /* 0x0000004003027812 */ /* 0x008fc400078e3cff */
[----:B----4-:R-:W-:-:S03]  /*23300*/  LOP3.LUT R5, R4, 0x20, RZ, 0x3c, !PT ;  /* 0x0000002004057812 */ /* 0x010fc600078e3cff */
[----:B------:R0:W-:Y:S01]  /*23310*/  STL [R1+0x5c8], R2 ;  /* 0x0005c80201007387 */ /* 0x0001e20000100800 */
[----:B------:R-:W-:-:S03]  /*23320*/  LOP3.LUT R3, R4, 0x40, RZ, 0x3c, !PT ;  /* 0x0000004004037812 */ /* 0x000fc600078e3cff */
[----:B------:R1:W-:Y:S01]  /*23330*/  STL [R1+0x13a4], R5 ;  /* 0x0013a40501007387 */ /* 0x0003e20000100800 */
[----:B0-----:R-:W-:-:S05]  /*23340*/  LOP3.LUT R2, R4, 0x60, RZ, 0x3c, !PT ;  /* 0x0000006004027812 */ /* 0x001fca00078e3cff */
[----:B------:R1:W-:Y:S04]  /*23350*/  STL [R1+0x139c], R2 ;  /* 0x00139c0201007387 */ /* 0x0003e80000100800 */
[----:B------:R1:W-:Y:S02]  /*23360*/  STL [R1+0x13a0], R3 ;  /* 0x0013a00301007387 */ /* 0x0003e40000100800 */
.L_x_3:
[----:B-1---5:R-:W2:Y:S04]  /*23370*/  LDL R3, [R1+0x778] ;  /* 0x0007780001037983 */ /* 0x022ea80000100800 */
[----:B------:R-:W2:Y:S04]  /*23380*/  LDL R2, [R1+0x77c] ;  /* 0x00077c0001027983 */ /* 0x000ea80000100800 */
[----:B------:R-:W-:Y:S04]  /*23390*/  STL [R1+0x3e88], R19 ;  /* 0x003e881301007387 */ /* 0x000fe80000100800 */
        /* <DEDUP_REMOVED lines=147> */
[----:B0----5:R0:W-:Y:S04]  /*23cd0*/  STL [R1+0x18c0], R0 ;  /* 0x0018c00001007387 */ /* 0x0211e80000100800 */
[----:B0-----:R-:W3:Y:S01]  /*23ce0*/  LDL.LU R0, [R1+0x780] ;  /* 0x0007800001007983 */ /* 0x001ee20000300800 */
[----:B------:R-:W-:Y:S01]  /*23cf0*/  IMAD.MOV.U32 R4, RZ, RZ, -0x80 ;  /* 0xffffff80ff047424 */ /* 0x000fe200078e00ff */
[----:B------:R-:W-:-:S02]  /*23d00*/  PRMT R17, RZ, 0x7610, R17 ;  /* 0x00007610ff117816 */ /* 0x000fc40000000011 */
[----:B------:R-:W-:Y:S01]  /*23d10*/  PRMT R21, RZ, 0x7610, R21 ;  /* 0x00007610ff157816 */ /* 0x000fe20000000015 */
[----:B---3--:R-:W-:Y:S01]  /*23d20*/  STL [R1+0x18d8], R0 ;  /* 0x0018d80001007387 */ /* 0x008fe20000100800 */
[----:B------:R-:W-:-:S03]  /*23d30*/  IMAD R4, R0, R4, c[0x0][0x180] ;  /* 0x0000600000047624 */ /* 0x000fc600078e0204 */
[----:B------:R-:W-:Y:S02]  /*23d40*/  STL [R1+0x39f0], R0 ;  /* 0x0039f00001007387 */ /* 0x000fe40000100800 */
[C---:B------:R-:W-:Y:S02]  /*23d50*/  ISETP.GT.AND P0, PT, R4.reuse, RZ, PT ;  /* 0x000000ff0400720c */ /* 0x040fe40003f04270 */
[----:B------:R-:W-:Y:S01]  /*23d60*/  STL [R1+0x39f4], R0 ;  /* 0x0039f40001007387 */ /* 0x000fe20000100800 */
[C---:B------:R-:W-:Y:S02]  /*23d70*/  ISETP.GT.AND P1, PT, R4.reuse, 0x1, PT ;  /* 0x000000010400780c */ /* 0x040fe40003f24270 */
[C---:B------:R-:W-:Y:S01]  /*23d80*/  ISETP.GT.AND P2, PT, R4.reuse, 0x2, PT ;  /* 0x000000020400780c */ /* 0x040fe20003f44270 */
[----:B------:R-:W-:Y:S01]  /*23d90*/  STL [R1+0x39f8], R0 ;  /* 0x0039f80001007387 */ /* 0x000fe20000100800 */
[----:B------:R-:W-:Y:S02]  /*23da0*/  PRMT R19, RZ, 0x7610, R19 ;  /* 0x00007610ff137816 */ /* 0x000fe40000000013 */
[C---:B------:R-:W-:Y:S01]  /*23db0*/  ISETP.GT.AND P3, PT, R4.reuse, 0x3, PT ;  /* 0x000000030400780c */ /* 0x040fe20003f64270 */
        /* <DEDUP_REMOVED lines=54> */
[----:B--2---:R0:W2:Y:S04]  /*24120*/  @P0 LDG.E.U16 R17, [R2.64] ;  /* 0x0000000602110981 */ /* 0x0040a8000c1e1500 */
[----:B0-----:R-:W3:Y:S04]  /*24130*/  LDL R2, [R1+0xb78] ;  /* 0x000b780001027983 */ /* 0x001ee80000100800 */
[----:B------:R-:W3:Y:S01]  /*24140*/  LDL R3, [R1+0xb7c] ;  /* 0x000b7c0001037983 */ /* 0x000ee20000100800 */
[----:B------:R-:W-:-:S02]  /*24150*/  ISETP.GT.AND P0, PT, R4, 0x4, PT ;  /* 0x000000040400780c */ /* 0x000fc40003f04270 */
[----:B---3--:R-:W-:-:S04]  /*24160*/  @P1 LOP3.LUT R3, R3, R2, RZ, 0x3c, !PT ;  /* 0x0000000203031212 */ /* 0x008fc800078e3cff */
[----:B------:R-:W-:-:S04]  /*24170*/  @P1 LOP3.LUT R2, R3, R2, RZ, 0x3c, !PT ;  /* 0x0000000203021212 */ /* 0x000fc800078e3cff */
[----:B------:R-:W-:-:S05]  /*24180*/  @P1 LOP3.LUT R3, R3, R2, RZ, 0x3c, !PT ;  /* 0x0000000203031212 */ /* 0x000fca00078e3cff */
[----:B------:R-:W3:Y:S04]  /*24190*/  @P1 LDG.E.U16 R21, [R2.64] ;  /* 0x0000000602151981 */ /* 0x000ee8000c1e1500 */
[----:B---3--:R0:W-:Y:S04]  /*241a0*/  STL [R1+0x314], R21 ;  /* 0x0003141501007387 */ /* 0x0081e80000100800 */
[----:B0-----:R-:W3:Y:S04]  /*241b0*/  LDL.LU R21, [R1+0x3e9c] ;  /* 0x003e9c0001157983 */ /* 0x001ee80000300800 */
[----:B------:R-:W4:Y:S04]  /*241c0*/  LDL R2, [R1+0xb70] ;  /* 0x000b700001027983 */ /* 0x000f280000100800 */
[----:B------:R-:W4:Y:S01]  /*241d0*/  LDL R3, [R1+0xb74] ;  /* 0x000b740001037983 */ /* 0x000f220000100800 */
[----:B------:R-:W-:-:S02]  /*241e0*/  ISETP.GT.AND P1, PT, R4, 0x5, PT ;  /* 0x000000050400780c */ /* 0x000fc40003f24270 */
[----:B---3--:R-:W-:Y:S02]  /*241f0*/  PRMT R21, RZ, 0x7610, R21 ;  /* 0x00007610ff157816 */ /* 0x008fe40000000015 */
[----:B----4-:R-:W-:-:S04]  /*24200*/  @P2 LOP3.LUT R3, R3, R2, RZ, 0x3c, !PT ;  /* 0x0000000203032212 */ /* 0x010fc800078e3cff */
        /* <DEDUP_REMOVED lines=47> */
[----:B------:R-:W-:-:S02]  /*24500*/  PRMT R23, RZ, 0x7610, R23 ;  /* 0x00007610ff177816 */ /* 0x000fc40000000017 */
[----:B------:R-:W-:Y:S02]  /*24510*/  ISETP.GT.AND P2, PT, R4, 0xa, PT ;  /* 0x0000000a0400780c */ /* 0x000fe40003f44270 */
        /* <DEDUP_REMOVED lines=10> */
[----:B----4-:R-:W-:-:S04]  /*245c0*/  @P0 LOP3.LUT R3, R3, R2, RZ, 0x3c, !PT ;  /* 0x0000000203030212 */ /* 0x010fc800078e3cff */
[----:B------:R-:W-:-:S04]  /*245d0*/  @P0 LOP3.LUT R2, R3, R2, RZ, 0x3c, !PT ;  /* 0x0000000203020212 */ /* 0x000fc800078e3cff */
[----:B------:R-:W-:-:S05]  /*245e0*/  @P0 LOP3.LUT R3, R3, R2, RZ, 0x3c, !PT ;  /* 0x0000000203030212 */ /* 0x000fca00078e3cff */
[----:B------:R0:W4:Y:S04]  /*245f0*/  @P0 LDG.E.U16 R19, [R2.64] ;  /* 0x0000000602130981 */ /* 0x000128000c1e1500 */
[----:B0-----:R-:W2:Y:S04]  /*24600*/  LDL R2, [R1+0xb38] ;  /* 0x000b380001027983 */ /* 0x001ea80000100800 */
[----:B------:R-:W2:Y:S01]  /*24610*/  LDL R3, [R1+0xb3c] ;  /* 0x000b3c0001037983 */ /* 0x000ea20000100800 */
[----:B---3--:R-:W-:Y:S02]  /*24620*/  PRMT R21, RZ, 0x7610, R21 ;  /* 0x00007610ff157816 */ /* 0x008fe40000000015 */
[----:B------:R-:W-:-:S02]  /*24630*/  ISETP.GT.AND P0, PT, R4, 0xc, PT ;  /* 0x0000000c0400780c */ /* 0x000fc40003f04270 */
[----:B--2---:R-:W-:-:S04]  /*24640*/  @P1 LOP3.LUT R3, R3, R2, RZ, 0x3c, !PT ;  /* 0x0000000203031212 */ /* 0x004fc800078e3cff */
[----:B------:R-:W-:-:S04]  /*24650*/  @P1 LOP3.LUT R2, R3, R2, RZ, 0x3c, !PT ;  /* 0x0000000203021212 */ /* 0x000fc800078e3cff */
[----:B------:R-:W-:-:S05]  /*24660*/  @P1 LOP3.LUT R3, R3, R2, RZ, 0x3c, !PT ;  /* 0x0000000203031212 */ /* 0x000fca00078e3cff */
[----:B------:R-:W2:Y:S04]  /*24670*/  @P1 LDG.E.U16 R23, [R2.64] ;  /* 0x0000000602171981 */ /* 0x000ea8000c1e1500 */
[----:B--2---:R0:W-:Y:S04]  /*24680*/  STL [R1+0x2f8], R23 ;  /* 0x0002f81701007387 */ /* 0x0041e80000100800 */
[----:B0-----:R-:W2:Y:S04]  /*24690*/  LDL.LU R23, [R1+0x3e80] ;  /* 0x003e800001177983 */ /* 0x001ea80000300800 */
[----:B------:R-:W3:Y:S04]  /*246a0*/  LDL R2, [R1+0xb30] ;  /* 0x000b300001027983 */ /* 0x000ee80000100800 */
[----:B------:R-:W3:Y:S01]  /*246b0*/  LDL R3, [R1+0xb34] ;  /* 0x000b340001037983 */ /* 0x000ee20000100800 */
[----:B------:R-:W-:-:S02]  /*246c0*/  ISETP.GT.AND P1, PT, R4, 0xd, PT ;  /* 0x0000000d0400780c */ /* 0x000fc40003f24270 */
[----:B--2---:R-:W-:Y:S02]  /*246d0*/  PRMT R23, RZ, 0x7610, R23 ;  /* 0x00007610ff177816 */ /* 0x004fe40000000017 */
[----:B---3--:R-:W-:-:S04]  /*246e0*/  @P2 LOP3.LUT R3, R3, R2, RZ, 0x3c, !PT ;  /* 0x0000000203032212 */ /* 0x008fc800078e3cff */
        /* <DEDUP_REMOVED lines=47> */
[----:B------:R-:W-:-:S02]  /*249e0*/  PRMT R25, RZ, 0x7610, R25 ;  /* 0x00007610ff197816 */ /* 0x000fc40000000019 */
[----:B------:R-:W-:Y:S02]  /*249f0*/  ISETP.GT.AND P2, PT, R4, 0x12, PT ;  /* 0x000000120400780c */ /* 0x000fe40003f44270 */
        /* <DEDUP_REMOVED lines=10> */
[----:B---3--:R-:W-:-:S04]  /*24aa0*/  @P0 LOP3.LUT R3, R3, R2, RZ, 0x3c, !PT ;  /* 0x0000000203030212 */ /* 0x008fc800078e3cff */
[----:B------:R-:W-:-:S04]  /*24ab0*/  @P0 LOP3.LUT R2, R3, R2, RZ, 0x3c, !PT ;  /* 0x0000000203020212 */ /* 0x000fc800078e3cff */
[----:B------:R-:W-:-:S05]  /*24ac0*/  @P0 LOP3.LUT R3, R3, R2, RZ, 0x3c, !PT ;  /* 0x0000000203030212 */ /* 0x000fca00078e3cff */
[----:B------:R0:W3:Y:S04]  /*24ad0*/  @P0 LDG.E.U16 R21, [R2.64] ;  /* 0x0000000602150981 */ /* 0x0000e8000c1e1500 */
[----:B0-----:R-:W3:Y:S04]  /*24ae0*/  LDL R2, [R1+0xaf8] ;  /* 0x000af80001027983 */ /* 0x001ee80000100800 */
[----:B------:R-:W3:Y:S01]  /*24af0*/  LDL R3, [R1+0xafc] ;  /* 0x000afc0001037983 */ /* 0x000ee20000100800 */
[----:B--2---:R-:W-:Y:S02]  /*24b00*/  PRMT R23, RZ, 0x7610, R23 ;  /* 0x00007610ff177816 */ /* 0x004fe40000000017 */
[----:B------:R-:W-:-:S02]  /*24b10*/  ISETP.GT.AND P0, PT, R4, 0x14, PT ;  /* 0x000000140400780c */ /* 0x000fc40003f04270 */
        /* <DEDUP_REMOVED lines=308> */
[----:B------:R0:W2:Y:S04]  /*25e60*/  @P0 LDG.E.U16 R29, [R2.64] ;  /* 0x00000006021d0981 */ /* 0x0000a8000c1e1500 */
[----:B0-----:R-:W3:Y:S04]  /*25e70*/  LDL R2, [R1+0x9f8] ;  /* 0x0009f80001027983 */ /* 0x001ee80000100800 */
[----:B------:R-:W3:Y:S01]  /*25e80*/  LDL R3, [R1+0x9fc] ;  /* 0x0009fc0001037983 */ /* 0x000ee20000100800 */
[----:B------:R-:W-:Y:S02]  /*25e90*/  ISETP.GT.AND P0, PT, R4, 0x34, PT ;  /* 0x000000340400780c */ /* 0x000fe40003f04270 */
[----:B---3--:R-:W-:-:S04]  /*25ea0*/  @P1 LOP3.LUT R3, R3, R2, RZ, 0x3c, !PT ;  /* 0x0000000203031212 */ /* 0x008fc800078e3cff */
[----:B------:R-:W-:-:S04]  /*25eb0*/  @P1 LOP3.LUT R2, R3, R2, RZ, 0x3c, !PT ;  /* 0x0000000203021212 */ /* 0x000fc800078e3cff */
[----:B------:R-:W-:-:S05]  /*25ec0*/  @P1 LOP3.LUT R3, R3, R2, RZ, 0x3c, !PT ;  /* 0x0000000203031212 */ /* 0x000fca00078e3cff */
[----:B------:R-:W3:Y:S04]  /*25ed0*/  @P1 LDG.E.U16 R9, [R2.64] ;  /* 0x0000000602091981 */ /* 0x000ee8000c1e1500 */
[----:B---3--:R0:W-:Y:S04]  /*25ee0*/  STL [R1+0x26c], R9 ;  /* 0x00026c0901007387 */ /* 0x0081e80000100800 */
[----:B0-----:R-:W3:Y:S04]  /*25ef0*/  LDL.LU R9, [R1+0x3df4] ;  /* 0x003df40001097983 */ /* 0x001ee80000300800 */
[----:B------:R-:W2:Y:S04]  /*25f00*/  LDL R2, [R1+0x9f0] ;  /* 0x0009f00001027983 */ /* 0x000ea80000100800 */
[----:B------:R-:W2:Y:S01]  /*25f10*/  LDL R3, [R1+0x9f4] ;  /* 0x0009f40001037983 */ /* 0x000ea20000100800 */
[----:B------:R-:W-:-:S02]  /*25f20*/  ISETP.GT.AND P1, PT, R4, 0x35, PT ;  /* 0x000000350400780c */ /* 0x000fc40003f24270 */
[----:B---3--:R-:W-:Y:S02]  /*25f30*/  PRMT R9, RZ, 0x7610, R9 ;  /* 0x00007610ff097816 */ /* 0x008fe40000000009 */
        /* <DEDUP_REMOVED lines=437> */
[----:B--2---:R-:W-:-:S02]  /*27a90*/  PRMT R8, RZ, 0x7610, R8 ;  /* 0x00007610ff087816 */ /* 0x004fc40000000008 */
[C---:B------:R-:W-:Y:S02]  /*27aa0*/  ISETP.GT.AND P1, PT, R4.reuse, 0x61, PT ;  /* 0x000000610400780c */ /* 0x040fe40003f24270 */
[----:B------:R-:W-:Y:S02]  /*27ab0*/  PRMT R0, RZ, 0x7610, R0 ;  /* 0x00007610ff007816 */ /* 0x000fe40000000000 */
[----:B------:R-:W-:Y:S02]  /*27ac0*/  ISETP.GT.AND P4, PT, R4, 0x62, PT ;  /* 0x000000620400780c */ /* 0x000fe40003f84270 */
[----:B---3--:R-:W-:Y:S02]  /*27ad0*/  PRMT R9, RZ, 0x7610, R9 ;  /* 0x00007610ff097816 */ /* 0x008fe40000000009 */
[----:B----4-:R-:W-:-:S04]  /*27ae0*/  @P0 LOP3.LUT R3, R3, R2, RZ, 0x3c, !PT ;  /* 0x0000000203030212 */ /* 0x010fc800078e3cff */
[----:B------:R-:W-:-:S04]  /*27af0*/  @P0 LOP3.LUT R2, R3, R2, RZ, 0x3c, !PT ;  /* 0x0000000203020212 */ /* 0x000fc800078e3cff */
[----:B------:R-:W-:-:S05]  /*27b00*/  @P0 LOP3.LUT R3, R3, R2, RZ, 0x3c, !PT ;  /* 0x0000000203030212 */ /* 0x000fca00078e3cff */
[----:B------:R-:W2:Y:S04]  /*27b10*/  @P0 LDG.E.U16 R9, [R2.64] ;  /* 0x0000000602090981 */ /* 0x000ea8000c1e1500 */
[----:B--2---:R0:W-:Y:S04]  /*27b20*/  STL [R1+0x148], R9 ;  /* 0x0001480901007387 */ /* 0x0041e80000100800 */
[----:B0-----:R-:W2:Y:S04]  /*27b30*/  LDL.LU R9, [R1+0x3d40] ;  /* 0x003d400001097983 */ /* 0x001ea80000300800 */
[----:B------:R-:W3:Y:S04]  /*27b40*/  LDL R2, [R1+0x888] ;  /* 0x0008880001027983 */ /* 0x000ee80000100800 */
[----:B------:R-:W3:Y:S01]  /*27b50*/  LDL R3, [R1+0x88c] ;  /* 0x00088c0001037983 */ /* 0x000ee20000100800 */
[----:B--2---:R-:W-:-:S02]  /*27b60*/  PRMT R9, RZ, 0x7610, R9 ;  /* 0x00007610ff097816 */ /* 0x004fc40000000009 */
        /* <DEDUP_REMOVED lines=17> */
[----:B---3--:R-:W-:-:S02]  /*27c80*/  PRMT R9, RZ, 0x7610, R9 ;  /* 0x00007610ff097816 */ /* 0x008fc40000000009 */
[----:B----4-:R-:W-:-:S04]  /*27c90*/  @P1 LOP3.LUT R3, R3, R2, RZ, 0x3c, !PT ;  /* 0x0000000203031212 */ /* 0x010fc800078e3cff */
[----:B------:R-:W-:-:S04]  /*27ca0*/  @P1 LOP3.LUT R2, R3, R2, RZ, 0x3c, !PT ;  /* 0x0000000203021212 */ /* 0x000fc800078e3cff */
[----:B------:R-:W-:-:S05]  /*27cb0*/  @P1 LOP3.LUT R3, R3, R2, RZ, 0x3c, !PT ;  /* 0x0000000203031212 */ /* 0x000fca00078e3cff */
[----:B------:R0:W3:Y:S04]  /*27cc0*/  @P1 LDG.E.U16 R0, [R2.64] ;  /* 0x0000000602001981 */ /* 0x0000e8000c1e1500 */
[----:B0-----:R-:W4:Y:S04]  /*27cd0*/  LDL R2, [R1+0x870] ;  /* 0x0008700001027983 */ /* 0x001f280000100800 */
[----:B------:R-:W4:Y:S04]  /*27ce0*/  LDL R3, [R1+0x874] ;  /* 0x0008740001037983 */ /* 0x000f280000100800 */
[----:B---3--:R-:W-:Y:S01]  /*27cf0*/  STL [R1+0x3c4c], R0 ;  /* 0x003c4c0001007387 */ /* 0x008fe20000100800 */
        /* <DEDUP_REMOVED lines=261> */
[----:B------:R0:W2:Y:S04]  /*28d50*/  @P1 LDG.E.U16 R9, [R2.64] ;  /* 0x0000000602091981 */ /* 0x0000a8000c1e1500 */
[----:B0-----:R-:W3:Y:S04]  /*28d60*/  LDL R2, [R1+0x798] ;  /* 0x0007980001027983 */ /* 0x001ee80000100800 */
[----:B------:R-:W3:Y:S01]  /*28d70*/  LDL R3, [R1+0x79c] ;  /* 0x00079c0001037983 */ /* 0x000ee20000100800 */
[----:B------:R-:W-:Y:S02]  /*28d80*/  PRMT R8, RZ, 0x7610, R8 ;  /* 0x00007610ff087816 */ /* 0x000fe40000000008 */
[----:B------:R-:W-:Y:S01]  /*28d90*/  ISETP.GT.AND P1, PT, R4, 0x7e, PT ;  /* 0x0000007e0400780c */ /* 0x000fe20003f24270 */
[----:B--2---:R0:W-:Y:S04]  /*28da0*/  STL [R1+0xc0], R9 ;  /* 0x0000c00901007387 */ /* 0x0041e80000100800 */
[----:B0-----:R-:W0:Y:S01]  /*28db0*/  S2R R9, SR_TID.X ;  /* 0x0000000000097919 */ /* 0x001e220000002100 */
[----:B---3--:R-:W-:-:S04]  /*28dc0*/  @P0 LOP3.LUT R3, R3, R2, RZ, 0x3c, !PT ;  /* 0x0000000203030212 */ /* 0x008fc800078e3cff */
[----:B------:R-:W-:-:S04]  /*28dd0*/  @P0 LOP3.LUT R2, R3, R2, RZ, 0x3c, !PT ;  /* 0x0000000203020212 */ /* 0x000fc800078e3cff */
[----:B------:R-:W-:-:S05]  /*28de0*/  @P0 LOP3.LUT R3, R3, R2, RZ, 0x3c, !PT ;  /* 0x0000000203030212 */ /* 0x000fca00078e3cff */
[----:B------:R-:W2:Y:S01]  /*28df0*/  @P0 LDG.E.U16 R8, [R2.64] ;  /* 0x0000000602080981 */ /* 0x000ea2000c1e1500 */
[----:B0-----:R-:W-:-:S04]  /*28e00*/  LOP3.LUT R9, R9, 0x7f, RZ, 0xc0, !PT ;  /* 0x0000007f09097812 */ /* 0x001fc800078ec0ff */
[----:B------:R-:W-:Y:S01]  /*28e10*/  ISETP.GE.AND P0, PT, R9, R4, PT ;  /* 0x000000040900720c */ /* 0x000fe20003f06270 */
[----:B--2---:R0:W-:Y:S04]  /*28e20*/  STL [R1+0xbc], R8 ;  /* 0x0000bc0801007387 */ /* 0x0041e80000100800 */
[----:B0-----:R-:W2:Y:S04]  /*28e30*/  LDL.LU R8, [R1+0x3cd0] ;  /* 0x003cd00001087983 */ /* 0x001ea80000300800 */
[----:B------:R-:W3:Y:S04]  /*28e40*/  LDL R2, [R1+0x790] ;  /* 0x0007900001027983 */ /* 0x000ee80000100800 */
[----:B------:R-:W3:Y:S01]  /*28e50*/  LDL R3, [R1+0x794] ;  /* 0x0007940001037983 */ /* 0x000ee20000100800 */
[----:B------:R-:W-:-:S03]  /*28e60*/  ISETP.GT.AND P2, PT, R4, 0x7f, PT ;  /* 0x0000007f0400780c */ /* 0x000fc60003f44270 */
[----:B------:R-:W2:Y:S01]  /*28e70*/  LDL.LU R9, [R1+0x3ccc] ;  /* 0x003ccc0001097983 */ /* 0x000ea20000300800 */
[----:B---3--:R-:W-:-:S04]  /*28e80*/  @P1 LOP3.LUT R3, R3, R2, RZ, 0x3c, !PT ;  /* 0x0000000203031212 */ /* 0x008fc800078e3cff */
[C---:B------:R-:W-:Y:S02]  /*28e90*/  @P1 LOP3.LUT R2, R3.reuse, R2, RZ, 0x3c, !PT ;  /* 0x0000000203021212 */ /* 0x040fe400078e3cff */
[----:B--2---:R-:W-:Y:S02]  /*28ea0*/  PRMT R9, RZ, 0x7610, R9 ;  /* 0x00007610ff097816 */ /* 0x004fe40000000009 */
        /* <DEDUP_REMOVED lines=11> */
[----:B------:R-:W-:Y:S06]  /*28f60*/  BAR.SYNC.DEFER_BLOCKING 0x0 ;  /* 0x0000000000007b1d */ /* 0x000fec0000010000 */
[----:B--2---:R0:W-:Y:S04]  /*28f70*/  STL [R1+0xb4], R9 ;  /* 0x0000b40901007387 */ /* 0x0041e80000100800 */
[----:B0-----:R-:W2:Y:S04]  /*28f80*/  LDL.LU R9, [R1+0x3cc4] ;  /* 0x003cc40001097983 */ /* 0x001ea80000300800 */
[----:B------:R-:W3:Y:S04]  /*28f90*/  LDL R2, [R1+0xb98] ;  /* 0x000b980001027983 */ /* 0x000ee80000100800 */
[----:B------:R-:W3:Y:S01]  /*28fa0*/  LDL R3, [R1+0x12e4] ;  /* 0x0012e40001037983 */ /* 0x000ee20000100800 */
[----:B--2---:R-:W-:-:S02]  /*28fb0*/  PRMT R9, RZ, 0x7610, R9 ;  /* 0x00007610ff097816 */ /* 0x004fc40000000009 */
[----:B---3--:R-:W-:-:S04]  /*28fc0*/  @!P0 LOP3.LUT R3, R3, R2, RZ, 0x3c, !PT ;  /* 0x0000000203038212 */ /* 0x008fc800078e3cff */
[----:B------:R-:W-:-:S04]  /*28fd0*/  @!P0 LOP3.LUT R2, R3, R2, RZ, 0x3c, !PT ;  /* 0x0000000203028212 */ /* 0x000fc800078e3cff */
[----:B------:R-:W-:-:S05]  /*28fe0*/  @!P0 LOP3.LUT R3, R3, R2, RZ, 0x3c, !PT ;  /* 0x0000000203038212 */ /* 0x000fca00078e3cff */
[----:B------:R-:W2:Y:S04]  /*28ff0*/  @!P0 LDG.E.U16 R9, [R2.64] ;  /* 0x0000000602098981 */ /* 0x000ea8000c1e1500 */
        /* <DEDUP_REMOVED lines=71> */
[----:B------:R0:W2:Y:S04]  /*29470*/  @!P0 LDG.E.U16 R9, [R2.64] ;  /* 0x0000000602098981 */ /* 0x0000a8000c1e1500 */
[----:B0-----:R-:W3:Y:S04]  /*29480*/  LDL R2, [R1+0x10c0] ;  /* 0x0010c00001027983 */ /* 0x001ee80000100800 */
[----:B------:R-:W3:Y:S01]  /*29490*/  LDL R3, [R1+0x10c4] ;  /* 0x0010c40001037983 */ /* 0x000ee20000100800 */
[----:B------:R-:W-:-:S03]  /*294a0*/  PRMT R8, RZ, 0x7610, R8 ;  /* 0x00007610ff087816 */ /* 0x000fc60000000008 */
[----:B--2---:R0:W-:Y:S04]  /*294b0*/  STL [R1+0x90], R9 ;  /* 0x0000900901007387 */ /* 0x0041e80000100800 */
[----:B0-----:R-:W2:Y:S01]  /*294c0*/  LDL R9, [R1+0xf84] ;  /* 0x000f840001097983 */ /* 0x001ea20000100800 */
[----:B---3--:R-:W-:-:S04]  /*294d0*/  @!P0 LOP3.LUT R3, R3, R2, RZ, 0x3c, !PT ;  /* 0x0000000203038212 */ /* 0x008fc800078e3cff */
[----:B------:R-:W-:-:S04]  /*294e0*/  @!P0 LOP3.LUT R2, R3, R2, RZ, 0x3c, !PT ;  /* 0x0000000203028212 */ /* 0x000fc800078e3cff */
[----:B------:R-:W-:-:S05]  /*294f0*/  @!P0 LOP3.LUT R3, R3, R2, RZ, 0x3c, !PT ;  /* 0x0000000203038212 */ /* 0x000fca00078e3cff */
[----:B------:R-:W3:Y:S04]  /*29500*/  @!P0 LDG.E.U16 R8, [R2.64] ;  /* 0x0000000602088981 */ /* 0x000ee8000c1e1500 */
[----:B---3--:R0:W-:Y:S04]  /*29510*/  STL [R1+0x8c], R8 ;  /* 0x00008c0801007387 */ /* 0x0081e80000100800 */
[----:B0-----:R-:W3:Y:S04]  /*29520*/  LDL.LU R8, [R1+0x3ca0] ;  /* 0x003ca00001087983 */ /* 0x001ee80000300800 */
[----:B------:R-:W2:Y:S04]  /*29530*/  LDL R2, [R1+0x1080] ;  /* 0x0010800001027983 */ /* 0x000ea80000100800 */
[----:B------:R-:W2:Y:S01]  /*29540*/  LDL R3, [R1+0x1084] ;  /* 0x0010840001037983 */ /* 0x000ea20000100800 */
[----:B---3--:R-:W-:-:S02]  /*29550*/  PRMT R8, RZ, 0x7610, R8 ;  /* 0x00007610ff087816 */ /* 0x008fc40000000008 */
[----:B--2---:R-:W-:-:S04]  /*29560*/  @!P0 LOP3.LUT R3, R3, R2, RZ, 0x3c, !PT ;  /* 0x0000000203038212 */ /* 0x004fc800078e3cff */
        /* <DEDUP_REMOVED lines=32> */
[----:B------:R-:W3:Y:S01]  /*29770*/  LDL R3, [R1+0xf80] ;  /* 0x000f800001037983 */ /* 0x000ee20000100800 */
[----:B------:R-:W-:Y:S01]  /*29780*/  @!P0 IMAD.MOV.U32 R2, RZ, RZ, R9 ;  /* 0x000000ffff028224 */ /* 0x000fe200078e0009 */
[----:B------:R-:W-:-:S02]  /*29790*/  PRMT R26, RZ, 0x7610, R26 ;  /* 0x00007610ff1a7816 */ /* 0x000fc4000000001a */
[----:B------:R-:W4:Y:S01]  /*297a0*/  LDL R9, [R1+0xe00] ;  /* 0x000e000001097983 */ /* 0x000f220000100800 */
[----:B--2---:R-:W-:-:S06]  /*297b0*/  PRMT R8, RZ, 0x7610, R8 ;  /* 0x00007610ff087816 */ /* 0x004fcc0000000008 */
[----:B---3--:R0:W2:Y:S04]  /*297c0*/  @!P0 LDG.E.U16 R8, [R2.64] ;  /* 0x0000000602088981 */ /* 0x0080a8000c1e1500 */
[----:B0-----:R-:W3:Y:S04]  /*297d0*/  LDL R2, [R1+0xf40] ;  /* 0x000f400001027983 */ /* 0x001ee80000100800 */
[----:B------:R-:W3:Y:S02]  /*297e0*/  LDL R3, [R1+0xf44] ;  /* 0x000f440001037983 */ /* 0x000ee40000100800 */
[----:B---3--:R-:W-:-:S04]  /*297f0*/  @!P0 LOP3.LUT R3, R3, R2, RZ, 0x3c, !PT ;  /* 0x0000000203038212 */ /* 0x008fc800078e3cff */
[----:B------:R-:W-:-:S04]  /*29800*/  @!P0 LOP3.LUT R2, R3, R2, RZ, 0x3c, !PT ;  /* 0x0000000203028212 */ /* 0x000fc800078e3cff */
[----:B------:R-:W-:-:S05]  /*29810*/  @!P0 LOP3.LUT R3, R3, R2, RZ, 0x3c, !PT ;  /* 0x0000000203038212 */ /* 0x000fca00078e3cff */
[----:B------:R-:W3:Y:S04]  /*29820*/  @!P0 LDG.E.U16 R26, [R2.64] ;  /* 0x00000006021a8981 */ /* 0x000ee8000c1e1500 */
[----:B--2---:R0:W-:Y:S04]  /*29830*/  STL [R1+0x78], R8 ;  /* 0x0000780801007387 */ /* 0x0041e80000100800 */
[----:B0-----:R-:W2:Y:S04]  /*29840*/  LDL R8, [R1+0xe04] ;  /* 0x000e040001087983 */ /* 0x001ea80000100800 */
[----:B---3--:R0:W-:Y:S04]  /*29850*/  STL [R1+0x74], R26 ;  /* 0x0000741a01007387 */ /* 0x0081e80000100800 */
[----:B0-----:R-:W3:Y:S04]  /*29860*/  LDL.LU R26, [R1+0x3c8c] ;  /* 0x003c8c00011a7983 */ /* 0x001ee80000300800 */
[----:B------:R-:W2:Y:S04]  /*29870*/  LDL R2, [R1+0xf00] ;  /* 0x000f000001027983 */ /* 0x000ea80000100800 */
[----:B------:R-:W2:Y:S01]  /*29880*/  LDL R3, [R1+0xf04] ;  /* 0x000f040001037983 */ /* 0x000ea20000100800 */
[----:B------:R-:W-:-:S02]  /*29890*/  PRMT R22, RZ, 0x7610, R22 ;  /* 0x00007610ff167816 */ /* 0x000fc40000000016 */
[----:B--2---:R-:W-:-:S04]  /*298a0*/  @!P0 LOP3.LUT R3, R3, R2, RZ, 0x3c, !PT ;  /* 0x0000000203038212 */ /* 0x004fc800078e3cff */
[----:B------:R-:W-:-:S04]  /*298b0*/  @!P0 LOP3.LUT R2, R3, R2, RZ, 0x3c, !PT ;  /* 0x0000000203028212 */ /* 0x000fc800078e3cff */
[----:B------:R-:W-:-:S05]  /*298c0*/  @!P0 LOP3.LUT R3, R3, R2, RZ, 0x3c, !PT ;  /* 0x0000000203038212 */ /* 0x000fca00078e3cff */
[----:B------:R-:W2:Y:S04]  /*298d0*/  @!P0 LDG.E.U16 R22, [R2.64] ;  /* 0x0000000602168981 */ /* 0x000ea8000c1e1500 */
[----:B--2---:R0:W-:Y:S04]  /*298e0*/  STL [R1+0x70], R22 ;  /* 0x0000701601007387 */ /* 0x0041e80000100800 */
[----:B0-----:R-:W2:Y:S04]  /*298f0*/  LDL.LU R22, [R1+0x3c88] ;  /* 0x003c880001167983 */ /* 0x001ea80000300800 */
        /* <DEDUP_REMOVED lines=21> */
[----:B------:R-:W-:Y:S02]  /*29a50*/  PRMT R5, RZ, 0x7610, R5 ;  /* 0x00007610ff057816 */ /* 0x000fe40000000005 */
[----:B--2---:R-:W-:-:S04]  /*29a60*/  @!P0 LOP3.LUT R3, R3, R2, RZ, 0x3c, !PT ;  /* 0x0000000203038212 */ /* 0x004fc800078e3cff */
[----:B------:R-:W-:-:S04]  /*29a70*/  @!P0 LOP3.LUT R2, R3, R2, RZ, 0x3c, !PT ;  /* 0x0000000203028212 */ /* 0x000fc800078e3cff */
[----:B------:R-:W-:-:S05]  /*29a80*/  @!P0 LOP3.LUT R3, R3, R2, RZ, 0x3c, !PT ;  /* 0x0000000203038212 */ /* 0x000fca00078e3cff */
[----:B------:R0:W2:Y:S02]  /*29a90*/  @!P0 LDG.E.U16 R6, [R2.64] ;  /* 0x0000000602068981 */ /* 0x0000a4000c1e1500 */
[----:B0-----:R-:W-:Y:S02]  /*29aa0*/  @!P0 IMAD.MOV.U32 R2, RZ, RZ, R8 ;  /* 0x000000ffff028224 */ /* 0x001fe400078e0008 */
[----:B----4-:R-:W-:-:S05]  /*29ab0*/  @!P0 IMAD.MOV.U32 R3, RZ, RZ, R9 ;  /* 0x000000ffff038224 */ /* 0x010fca00078e0009 */
[----:B------:R-:W4:Y:S04]  /*29ac0*/  @!P0 LDG.E.U16 R5, [R2.64] ;  /* 0x0000000602058981 */ /* 0x000f28000c1e1500 */
[----:B--2---:R0:W-:Y:S04]  /*29ad0*/  STL [R1+0x64], R6 ;  /* 0x0000640601007387 */ /* 0x0041e80000100800 */
[----:B0-----:R-:W2:Y:S04]  /*29ae0*/  LDL.LU R6, [R1+0x3c7c] ;  /* 0x003c7c0001067983 */ /* 0x001ea80000300800 */
[----:B------:R-:W2:Y:S04]  /*29af0*/  LDL R9, [R1+0xcc0] ;  /* 0x000cc00001097983 */ /* 0x000ea80000100800 */
[----:B------:R-:W2:Y:S04]  /*29b00*/  LDL R8, [R1+0xcc4] ;  /* 0x000cc40001087983 */ /* 0x000ea80000100800 */
[----:B----4-:R0:W-:Y:S04]  /*29b10*/  STL [R1+0x10], R5 ;  /* 0x0000100501007387 */ /* 0x0101e80000100800 */
[----:B0-----:R-:W4:Y:S04]  /*29b20*/  LDL.LU R5, [R1+0x3c78] ;  /* 0x003c780001057983 */ /* 0x001f280000300800 */
        /* <DEDUP_REMOVED lines=16> */
[----:B--2---:R0:W-:Y:S04]  /*29c30*/  STL [R1], R12 ;  /* 0x0000000c01007387 */ /* 0x0041e80000100800 */
[----:B0-----:R-:W2:Y:S04]  /*29c40*/  LDL.LU R12, [R1+0x3c70] ;  /* 0x003c7000010c7983 */ /* 0x001ea80000300800 */
[----:B------:R-:W2:Y:S04]  /*29c50*/  LDL R2, [R1+0xd40] ;  /* 0x000d400001027983 */ /* 0x000ea80000100800 */
[----:B------:R-:W2:Y:S01]  /*29c60*/  LDL R3, [R1+0xd44] ;  /* 0x000d440001037983 */ /* 0x000ea20000100800 */
[----:B---3--:R-:W-:-:S02]  /*29c70*/  PRMT R26, RZ, 0x7610, R26 ;  /* 0x00007610ff1a7816 */ /* 0x008fc4000000001a */
[----:B--2---:R-:W-:-:S04]  /*29c80*/  @!P0 LOP3.LUT R3, R3, R2, RZ, 0x3c, !PT ;  /* 0x0000000203038212 */ /* 0x004fc800078e3cff */
[----:B------:R-:W-:-:S04]  /*29c90*/  @!P0 LOP3.LUT R2, R3, R2, RZ, 0x3c, !PT ;  /* 0x0000000203028212 */ /* 0x000fc800078e3cff */
[----:B------:R-:W-:-:S05]  /*29ca0*/  @!P0 LOP3.LUT R3, R3, R2, RZ, 0x3c, !PT ;  /* 0x0000000203038212 */ /* 0x000fca00078e3cff */
[----:B------:R0:W2:Y:S04]  /*29cb0*/  @!P0 LDG.E.U16 R26, [R2.64] ;  /* 0x00000006021a8981 */ /* 0x0000a8000c1e1500 */
[----:B0-----:R-:W3:Y:S04]  /*29cc0*/  LDL R2, [R1+0xd00] ;  /* 0x000d000001027983 */ /* 0x001ee80000100800 */
[----:B------:R-:W3:Y:S01]  /*29cd0*/  LDL R3, [R1+0xd04] ;  /* 0x000d040001037983 */ /* 0x000ee20000100800 */
[----:B------:R-:W-:Y:S02]  /*29ce0*/  PRMT R22, RZ, 0x7610, R22 ;  /* 0x00007610ff167816 */ /* 0x000fe40000000016 */
[----:B---3--:R-:W-:-:S04]  /*29cf0*/  @!P0 LOP3.LUT R3, R3, R2, RZ, 0x3c, !PT ;  /* 0x0000000203038212 */ /* 0x008fc800078e3cff */
[----:B------:R-:W-:-:S04]  /*29d00*/  @!P0 LOP3.LUT R2, R3, R2, RZ, 0x3c, !PT ;  /* 0x0000000203028212 */ /* 0x000fc800078e3cff */
[----:B------:R-:W-:-:S05]  /*29d10*/  @!P0 LOP3.LUT R3, R3, R2, RZ, 0x3c, !PT ;  /* 0x0000000203038212 */ /* 0x000fca00078e3cff */
[----:B------:R0:W3:Y:S01]  /*29d20*/  @!P0 LDG.E.U16 R22, [R2.64] ;  /* 0x0000000602168981 */ /* 0x0000e2000c1e1500 */
[----:B------:R-:W-:-:S03]  /*29d30*/  PRMT R18, RZ, 0x7610, R18 ;  /* 0x00007610ff127816 */ /* 0x000fc60000000012 */
[----:B--2---:R-:W-:Y:S01]  /*29d40*/  STL [R1+0x3bf4], R26 ;  /* 0x003bf41a01007387 */ /* 0x004fe20000100800 */
[----:B0-----:R-:W-:Y:S02]  /*29d50*/  @!P0 IMAD.MOV.U32 R2, RZ, RZ, R8 ;  /* 0x000000ffff028224 */ /* 0x001fe400078e0008 */
[----:B------:R-:W-:-:S05]  /*29d60*/  @!P0 IMAD.MOV.U32 R3, RZ, RZ, R9 ;  /* 0x000000ffff038224 */ /* 0x000fca00078e0009 */
[----:B------:R0:W2:Y:S04]  /*29d70*/  @!P0 LDG.E.U16 R18, [R2.64] ;  /* 0x0000000602128981 */ /* 0x0000a8000c1e1500 */
[----:B---3--:R1:W-:Y:S04]  /*29d80*/  STL [R1+0x3bf8], R22 ;  /* 0x003bf81601007387 */ /* 0x0083e80000100800 */
[----:B0-----:R-:W3:Y:S04]  /*29d90*/  LDL R2, [R1+0xc80] ;  /* 0x000c800001027983 */ /* 0x001ee80000100800 */
[----:B------:R-:W3:Y:S01]  /*29da0*/  LDL R3, [R1+0xc84] ;  /* 0x000c840001037983 */ /* 0x000ee20000100800 */
[----:B------:R-:W-:-:S03]  /*29db0*/  PRMT R7, RZ, 0x7610, R7 ;  /* 0x00007610ff077816 */ /* 0x000fc60000000007 */
[----:B-1----:R-:W4:Y:S04]  /*29dc0*/  LDL R22, [R1+0xbc4] ;  /* 0x000bc40001167983 */ /* 0x002f280000100800 */
[----:B------:R-:W4:Y:S04]  /*29dd0*/  LDL R9, [R1+0xb9c] ;  /* 0x000b9c0001097983 */ /* 0x000f280000100800 */
[----:B------:R-:W4:Y:S04]  /*29de0*/  LDL R8, [R1+0x131c] ;  /* 0x00131c0001087983 */ /* 0x000f280000100800 */
[----:B--2---:R-:W-:Y:S01]  /*29df0*/  STL [R1+0x3bfc], R18 ;  /* 0x003bfc1201007387 */ /* 0x004fe20000100800 */
[----:B---3--:R-:W-:-:S04]  /*29e00*/  @!P0 LOP3.LUT R3, R3, R2, RZ, 0x3c, !PT ;  /* 0x0000000203038212 */ /* 0x008fc800078e3cff */
[----:B------:R-:W-:-:S04]  /*29e10*/  @!P0 LOP3.LUT R2, R3, R2, RZ, 0x3c, !PT ;  /* 0x0000000203028212 */ /* 0x000fc800078e3cff */
[----:B------:R-:W-:-:S05]  /*29e20*/  @!P0 LOP3.LUT R3, R3, R2, RZ, 0x3c, !PT ;  /* 0x0000000203038212 */ /* 0x000fca00078e3cff */
[----:B------:R0:W2:Y:S04]  /*29e30*/  @!P0 LDG.E.U16 R7, [R2.64] ;  /* 0x0000000602078981 */ /* 0x0000a8000c1e1500 */
[----:B0-----:R-:W3:Y:S04]  /*29e40*/  LDL R2, [R1+0xc40] ;  /* 0x000c400001027983 */ /* 0x001ee80000100800 */
[----:B------:R-:W3:Y:S01]  /*29e50*/  LDL R3, [R1+0xc44] ;  /* 0x000c440001037983 */ /* 0x000ee20000100800 */
[----:B------:R-:W-:-:S03]  /*29e60*/  PRMT R6, RZ, 0x7610, R6 ;  /* 0x00007610ff067816 */ /* 0x000fc60000000006 */
[----:B--2---:R-:W-:Y:S01]  /*29e70*/  STL [R1+0x3c00], R7 ;  /* 0x003c000701007387 */ /* 0x004fe20000100800 */
[----:B---3--:R-:W-:-:S04]  /*29e80*/  @!P0 LOP3.LUT R3, R3, R2, RZ, 0x3c, !PT ;  /* 0x0000000203038212 */ /* 0x008fc800078e3cff */
[----:B------:R-:W-:-:S04]  /*29e90*/  @!P0 LOP3.LUT R2, R3, R2, RZ, 0x3c, !PT ;  /* 0x0000000203028212 */ /* 0x000fc800078e3cff */
[----:B------:R-:W-:-:S05]  /*29ea0*/  @!P0 LOP3.LUT R3, R3, R2, RZ, 0x3c, !PT ;  /* 0x0000000203038212 */ /* 0x000fca00078e3cff */
[----:B------:R0:W2:Y:S04]  /*29eb0*/  @!P0 LDG.E.U16 R6, [R2.64] ;  /* 0x0000000602068981 */ /* 0x0000a8000c1e1500 */
[----:B0-----:R-:W3:Y:S04]  /*29ec0*/  LDL R2, [R1+0xc00] ;  /* 0x000c000001027983 */ /* 0x001ee80000100800 */
[----:B------:R-:W3:Y:S01]  /*29ed0*/  LDL R3, [R1+0xc04] ;  /* 0x000c040001037983 */ /* 0x000ee20000100800 */
[----:B----4-:R-:W-:-:S03]  /*29ee0*/  PRMT R5, RZ, 0x7610, R5 ;  /* 0x00007610ff057816 */ /* 0x010fc60000000005 */
[----:B--2---:R-:W-:Y:S01]  /*29ef0*/  STL [R1+0x3c04], R6 ;  /* 0x003c040601007387 */ /* 0x004fe20000100800 */
[----:B---3--:R-:W-:-:S04]  /*29f00*/  @!P0 LOP3.LUT R3, R3, R2, RZ, 0x3c, !PT ;  /* 0x0000000203038212 */ /* 0x008fc800078e3cff */
[----:B------:R-:W-:-:S04]  /*29f10*/  @!P0 LOP3.LUT R2, R3, R2, RZ, 0x3c, !PT ;  /* 0x0000000203028212 */ /* 0x000fc800078e3cff */
[----:B------:R-:W-:-:S05]  /*29f20*/  @!P0 LOP3.LUT R3, R3, R2, RZ, 0x3c, !PT ;  /* 0x0000000203038212 */ /* 0x000fca00078e3cff */
[----:B------:R0:W2:Y:S04]  /*29f30*/  @!P0 LDG.E.U16 R5, [R2.64] ;  /* 0x0000000602058981 */ /* 0x0000a8000c1e1500 */
[----:B0-----:R-:W3:Y:S01]  /*29f40*/  LDL R3, [R1+0xbc0] ;  /* 0x000bc00001037983 */ /* 0x001ee20000100800 */
[----:B------:R-:W-:Y:S01]  /*29f50*/  PRMT R4, RZ, 0x7610, R4 ;  /* 0x00007610ff047816 */ /* 0x000fe20000000004 */
[----:B------:R-:W-:-:S05]  /*29f60*/  @!P0 IMAD.MOV.U32 R2, RZ, RZ, R22 ;  /* 0x000000ffff028224 */ /* 0x000fca00078e0016 */
[----:B---3--:R0:W3:Y:S04]  /*29f70*/  @!P0 LDG.E.U16 R4, [R2.64] ;  /* 0x0000000602048981 */ /* 0x0080e8000c1e1500 */
[----:B--2---:R-:W-:Y:S01]  /*29f80*/  STL [R1+0x3c08], R5 ;  /* 0x003c080501007387 */ /* 0x004fe20000100800 */
[----:B0-----:R-:W-:-:S06]  /*29f90*/  PRMT R3, RZ, 0x7610, R3 ;  /* 0x00007610ff037816 */ /* 0x001fcc0000000003 */
[----:B------:R0:W2:Y:S04]  /*29fa0*/  @!P0 LDG.E.U16 R3, [R8.64] ;  /* 0x0000000608038981 */ /* 0x0000a8000c1e1500 */
[----:B---3--:R-:W-:Y:S04]  /*29fb0*/  STL [R1+0x3c0c], R4 ;  /* 0x003c0c0401007387 */ /* 0x008fe80000100800 */
[----:B0-----:R-:W3:Y:S04]  /*29fc0*/  LDL R8, [R1+0x1320] ;  /* 0x0013200001087983 */ /* 0x001ee80000100800 */
[----:B------:R-:W3:Y:S01]  /*29fd0*/  LDL R9, [R1+0x135c] ;  /* 0x00135c0001097983 */ /* 0x000ee20000100800 */
[----:B------:R-:W-:-:S03]  /*29fe0*/  PRMT R2, RZ, 0x7610, R2 ;  /* 0x00007610ff027816 */ /* 0x000fc60000000002 */
        /* <DEDUP_REMOVED lines=12> */
[----:B------:R-:W3:Y:S04]  /*2a0b0*/  @!P0 LDG.E.U16 R15, [R8.64] ;  /* 0x00000006080f8981 */ /* 0x000ee8000c1e1500 */
[----:B--2---:R-:W-:Y:S04]  /*2a0c0*/  STL [R1+0x3c14], R2 ;  /* 0x003c140201007387 */ /* 0x004fe80000100800 */
[----:B---3--:R0:W-:Y:S04]  /*2a0d0*/  STL [R1+0x60], R15 ;  /* 0x0000600f01007387 */ /* 0x0081e80000100800 */
[----:B0-----:R-:W2:Y:S04]  /*2a0e0*/  LDL.LU R15, [R1+0x3c6c] ;  /* 0x003c6c00010f7983 */ /* 0x001ea80000300800 */
[----:B------:R-:W3:Y:S04]  /*2a0f0*/  LDL R8, [R1+0x12b8] ;  /* 0x0012b80001087983 */ /* 0x000ee80000100800 */
[----:B------:R-:W3:Y:S01]  /*2a100*/  LDL R9, [R1+0x12bc] ;  /* 0x0012bc0001097983 */ /* 0x000ee20000100800 */
[----:B------:R-:W-:-:S02]  /*2a110*/  PRMT R14, RZ, 0x7610, R14 ;  /* 0x00007610ff0e7816 */ /* 0x000fc4000000000e */
        /* <DEDUP_REMOVED lines=21> */
[----:B------:R-:W2:Y:S01]  /*2a270*/  @!P0 LDG.E.U16 R10, [R8.64] ;  /* 0x00000006080a8981 */ /* 0x000ea2000c1e1500 */
[----:B------:R-:W-:-:S03]  /*2a280*/  PRMT R28, RZ, 0x7610, R28 ;  /* 0x00007610ff1c7816 */ /* 0x000fc6000000001c */
[----:B--2---:R0:W-:Y:S04]  /*2a290*/  STL [R1+0x54], R10 ;  /* 0x0000540a01007387 */ /* 0x0041e80000100800 */
[----:B0-----:R-:W2:Y:S04]  /*2a2a0*/  LDL.LU R10, [R1+0x3c60] ;  /* 0x003c6000010a7983 */ /* 0x001ea80000300800 */
[----:B------:R-:W2:Y:S01]  /*2a2b0*/  LDL R9, [R1+0x11f8] ;  /* 0x0011f80001097983 */ /* 0x000ea20000100800 */
[----:B----4-:R-:W-:-:S03]  /*2a2c0*/  @!P0 IMAD.MOV.U32 R8, RZ, RZ, R22 ;  /* 0x000000ffff088224 */ /* 0x010fc600078e0016 */
[----:B------:R-:W4:Y:S04]  /*2a2d0*/  LDL R22, [R1+0x10bc] ;  /* 0x0010bc0001167983 */ /* 0x000f280000100800 */
[----:B--2---:R-:W2:Y:S04]  /*2a2e0*/  @!P0 LDG.E.U16 R28, [R8.64] ;  /* 0x00000006081c8981 */ /* 0x004ea8000c1e1500 */
        /* <DEDUP_REMOVED lines=8> */
[----:B------:R0:W2:Y:S04]  /*2a370*/  @!P0 LDG.E.U16 R13, [R8.64] ;  /* 0x00000006080d8981 */ /* 0x0000a8000c1e1500 */
[----:B0-----:R-:W2:Y:S04]  /*2a380*/  LDL R8, [R1+0x1178] ;  /* 0x0011780001087983 */ /* 0x001ea80000100800 */
[----:B------:R-:W2:Y:S01]  /*2a390*/  LDL R9, [R1+0x117c] ;  /* 0x00117c0001097983 */ /* 0x000ea20000100800 */
[----:B------:R-:W-:Y:S02]  /*2a3a0*/  PRMT R24, RZ, 0x7610, R24 ;  /* 0x00007610ff187816 */ /* 0x000fe40000000018 */
[----:B--2---:R-:W-:-:S04]  /*2a3b0*/  @!P0 LOP3.LUT R9, R9, R8, RZ, 0x3c, !PT ;  /* 0x0000000809098212 */ /* 0x004fc800078e3cff */
[----:B------:R-:W-:-:S04]  /*2a3c0*/  @!P0 LOP3.LUT R8, R9, R8, RZ, 0x3c, !PT ;  /* 0x0000000809088212 */ /* 0x000fc800078e3cff */
[----:B------:R-:W-:-:S05]  /*2a3d0*/  @!P0 LOP3.LUT R9, R9, R8, RZ, 0x3c, !PT ;  /* 0x0000000809098212 */ /* 0x000fca00078e3cff */
[----:B------:R-:W2:Y:S04]  /*2a3e0*/  @!P0 LDG.E.U16 R24, [R8.64] ;  /* 0x0000000608188981 */ /* 0x000ea8000c1e1500 */
[----:B------:R0:W-:Y:S04]  /*2a3f0*/  STL [R1+0x4c], R13 ;  /* 0x00004c0d01007387 */ /* 0x0001e80000100800 */
[----:B0-----:R-:W3:Y:S04]  /*2a400*/  LDL R13, [R1+0x107c] ;  /* 0x00107c00010d7983 */ /* 0x001ee80000100800 */
        /* <DEDUP_REMOVED lines=20> */
[----:B------:R-:W2:Y:S01]  /*2a550*/  LDL R9, [R1+0x10b8] ;  /* 0x0010b80001097983 */ /* 0x000ea20000100800 */
[----:B------:R-:W-:Y:S01]  /*2a560*/  PRMT R4, RZ, 0x7610, R4 ;  /* 0x00007610ff047816 */ /* 0x000fe20000000004 */
[----:B----4-:R-:W-:Y:S01]  /*2a570*/  @!P0 IMAD.MOV.U32 R8, RZ, RZ, R22 ;  /* 0x000000ffff088224 */ /* 0x010fe200078e0016 */
[----:B------:R-:W-:Y:S01]  /*2a580*/  PRMT R5, RZ, 0x7610, R5 ;  /* 0x00007610ff057816 */ /* 0x000fe20000000005 */
[----:B------:R-:W4:Y:S04]  /*2a590*/  LDL R22, [R1+0xf78] ;  /* 0x000f780001167983 */ /* 0x000f280000100800 */
[----:B--2---:R0:W2:Y:S04]  /*2a5a0*/  @!P0 LDG.E.U16 R4, [R8.64] ;  /* 0x0000000608048981 */ /* 0x0040a8000c1e1500 */
[----:B0-----:R-:W4:Y:S01]  /*2a5b0*/  LDL R9, [R1+0x1078] ;  /* 0x0010780001097983 */ /* 0x001f220000100800 */
[----:B---3--:R-:W-:-:S03]  /*2a5c0*/  @!P0 IMAD.MOV.U32 R8, RZ, RZ, R13 ;  /* 0x000000ffff088224 */ /* 0x008fc600078e000d */
[----:B--2---:R0:W-:Y:S01]  /*2a5d0*/  STL [R1+0x3c], R4 ;  /* 0x00003c0401007387 */ /* 0x0041e20000100800 */
[----:B------:R-:W-:Y:S01]  /*2a5e0*/  PRMT R16, RZ, 0x7610, R16 ;  /* 0x00007610ff107816 */ /* 0x000fe20000000010 */
[----:B------:R-:W2:Y:S02]  /*2a5f0*/  LDL R13, [R1+0xf38] ;  /* 0x000f3800010d7983 */ /* 0x000ea40000100800 */
[----:B----4-:R1:W3:Y:S04]  /*2a600*/  @!P0 LDG.E.U16 R5, [R8.64] ;  /* 0x0000000608058981 */ /* 0x0102e8000c1e1500 */
[----:B0-----:R-:W4:Y:S04]  /*2a610*/  LDL R4, [R1+0xf7c] ;  /* 0x000f7c0001047983 */ /* 0x001f280000100800 */
[----:B-1----:R-:W2:Y:S04]  /*2a620*/  LDL R8, [R1+0x1038] ;  /* 0x0010380001087983 */ /* 0x002ea80000100800 */
[----:B------:R-:W2:Y:S02]  /*2a630*/  LDL R9, [R1+0x103c] ;  /* 0x00103c0001097983 */ /* 0x000ea40000100800 */
[----:B--2---:R-:W-:-:S04]  /*2a640*/  @!P0 LOP3.LUT R9, R9, R8, RZ, 0x3c, !PT ;  /* 0x0000000809098212 */ /* 0x004fc800078e3cff */
[----:B------:R-:W-:-:S04]  /*2a650*/  @!P0 LOP3.LUT R8, R9, R8, RZ, 0x3c, !PT ;  /* 0x0000000809088212 */ /* 0x000fc800078e3cff */
[----:B------:R-:W-:-:S05]  /*2a660*/  @!P0 LOP3.LUT R9, R9, R8, RZ, 0x3c, !PT ;  /* 0x0000000809098212 */ /* 0x000fca00078e3cff */
[----:B------:R-:W2:Y:S04]  /*2a670*/  @!P0 LDG.E.U16 R16, [R8.64] ;  /* 0x0000000608108981 */ /* 0x000ea8000c1e1500 */
[----:B---3--:R0:W-:Y:S04]  /*2a680*/  STL [R1+0x38], R5 ;  /* 0x0000380501007387 */ /* 0x0081e80000100800 */
[----:B0-----:R-:W3:Y:S04]  /*2a690*/  LDL R5, [R1+0xf3c] ;  /* 0x000f3c0001057983 */ /* 0x001ee80000100800 */
[----:B--2---:R0:W-:Y:S04]  /*2a6a0*/  STL [R1+0x34], R16 ;  /* 0x0000341001007387 */ /* 0x0041e80000100800 */
[----:B0-----:R-:W2:Y:S01]  /*2a6b0*/  LDL.LU R16, [R1+0x3c50] ;  /* 0x003c500001107983 */ /* 0x001ea20000300800 */
[----:B------:R-:W2:Y:S01]  /*2a6c0*/  LDL R9, [R1+0xff8] ;  /* 0x000ff80001097983 */ /* 0x000ea20000100800 */
[----:B------:R-:W-:Y:S01]  /*2a6d0*/  PRMT R7, RZ, 0x7610, R7 ;  /* 0x00007610ff077816 */ /* 0x000fe20000000007 */
[----:B------:R-:W-:Y:S01]  /*2a6e0*/  @!P0 IMAD.MOV.U32 R8, RZ, RZ, R12 ;  /* 0x000000ffff088224 */ /* 0x000fe200078e000c */
[----:B------:R-:W-:Y:S01]  /*2a6f0*/  PRMT R26, RZ, 0x7610, R26 ;  /* 0x00007610ff1a7816 */ /* 0x000fe2000000001a */
[----:B------:R-:W3:Y:S04]  /*2a700*/  LDL R12, [R1+0xef8] ;  /* 0x000ef800010c7983 */ /* 0x000ee80000100800 */
[----:B--2---:R0:W2:Y:S04]  /*2a710*/  @!P0 LDG.E.U16 R7, [R8.64] ;  /* 0x0000000608078981 */ /* 0x0040a8000c1e1500 */
[----:B0-----:R-:W2:Y:S04]  /*2a720*/  LDL R8, [R1+0xfb8] ;  /* 0x000fb80001087983 */ /* 0x001ea80000100800 */
[----:B------:R-:W2:Y:S02]  /*2a730*/  LDL R9, [R1+0xfbc] ;  /* 0x000fbc0001097983 */ /* 0x000ea40000100800 */
[----:B--2---:R-:W-:-:S04]  /*2a740*/  @!P0 LOP3.LUT R9, R9, R8, RZ, 0x3c, !PT ;  /* 0x0000000809098212 */ /* 0x004fc800078e3cff */
[----:B------:R-:W-:-:S04]  /*2a750*/  @!P0 LOP3.LUT R8, R9, R8, RZ, 0x3c, !PT ;  /* 0x0000000809088212 */ /* 0x000fc800078e3cff */
[----:B------:R-:W-:-:S05]  /*2a760*/  @!P0 LOP3.LUT R9, R9, R8, RZ, 0x3c, !PT ;  /* 0x0000000809098212 */ /* 0x000fca00078e3cff */
[----:B------:R4:W2:Y:S04]  /*2a770*/  @!P0 LDG.E.U16 R26, [R8.64] ;  /* 0x00000006081a8981 */ /* 0x0008a8000c1e1500 */
[----:B------:R0:W-:Y:S01]  /*2a780*/  STL [R1+0x30], R7 ;  /* 0x0000300701007387 */ /* 0x0001e20000100800 */
[----:B------:R-:W-:-:S03]  /*2a790*/  PRMT R18, RZ, 0x7610, R18 ;  /* 0x00007610ff127816 */ /* 0x000fc60000000012 */
[----:B0-----:R-:W2:Y:S01]  /*2a7a0*/  LDL R7, [R1+0xefc] ;  /* 0x000efc0001077983 */ /* 0x001ea20000100800 */
[----:B----4-:R-:W-:Y:S02]  /*2a7b0*/  @!P0 IMAD.MOV.U32 R8, RZ, RZ, R4 ;  /* 0x000000ffff088224 */ /* 0x010fe400078e0004 */
[----:B------:R-:W-:Y:S01]  /*2a7c0*/  @!P0 IMAD.MOV.U32 R9, RZ, RZ, R22 ;  /* 0x000000ffff098224 */ /* 0x000fe200078e0016 */
[----:B------:R-:W-:-:S04]  /*2a7d0*/  PRMT R3, RZ, 0x7610, R3 ;  /* 0x00007610ff037816 */ /* 0x000fc80000000003 */
[----:B------:R3:W4:Y:S02]  /*2a7e0*/  @!P0 LDG.E.U16 R18, [R8.64] ;  /* 0x0000000608128981 */ /* 0x000724000c1e1500 */
[----:B---3--:R-:W-:Y:S02]  /*2a7f0*/  @!P0 IMAD.MOV.U32 R8, RZ, RZ, R5 ;  /* 0x000000ffff088224 */ /* 0x008fe400078e0005 */
[----:B------:R-:W-:-:S05]  /*2a800*/  @!P0 IMAD.MOV.U32 R9, RZ, RZ, R13 ;  /* 0x000000ffff098224 */ /* 0x000fca00078e000d */
[----:B------:R0:W3:Y:S04]  /*2a810*/  @!P0 LDG.E.U16 R3, [R8.64] ;  /* 0x0000000608038981 */ /* 0x0000e8000c1e1500 */
[----:B--2---:R1:W-:Y:S01]  /*2a820*/  STL [R1+0x2c], R26 ;  /* 0x00002c1a01007387 */ /* 0x0043e20000100800 */
[----:B------:R-:W2:Y:S01]  /*2a830*/  LDL R4, [R1+0xebc] ;  /* 0x000ebc0001047983 */ /* 0x000ea20000100800 */
[----:B------:R-:W-:Y:S01]  /*2a840*/  PRMT R6, RZ, 0x7610, R6 ;  /* 0x00007610ff067816 */ /* 0x000fe20000000006 */
[----:B0-----:R-:W-:Y:S01]  /*2a850*/  @!P0 IMAD.MOV.U32 R9, RZ, RZ, R12 ;  /* 0x000000ffff098224 */ /* 0x001fe200078e000c */
[----:B------:R-:W-:Y:S01]  /*2a860*/  PRMT R2, RZ, 0x7610, R2 ;  /* 0x00007610ff027816 */ /* 0x000fe20000000002 */
[----:B------:R-:W2:Y:S04]  /*2a870*/  LDL R22, [R1+0xe78] ;  /* 0x000e780001167983 */ /* 0x000ea80000100800 */
[----:B-1----:R-:W2:Y:S01]  /*2a880*/  LDL R26, [R1+0xeb8] ;  /* 0x000eb800011a7983 */ /* 0x002ea20000100800 */
[----:B------:R-:W-:-:S05]  /*2a890*/  @!P0 IMAD.MOV.U32 R8, RZ, RZ, R7 ;  /* 0x000000ffff088224 */ /* 0x000fca00078e0007 */
[----:B------:R2:W2:Y:S04]  /*2a8a0*/  @!P0 LDG.E.U16 R6, [R8.64] ;  /* 0x0000000608068981 */ /* 0x0004a8000c1e1500 */
[----:B----4-:R0:W-:Y:S01]  /*2a8b0*/  STL [R1+0x28], R18 ;  /* 0x0000281201007387 */ /* 0x0101e20000100800 */
[----:B------:R-:W4:Y:S03]  /*2a8c0*/  LDL R5, [R1+0xe38] ;  /* 0x000e380001057983 */ /* 0x000f260000100800 */
[----:B0-----:R-:W4:Y:S04]  /*2a8d0*/  LDL R18, [R1+0xe7c] ;  /* 0x000e7c0001127983 */ /* 0x001f280000100800 */
[----:B---3--:R0:W-:Y:S01]  /*2a8e0*/  STL [R1+0x24], R3 ;  /* 0x0000240301007387 */ /* 0x0081e20000100800 */
[----:B------:R-:W3:Y:S02]  /*2a8f0*/  LDL R13, [R1+0xdf8] ;  /* 0x000df800010d7983 */ /* 0x000ee40000100800 */
[----:B------:R-:W3:Y:S02]  /*2a900*/  LDL R12, [R1+0xdfc] ;  /* 0x000dfc00010c7983 */ /* 0x000ee40000100800 */
[----:B------:R-:W3:Y:S01]  /*2a910*/  LDL R7, [R1+0xdb8] ;  /* 0x000db80001077983 */ /* 0x000ee20000100800 */
[----:B0-----:R-:W3:Y:S01]  /*2a920*/  LDL R3, [R1+0xe3c] ;  /* 0x000e3c0001037983 */ /* 0x001ee20000100800 */
[----:B--2---:R-:W-:-:S02]  /*2a930*/  @!P0 IMAD.MOV.U32 R8, RZ, RZ, R4 ;  /* 0x000000ffff088224 */ /* 0x004fc400078e0004 */
[----:B------:R-:W-:-:S05]  /*2a940*/  @!P0 IMAD.MOV.U32 R9, RZ, RZ, R26 ;  /* 0x000000ffff098224 */ /* 0x000fca00078e001a */
[----:B------:R4:W2:Y:S04]  /*2a950*/  @!P0 LDG.E.U16 R2, [R8.64] ;  /* 0x0000000608028981 */ /* 0x0008a8000c1e1500 */
[----:B------:R0:W-:Y:S01]  /*2a960*/  STL [R1+0x20], R6 ;  /* 0x0000200601007387 */ /* 0x0001e20000100800 */
[----:B------:R-:W2:Y:S01]  /*2a970*/  LDL R4, [R1+0xd78] ;  /* 0x000d780001047983 */ /* 0x000ea20000100800 */
[----:B------:R-:W-:Y:S02]  /*2a980*/  PRMT R15, RZ, 0x7610, R15 ;  /* 0x00007610ff0f7816 */ /* 0x000fe4000000000f */
[----:B0-----:R-:W2:Y:S01]  /*2a990*/  LDL R6, [R1+0xdbc] ;  /* 0x000dbc0001067983 */ /* 0x001ea20000100800 */
[----:B----4-:R-:W-:Y:S02]  /*2a9a0*/  @!P0 IMAD.MOV.U32 R8, RZ, RZ, R18 ;  /* 0x000000ffff088224 */ /* 0x010fe400078e0012 */
[----:B------:R-:W-:-:S05]  /*2a9b0*/  @!P0 IMAD.MOV.U32 R9, RZ, RZ, R22 ;  /* 0x000000ffff098224 */ /* 0x000fca00078e0016 */
[----:B------:R0:W4:Y:S02]  /*2a9c0*/  @!P0 LDG.E.U16 R15, [R8.64] ;  /* 0x00000006080f8981 */ /* 0x000124000c1e1500 */
[----:B0-----:R-:W-:Y:S02]  /*2a9d0*/  @!P0 IMAD.MOV.U32 R9, RZ, RZ, R5 ;  /* 0x000000ffff098224 */ /* 0x001fe400078e0005 */
[----:B---3--:R-:W-:Y:S01]  /*2a9e0*/  @!P0 IMAD.MOV.U32 R8, RZ, RZ, R3 ;  /* 0x000000ffff088224 */ /* 0x008fe200078e0003 */
[----:B--2---:R0:W-:Y:S01]  /*2a9f0*/  STL [R1+0x1c], R2 ;  /* 0x00001c0201007387 */ /* 0x0041e20000100800 */
[----:B------:R-:W2:Y:S02]  /*2aa00*/  LDL R5, [R1+0xd38] ;  /* 0x000d380001057983 */ /* 0x000ea40000100800 */
[----:B------:R-:W3:Y:S01]  /*2aa10*/  LDL R3, [R1+0xd3c] ;  /* 0x000d3c0001037983 */ /* 0x000ee20000100800 */
[----:B0-----:R-:W2:Y:S01]  /*2aa20*/  LDL R2, [R1+0xd7c] ;  /* 0x000d7c0001027983 */ /* 0x001ea20000100800 */
[----:B------:R-:W-:-:S02]  /*2aa30*/  PRMT R14, RZ, 0x7610, R14 ;  /* 0x00007610ff0e7816 */ /* 0x000fc4000000000e */
[----:B------:R-:W-:-:S04]  /*2aa40*/  PRMT R11, RZ, 0x7610, R11 ;  /* 0x00007610ff0b7816 */ /* 0x000fc8000000000b */
[----:B------:R0:W3:Y:S01]  /*2aa50*/  @!P0 LDG.E.U16 R14, [R8.64] ;  /* 0x00000006080e8981 */ /* 0x0000e2000c1e1500 */
[----:B------:R-:W-:Y:S01]  /*2aa60*/  PRMT R10, RZ, 0x7610, R10 ;  /* 0x00007610ff0a7816 */ /* 0x000fe2000000000a */
[----:B0-----:R-:W-:Y:S02]  /*2aa70*/  @!P0 IMAD.MOV.U32 R8, RZ, RZ, R12 ;  /* 0x000000ffff088224 */ /* 0x001fe400078e000c */
[----:B------:R-:W-:-:S05]  /*2aa80*/  @!P0 IMAD.MOV.U32 R9, RZ, RZ, R13 ;  /* 0x000000ffff098224 */ /* 0x000fca00078e000d */
[----:B------:R0:W4:Y:S01]  /*2aa90*/  @!P0 LDG.E.U16 R11, [R8.64] ;  /* 0x00000006080b8981 */ /* 0x000122000c1e1500 */
[----:B------:R-:W-:Y:S01]  /*2aaa0*/  PRMT R28, RZ, 0x7610, R28 ;  /* 0x00007610ff1c7816 */ /* 0x000fe2000000001c */
[----:B0-----:R-:W-:Y:S02]  /*2aab0*/  @!P0 IMAD.MOV.U32 R8, RZ, RZ, R6 ;  /* 0x000000ffff088224 */ /* 0x001fe400078e0006 */
[----:B------:R-:W-:Y:S01]  /*2aac0*/  @!P0 IMAD.MOV.U32 R9, RZ, RZ, R7 ;  /* 0x000000ffff098224 */ /* 0x000fe200078e0007 */
[----:B------:R-:W-:Y:S01]  /*2aad0*/  PRMT R24, RZ, 0x7610, R24 ;  /* 0x00007610ff187816 */ /* 0x000fe20000000018 */
[----:B------:R-:W4:Y:S04]  /*2aae0*/  LDL R7, [R1+0xcf8] ;  /* 0x000cf80001077983 */ /* 0x000f280000100800 */
[----:B------:R0:W4:Y:S04]  /*2aaf0*/  @!P0 LDG.E.U16 R10, [R8.64] ;  /* 0x00000006080a8981 */ /* 0x000128000c1e1500 */
[----:B------:R-:W4:Y:S01]  /*2ab00*/  LDL R6, [R1+0xcfc] ;  /* 0x000cfc0001067983 */ /* 0x000f220000100800 */
[----:B0-----:R-:W-:-:S03]  /*2ab10*/  @!P0 IMAD.MOV.U32 R9, RZ, RZ, R4 ;  /* 0x000000ffff098224 */ /* 0x001fc600078e0004 */
[----:B------:R-:W4:Y:S01]  /*2ab20*/  LDL R4, [R1+0xcb8] ;  /* 0x000cb80001047983 */ /* 0x000f220000100800 */
[----:B--2---:R-:W-:-:S03]  /*2ab30*/  @!P0 IMAD.MOV.U32 R8, RZ, RZ, R2 ;  /* 0x000000ffff088224 */ /* 0x004fc600078e0002 */
[----:B------:R-:W2:Y:S04]  /*2ab40*/  LDL R2, [R1+0xcbc] ;  /* 0x000cbc0001027983 */ /* 0x000ea80000100800 */
[----:B------:R3:W2:Y:S02]  /*2ab50*/  @!P0 LDG.E.U16 R28, [R8.64] ;  /* 0x00000006081c8981 */ /* 0x0006a4000c1e1500 */
[----:B---3--:R-:W-:Y:S02]  /*2ab60*/  @!P0 IMAD.MOV.U32 R8, RZ, RZ, R3 ;  /* 0x000000ffff088224 */ /* 0x008fe400078e0003 */
[----:B------:R-:W-:-:S05]  /*2ab70*/  @!P0 IMAD.MOV.U32 R9, RZ, RZ, R5 ;  /* 0x000000ffff098224 */ /* 0x000fca00078e0005 */
[----:B------:R4:W3:Y:S01]  /*2ab80*/  @!P0 LDG.E.U16 R24, [R8.64] ;  /* 0x0000000608188981 */ /* 0x0008e2000c1e1500 */
[----:B------:R-:W-:Y:S01]  /*2ab90*/  PRMT R20, RZ, 0x7610, R20 ;  /* 0x00007610ff147816 */ /* 0x000fe20000000014 */
[----:B----4-:R-:W-:Y:S02]  /*2aba0*/  @!P0 IMAD.MOV.U32 R9, RZ, RZ, R7 ;  /* 0x000000ffff098224 */ /* 0x010fe400078e0007 */
[----:B------:R-:W-:-:S05]  /*2abb0*/  @!P0 IMAD.MOV.U32 R8, RZ, RZ, R6 ;  /* 0x000000ffff088224 */ /* 0x000fca00078e0006 */
[----:B------:R0:W4:Y:S04]  /*2abc0*/  @!P0 LDG.E.U16 R20, [R8.64] ;  /* 0x0000000608148981 */ /* 0x000128000c1e1500 */
[----:B--2---:R-:W-:Y:S01]  /*2abd0*/  STL [R1+0x3ba0], R28 ;  /* 0x003ba01c01007387 */ /* 0x004fe20000100800 */
[----:B------:R1:W-:Y:S03]  /*2abe0*/  STL [R1+0xc], R11 ;  /* 0x00000c0b01007387 */ /* 0x0003e60000100800 */
[----:B-1----:R-:W2:Y:S01]  /*2abf0*/  LDL R11, [R1+0xc78] ;  /* 0x000c7800010b7983 */ /* 0x002ea20000100800 */
[----:B------:R1:W-:Y:S02]  /*2ac00*/  STL [R1+0x4], R10 ;  /* 0x0000040a01007387 */ /* 0x0003e40000100800 */
[----:B------:R-:W2:Y:S02]  /*2ac10*/  LDL R5, [R1+0xc38] ;  /* 0x000c380001057983 */ /* 0x000ea40000100800 */
[----:B------:R-:W2:Y:S01]  /*2ac20*/  LDL R3, [R1+0xc3c] ;  /* 0x000c3c0001037983 */ /* 0x000ea20000100800 */
[----:B-1----:R-:W2:Y:S01]  /*2ac30*/  LDL R10, [R1+0xc7c] ;  /* 0x000c7c00010a7983 */ /* 0x002ea20000100800 */
[----:B---3--:R-:W-:Y:S02]  /*2ac40*/  STL [R1+0x3ba4], R24 ;  /* 0x003ba41801007387 */ /* 0x008fe40000100800 */
[----:B------:R-:W-:Y:S02]  /*2ac50*/  STL [R1+0x18], R15 ;  /* 0x0000180f01007387 */ /* 0x000fe40000100800 */
[----:B------:R-:W3:Y:S01]  /*2ac60*/  LDL R7, [R1+0xbf8] ;  /* 0x000bf80001077983 */ /* 0x000ee20000100800 */
[----:B------:R-:W3:Y:S01]  /*2ac70*/  LDL R6, [R1+0xbfc] ;  /* 0x000bfc0001067983 */ /* 0x000ee20000100800 */
[----:B------:R-:W-:Y:S01]  /*2ac80*/  PRMT R16, RZ, 0x7610, R16 ;  /* 0x00007610ff107816 */ /* 0x000fe20000000010 */
[----:B0-----:R-:W-:-:S02]  /*2ac90*/  @!P0 IMAD.MOV.U32 R8, RZ, RZ, R2 ;  /* 0x000000ffff088224 */ /* 0x001fc400078e0002 */
[----:B------:R-:W-:-:S05]  /*2aca0*/  @!P0 IMAD.MOV.U32 R9, RZ, RZ, R4 ;  /* 0x000000ffff098224 */ /* 0x000fca00078e0004 */
[----:B------:R0:W3:Y:S02]  /*2acb0*/  @!P0 LDG.E.U16 R16, [R8.64] ;  /* 0x0000000608108981 */ /* 0x0000e4000c1e1500 */
[----:B0-----:R-:W-:Y:S02]  /*2acc0*/  PRMT R8, RZ, 0x7610, R8 ;  /* 0x00007610ff087816 */ /* 0x001fe40000000008 */
[----:B------:R-:W-:Y:S01]  /*2acd0*/  PRMT R9, RZ, 0x7610, R9 ;  /* 0x00007610ff097816 */ /* 0x000fe20000000009 */
[----:B----4-:R-:W-:Y:S01]  /*2ace0*/  STL [R1+0x3ba8], R20 ;  /* 0x003ba81401007387 */ /* 0x010fe20000100800 */
[----:B------:R-:W-:Y:S02]  /*2acf0*/  STL [R1+0x14], R14 ;  /* 0x0000140e01007387 */ /* 0x000fe40000100800 */
[----:B------:R-:W4:Y:S02]  /*2ad00*/  LDL R4, [R1+0xbb8] ;  /* 0x000bb80001047983 */ /* 0x000f240000100800 */
[----:B------:R-:W4:Y:S01]  /*2ad10*/  LDL R2, [R1+0xbbc] ;  /* 0x000bbc0001027983 */ /* 0x000f220000100800 */
[----:B--2---:R0:W2:Y:S01]  /*2ad20*/  @!P0 LDG.E.U16 R8, [R10.64] ;  /* 0x000000060a088981 */ /* 0x0040a2000c1e1500 */
[----:B---3--:R-:W-:-:S02]  /*2ad30*/  @!P0 IMAD.MOV.U32 R13, RZ, RZ, R7 ;  /* 0x000000ffff0d8224 */ /* 0x008fc400078e0007 */
[----:B0-----:R-:W-:Y:S02]  /*2ad40*/  @!P0 IMAD.MOV.U32 R10, RZ, RZ, R3 ;  /* 0x000000ffff0a8224 */ /* 0x001fe400078e0003 */
[----:B------:R-:W-:Y:S02]  /*2ad50*/  @!P0 IMAD.MOV.U32 R11, RZ, RZ, R5 ;  /* 0x000000ffff0b8224 */ /* 0x000fe400078e0005 */
[----:B------:R-:W-:-:S03]  /*2ad60*/  @!P0 IMAD.MOV.U32 R12, RZ, RZ, R6 ;  /* 0x000000ffff0c8224 */ /* 0x000fc600078e0006 */
[----:B------:R0:W3:Y:S02]  /*2ad70*/  @!P0 LDG.E.U16 R9, [R10.64] ;  /* 0x000000060a098981 */ /* 0x0000e4000c1e1500 */
[----:B0-----:R-:W-:-:S06]  /*2ad80*/  PRMT R10, RZ, 0x7610, R10 ;  /* 0x00007610ff0a7816 */ /* 0x001fcc000000000a */
[----:B------:R4:W3:Y:S04]  /*2ad90*/  @!P0 LDG.E.U16 R10, [R12.64] ;  /* 0x000000060c0a8981 */ /* 0x0008e8000c1e1500 */
[----:B------:R-:W-:Y:S01]  /*2ada0*/  STL [R1+0x3bac], R16 ;  /* 0x003bac1001007387 */ /* 0x000fe20000100800 */
[----:B------:R-:W-:Y:S01]  /*2adb0*/  PRMT R11, RZ, 0x7610, R11 ;  /* 0x00007610ff0b7816 */ /* 0x000fe2000000000b */
[----:B----4-:R-:W-:Y:S02]  /*2adc0*/  @!P0 IMAD.MOV.U32 R12, RZ, RZ, R2 ;  /* 0x000000ffff0c8224 */ /* 0x010fe400078e0002 */
[----:B------:R-:W-:-:S05]  /*2add0*/  @!P0 IMAD.MOV.U32 R13, RZ, RZ, R4 ;  /* 0x000000ffff0d8224 */ /* 0x000fca00078e0004 */
[----:B------:R0:W4:Y:S04]  /*2ade0*/  @!P0 LDG.E.U16 R11, [R12.64] ;  /* 0x000000060c0b8981 */ /* 0x000128000c1e1500 */
[----:B--2---:R1:W-:Y:S01]  /*2adf0*/  STL [R1+0x3bb0], R8 ;  /* 0x003bb00801007387 */ /* 0x0043e20000100800 */
[----:B------:R-:W2:Y:S02]  /*2ae00*/  LDL R5, [R1+0x12e8] ;  /* 0x0012e80001057983 */ /* 0x000ea40000100800 */
[----:B------:R-:W2:Y:S01]  /*2ae10*/  LDL R3, [R1+0x1324] ;  /* 0x0013240001037983 */ /* 0x000ea20000100800 */
[----:B---3--:R3:W-:Y:S01]  /*2ae20*/  STL [R1+0x3bb4], R9 ;  /* 0x003bb40901007387 */ /* 0x0087e20000100800 */
[----:B-1----:R-:W2:Y:S03]  /*2ae30*/  LDL R8, [R1+0x1378] ;  /* 0x0013780001087983 */ /* 0x002ea60000100800 */
[----:B------:R-:W-:Y:S04]  /*2ae40*/  STL [R1+0x3bb8], R10 ;  /* 0x003bb80a01007387 */ /* 0x000fe80000100800 */
[----:B---3--:R-:W3:Y:S01]  /*2ae50*/  LDL R9, [R1+0x1328] ;  /* 0x0013280001097983 */ /* 0x008ee20000100800 */
[----:B------:R-:W3:Y:S02]  /*2ae60*/  LDL R7, [R1+0xb90] ;  /* 0x000b900001077983 */ /* 0x000ee40000100800 */
[----:B------:R-:W3:Y:S01]  /*2ae70*/  LDL R4, [R1+0x12e0] ;  /* 0x0012e00001047983 */ /* 0x000ee20000100800 */
[----:B------:R-:W1:Y:S01]  /*2ae80*/  S2R R2, SR_TID.X ;  /* 0x0000000000027919 */ /* 0x000e620000002100 */
[----:B0-----:R-:W-:-:S02]  /*2ae90*/  PRMT R12, RZ, 0x7610, R12 ;  /* 0x00007610ff0c7816 */ /* 0x001fc4000000000c */
[----:B------:R-:W-:Y:S02]  /*2aea0*/  PRMT R13, RZ, 0x7610, R13 ;  /* 0x00007610ff0d7816 */ /* 0x000fe4000000000d */
[----:B-1----:R-:W-:Y:S01]  /*2aeb0*/  LOP3.LUT R22, R2, 0x7f, RZ, 0xc0, !PT ;  /* 0x0000007f02167812 */ /* 0x002fe200078ec0ff */
[----:B----4-:R-:W-:Y:S01]  /*2aec0*/  STL [R1+0x3bbc], R11 ;  /* 0x003bbc0b01007387 */ /* 0x010fe20000100800 */
[----:B------:R-:W4:Y:S02]  /*2aed0*/  LDL R6, [R1+0x12b0] ;  /* 0x0012b00001067983 */ /* 0x000f240000100800 */
[----:B--2---:R-:W-:Y:S02]  /*2aee0*/  @!P0 IMAD.MOV.U32 R15, RZ, RZ, R5 ;  /* 0x000000ffff0f8224 */ /* 0x004fe400078e0005 */
[----:B------:R-:W-:Y:S02]  /*2aef0*/  @!P0 IMAD.MOV.U32 R14, RZ, RZ, R3 ;  /* 0x000000ffff0e8224 */ /* 0x000fe400078e0003 */
[----:B------:R-:W-:Y:S01]  /*2af00*/  IMAD.SHL.U32 R5, R22, 0x2, RZ ;  /* 0x0000000216057824 */ /* 0x000fe200078e00ff */
[----:B------:R-:W2:Y:S04]  /*2af10*/  LDL R3, [R1+0x12b4] ;  /* 0x0012b40001037983 */ /* 0x000ea80000100800 */
[----:B------:R0:W2:Y:S04]  /*2af20*/  @!P0 LDG.E.U16 R12, [R14.64] ;  /* 0x000000060e0c8981 */ /* 0x0000a8000c1e1500 */
[----:B------:R1:W-:Y:S01]  /*2af30*/  STS.U16 [R5+0x10000], R17 ;  /* 0x0100001105007388 */ /* 0x0003e20000000400 */
[----:B0-----:R-:W-:Y:S01]  /*2af40*/  @!P0 IMAD.MOV.U32 R14, RZ, RZ, R8 ;  /* 0x000000ffff0e8224 */ /* 0x001fe200078e0008 */
[----:B-1----:R-:W-:Y:S01]  /*2af50*/  PRMT R17, RZ, 0x7610, R17 ;  /* 0x00007610ff117816 */ /* 0x002fe20000000011 */
[----:B---3--:R-:W-:-:S05]  /*2af60*/  @!P0 IMAD.MOV.U32 R15, RZ, RZ, R9 ;  /* 0x000000ffff0f8224 */ /* 0x008fca00078e0009 */
[----:B------:R0:W3:Y:S02]  /*2af70*/  @!P0 LDG.E.U16 R13, [R14.64] ;  /* 0x000000060e0d8981 */ /* 0x0000e4000c1e1500 */
[----:B0-----:R-:W-:Y:S02]  /*2af80*/  @!P0 IMAD.MOV.U32 R14, RZ, RZ, R4 ;  /* 0x000000ffff0e8224 */ /* 0x001fe400078e0004 */
[----:B------:R-:W-:-:S05]  /*2af90*/  @!P0 IMAD.MOV.U32 R15, RZ, RZ, R7 ;  /* 0x000000ffff0f8224 */ /* 0x000fca00078e0007 */
[----:B------:R4:W3:Y:S04]  /*2afa0*/  @!P0 LDG.E.U16 R17, [R14.64] ;  /* 0x000000060e118981 */ /* 0x0008e8000c1e1500 */
[----:B------:R-:W-:Y:S01]  /*2afb0*/  STL [R1+0x3c40], R2 ;  /* 0x003c400201007387 */ /* 0x000fe20000100800 */
[----:B----4-:R-:W-:-:S03]  /*2afc0*/  @!P0 IMAD.MOV.U32 R15, RZ, RZ, R6 ;  /* 0x000000ffff0f8224 */ /* 0x010fc600078e0006 */
[----:B--2---:R0:W-:Y:S01]  /*2afd0*/  STL [R1+0x3bc0], R12 ;  /* 0x003bc00c01007387 */ /* 0x0041e20000100800 */
[----:B------:R-:W-:Y:S02]  /*2afe0*/  STL [R1+0x3c44], R22 ;  /* 0x003c441601007387 */ /* 0x000fe40000100800 */
[----:B------:R-:W2:Y:S01]  /*2aff0*/  LDL R11, [R1+0x1274] ;  /* 0x00127400010b7983 */ /* 0x000ea20000100800 */
[----:B0-----:R-:W4:Y:S04]  /*2b000*/  LDL R12, [R1+0x1270] ;  /* 0x00127000010c7983 */ /* 0x001f280000100800 */
[----:B---3--:R-:W-:Y:S01]  /*2b010*/  STL [R1+0x3bc4], R13 ;  /* 0x003bc40d01007387 */ /* 0x008fe20000100800 */
[----:B------:R-:W3:Y:S02]  /*2b020*/  LDL R10, [R1+0x1230] ;  /* 0x00123000010a7983 */ /* 0x000ee40000100800 */
[----:B------:R-:W3:Y:S02]  /*2b030*/  LDL R9, [R1+0x1234] ;  /* 0x0012340001097983 */ /* 0x000ee40000100800 */
[----:B------:R-:W3:Y:S01]  /*2b040*/  LDL R8, [R1+0x11f0] ;  /* 0x0011f00001087983 */ /* 0x000ee20000100800 */
[----:B------:R-:W3:Y:S04]  /*2b050*/  LDL R7, [R1+0x11f4] ;  /* 0x0011f40001077983 */ /* 0x000ee80000100800 */
[----:B------:R-:W3:Y:S04]  /*2b060*/  LDL R4, [R1+0x11b4] ;  /* 0x0011b40001047983 */ /* 0x000ee80000100800 */
[----:B------:R-:W-:Y:S01]  /*2b070*/  STL [R1+0x3b9c], R17 ;  /* 0x003b9c1101007387 */ /* 0x000fe20000100800 */
[----:B------:R-:W3:Y:S02]  /*2b080*/  LDL R6, [R1+0x11b0] ;  /* 0x0011b00001067983 */ /* 0x000ee40000100800 */
[----:B------:R-:W-:-:S02]  /*2b090*/  @!P0 IMAD.MOV.U32 R14, RZ, RZ, R3 ;  /* 0x000000ffff0e8224 */ /* 0x000fc400078e0003 */
[----:B------:R-:W3:Y:S01]  /*2b0a0*/  LDL R2, [R1+0x1174] ;  /* 0x0011740001027983 */ /* 0x000ee20000100800 */
[----:B------:R-:W3:Y:S04]  /*2b0b0*/  LDL R3, [R1+0x1170] ;  /* 0x0011700001037983 */ /* 0x000ee80000100800 */
[----:B------:R0:W-:Y:S01]  /*2b0c0*/  STS.U16 [R5+0x10800], R19 ;  /* 0x0108001305007388 */ /* 0x0001e20000000400 */
[----:B------:R1:W-:Y:S01]  /*2b0d0*/  STS.U16 [R5+0x11000], R21 ;  /* 0x0110001505007388 */ /* 0x0003e20000000400 */
[----:B0-----:R-:W-:Y:S02]  /*2b0e0*/  PRMT R19, RZ, 0x7610, R19 ;  /* 0x00007610ff137816 */ /* 0x001fe40000000013 */
[----:B-1----:R-:W-:-:S04]  /*2b0f0*/  PRMT R21, RZ, 0x7610, R21 ;  /* 0x00007610ff157816 */ /* 0x002fc80000000015 */
[----:B------:R2:W3:Y:S04]  /*2b100*/  @!P0 LDG.E.U16 R19, [R14.64] ;  /* 0x000000060e138981 */ /* 0x0004e8000c1e1500 */
[----:B------:R0:W-:Y:S01]  /*2b110*/  STS.U16 [R5+0x11800], R23 ;  /* 0x0118001705007388 */ /* 0x0001e20000000400 */
[----:B------:R1:W-:Y:S01]  /*2b120*/  STS.U16 [R5+0x12000], R25 ;  /* 0x0120001905007388 */ /* 0x0003e20000000400 */
[----:B0-----:R-:W-:Y:S02]  /*2b130*/  PRMT R23, RZ, 0x7610, R23 ;  /* 0x00007610ff177816 */ /* 0x001fe40000000017 */
[----:B-1----:R-:W-:Y:S01]  /*2b140*/  PRMT R25, RZ, 0x7610, R25 ;  /* 0x00007610ff197816 */ /* 0x002fe20000000019 */
[----:B------:R0:W-:Y:S02]  /*2b150*/  STS.U16 [R5+0x12800], R27 ;  /* 0x0128001b05007388 */ /* 0x0001e40000000400 */
[----:B0-----:R-:W-:Y:S01]  /*2b160*/  PRMT R27, RZ, 0x7610, R27 ;  /* 0x00007610ff1b7816 */ /* 0x001fe2000000001b */
[----:B--2---:R-:W-:-:S02]  /*2b170*/  @!P0 IMAD.MOV.U32 R14, RZ, RZ, R11 ;  /* 0x000000ffff0e8224 */ /* 0x004fc400078e000b */
[----:B----4-:R-:W-:-:S05]  /*2b180*/  @!P0 IMAD.MOV.U32 R15, RZ, RZ, R12 ;  /* 0x000000ffff0f8224 */ /* 0x010fca00078e000c */
[----:B------:R3:W2:Y:S02]  /*2b190*/  @!P0 LDG.E.U16 R21, [R14.64] ;  /* 0x000000060e158981 */ /* 0x0006a4000c1e1500 */
[----:B---3--:R-:W-:Y:S02]  /*2b1a0*/  @!P0 IMAD.MOV.U32 R15, RZ, RZ, R10 ;  /* 0x000000ffff0f8224 */ /* 0x008fe400078e000a */
[----:B------:R-:W-:-:S05]  /*2b1b0*/  @!P0 IMAD.MOV.U32 R14, RZ, RZ, R9 ;  /* 0x000000ffff0e8224 */ /* 0x000fca00078e0009 */
[----:B------:R0:W3:Y:S02]  /*2b1c0*/  @!P0 LDG.E.U16 R23, [R14.64] ;  /* 0x000000060e178981 */ /* 0x0000e4000c1e1500 */
[----:B0-----:R-:W-:Y:S02]  /*2b1d0*/  @!P0 IMAD.MOV.U32 R14, RZ, RZ, R7 ;  /* 0x000000ffff0e8224 */ /* 0x001fe400078e0007 */
[----:B------:R-:W-:-:S05]  /*2b1e0*/  @!P0 IMAD.MOV.U32 R15, RZ, RZ, R8 ;  /* 0x000000ffff0f8224 */ /* 0x000fca00078e0008 */
[----:B------:R0:W4:Y:S02]  /*2b1f0*/  @!P0 LDG.E.U16 R25, [R14.64] ;  /* 0x000000060e198981 */ /* 0x000124000c1e1500 */
[----:B0-----:R-:W-:Y:S02]  /*2b200*/  @!P0 IMAD.MOV.U32 R14, RZ, RZ, R4 ;  /* 0x000000ffff0e8224 */ /* 0x001fe400078e0004 */
[----:B------:R-:W-:-:S05]  /*2b210*/  @!P0 IMAD.MOV.U32 R15, RZ, RZ, R6 ;  /* 0x000000ffff0f8224 */ /* 0x000fca00078e0006 */
[----:B------:R0:W4:Y:S04]  /*2b220*/  @!P0 LDG.E.U16 R27, [R14.64] ;  /* 0x000000060e1b8981 */ /* 0x000128000c1e1500 */
[----:B------:R1:W-:Y:S01]  /*2b230*/  STS.U16 [R5+0x13000], R29 ;  /* 0x0130001d05007388 */ /* 0x0003e20000000400 */
[----:B0-----:R-:W-:Y:S01]  /*2b240*/  @!P0 IMAD.MOV.U32 R14, RZ, RZ, R2 ;  /* 0x000000ffff0e8224 */ /* 0x001fe200078e0002 */
[----:B-1----:R-:W-:Y:S01]  /*2b250*/  PRMT R29, RZ, 0x7610, R29 ;  /* 0x00007610ff1d7816 */ /* 0x002fe2000000001d */
[----:B------:R-:W-:-:S05]  /*2b260*/  @!P0 IMAD.MOV.U32 R15, RZ, RZ, R3 ;  /* 0x000000ffff0f8224 */ /* 0x000fca00078e0003 */
[----:B------:R-:W4:Y:S04]  /*2b270*/  @!P0 LDG.E.U16 R29, [R14.64] ;  /* 0x000000060e1d8981 */ /* 0x000f28000c1e1500 */
[----:B------:R-:W-:Y:S04]  /*2b280*/  STL [R1+0x3bc8], R19 ;  /* 0x003bc81301007387 */ /* 0x000fe80000100800 */
[----:B--2---:R-:W-:Y:S04]  /*2b290*/  STL [R1+0x3bcc], R21 ;  /* 0x003bcc1501007387 */ /* 0x004fe80000100800 */
[----:B---3--:R0:W-:Y:S04]  /*2b2a0*/  STL [R1+0x3bd0], R23 ;  /* 0x003bd01701007387 */ /* 0x0081e80000100800 */
[----:B----4-:R-:W-:Y:S04]  /*2b2b0*/  STL [R1+0x3bd4], R25 ;  /* 0x003bd41901007387 */ /* 0x010fe80000100800 */
[----:B------:R-:W-:Y:S01]  /*2b2c0*/  STL [R1+0x3bd8], R27 ;  /* 0x003bd81b01007387 */ /* 0x000fe20000100800 */
[----:B0-----:R-:W2:Y:S02]  /*2b2d0*/  LDL.LU R23, [R1+0x230] ;  /* 0x0002300001177983 */ /* 0x001ea40000300800 */
[----:B------:R-:W3:Y:S02]  /*2b2e0*/  LDL.LU R21, [R1+0x200] ;  /* 0x0002000001157983 */ /* 0x000ee40000300800 */
[----:B------:R-:W4:Y:S01]  /*2b2f0*/  LDL.LU R19, [R1+0x1e0] ;  /* 0x0001e00001137983 */ /* 0x000f220000300800 */
[----:B------:R-:W4:Y:S01]  /*2b300*/  LDL.LU R17, [R1+0x180] ;  /* 0x0001800001117983 */ /* 0x000f220000300800 */
[----:B------:R-:W4:Y:S02]  /*2b310*/  LDL.LU R26, [R1+0x160] ;  /* 0x00016000011a7983 */ /* 0x000f240000300800 */
[----:B------:R-:W4:Y:S02]  /*2b320*/  LDL.LU R13, [R1+0x140] ;  /* 0x00014000010d7983 */ /* 0x000f240000300800 */
        /* <DEDUP_REMOVED lines=16> */
[----:B------:R-:W-:Y:S01]  /*2b430*/  STL [R1+0x3bdc], R29 ;  /* 0x003bdc1d01007387 */ /* 0x000fe20000100800 */
[----:B------:R-:W-:Y:S01]  /*2b440*/  STL [R1+0x3964], R14 ;  /* 0x0039640e01007387 */ /* 0x000fe20000100800 */
[----:B------:R-:W-:Y:S02]  /*2b450*/  STL [R1+0x3968], R14 ;  /* 0x0039680e01007387 */ /* 0x000fe40000100800 */
[----:B------:R-:W-:Y:S02]  /*2b460*/  STL [R1+0x396c], R14 ;  /* 0x00396c0e01007387 */ /* 0x000fe40000100800 */
        /* <DEDUP_REMOVED lines=85> */
[----:B------:R-:W-:Y:S04]  /*2b9c0*/  STL [R1+0x3be4], R15 ;  /* 0x003be40f01007387 */ /* 0x000fe80000100800 */
[----:B--2---:R-:W-:Y:S01]  /*2b9d0*/  STS.U16 [R5+0x13800], R23 ;  /* 0x0138001705007388 */ /* 0x004fe20000000400 */
[----:B---3--:R-:W-:Y:S02]  /*2b9e0*/  STS.U16 [R5+0x14000], R21 ;  /* 0x0140001505007388 */ /* 0x008fe40000000400 */
[----:B----4-:R-:W-:Y:S01]  /*2b9f0*/  STS.U16 [R5+0x14800], R19 ;  /* 0x0148001305007388 */ /* 0x010fe20000000400 */
[----:B------:R-:W-:Y:S04]  /*2ba00*/  STS.U16 [R5+0x15000], R17 ;  /* 0x0150001105007388 */ /* 0x000fe80000000400 */
[----:B------:R0:W-:Y:S01]  /*2ba10*/  STS.U16 [R5+0x15800], R26 ;  /* 0x0158001a05007388 */ /* 0x0001e20000000400 */
[----:B------:R-:W-:Y:S02]  /*2ba20*/  STS.U16 [R5+0x16000], R13 ;  /* 0x0160000d05007388 */ /* 0x000fe40000000400 */
[----:B------:R-:W-:Y:S02]  /*2ba30*/  STS.U16 [R5+0x16800], R22 ;  /* 0x0168001605007388 */ /* 0x000fe40000000400 */
[----:B------:R-:W-:Y:S01]  /*2ba40*/  STS.U16 [R5+0x17000], R12 ;  /* 0x0170000c05007388 */ /* 0x000fe20000000400 */
[----:B------:R1:W-:Y:S04]  /*2ba50*/  STS.U16 [R5+0x17800], R0 ;  /* 0x0178000005007388 */ /* 0x0003e80000000400 */
[----:B0-----:R-:W2:Y:S04]  /*2ba60*/  LDL.LU R26, [R1+0xcc] ;  /* 0x0000cc00011a7983 */ /* 0x001ea80000300800 */
[----:B-1----:R-:W3:Y:S01]  /*2ba70*/  LDL.LU R0, [R1+0x3c4c] ;  /* 0x003c4c0001007983 */ /* 0x002ee20000300800 */
[----:B------:R-:W-:Y:S02]  /*2ba80*/  STL [R1+0x3c2c], R5 ;  /* 0x003c2c0501007387 */ /* 0x000fe40000100800 */
[----:B------:R-:W4:Y:S01]  /*2ba90*/  LDL.LU R22, [R1+0x2f4] ;  /* 0x0002f40001167983 */ /* 0x000f220000300800 */
[----:B------:R-:W-:-:S05]  /*2baa0*/  LOP3.LUT R17, R5, 0x10, RZ, 0x3c, !PT ;  /* 0x0000001005117812 */ /* 0x000fca00078e3cff */
[----:B------:R-:W-:Y:S01]  /*2bab0*/  STS.U16 [R17+0x10100], R2 ;  /* 0x0101000211007388 */ /* 0x000fe20000000400 */
[----:B------:R-:W-:Y:S02]  /*2bac0*/  STS.U16 [R17+0x10900], R11 ;  /* 0x0109000b11007388 */ /* 0x000fe40000000400 */
[----:B------:R-:W-:Y:S02]  /*2bad0*/  STS.U16 [R17+0x11100], R10 ;  /* 0x0111000a11007388 */ /* 0x000fe40000000400 */
[----:B------:R-:W-:Y:S01]  /*2bae0*/  STS.U16 [R17+0x11900], R9 ;  /* 0x0119000911007388 */ /* 0x000fe20000000400 */
        /* <DEDUP_REMOVED lines=8> */
[----:B----4-:R0:W-:Y:S04]  /*2bb70*/  STL [R1+0x3c48], R22 ;  /* 0x003c481601007387 */ /* 0x0101e80000100800 */
[----:B0-----:R-:W4:Y:S04]  /*2bb80*/  LDL.LU R22, [R1+0x310] ;  /* 0x0003100001167983 */ /* 0x001f280000300800 */
[----:B---3--:R0:W-:Y:S01]  /*2bb90*/  STS.U16 [R17+0x16100], R0 ;  /* 0x0161000011007388 */ /* 0x0081e20000000400 */
[----:B------:R-:W3:Y:S01]  /*2bba0*/  LDL.LU R2, [R1+0x2d8] ;  /* 0x0002d80001027983 */ /* 0x000ee20000300800 */
[----:B0-----:R-:W-:-:S02]  /*2bbb0*/  LOP3.LUT R0, R5, 0x20, RZ, 0x3c, !PT ;  /* 0x0000002005007812 */ /* 0x001fc400078e3cff */
[----:B------:R-:W3:Y:S01]  /*2bbc0*/  LDL.LU R5, [R1+0x2a0] ;  /* 0x0002a00001057983 */ /* 0x000ee20000300800 */
[----:B------:R-:W3:Y:S02]  /*2bbd0*/  LDL.LU R15, [R1+0x284] ;  /* 0x00028400010f7983 */ /* 0x000ee40000300800 */
[----:B------:R-:W3:Y:S02]  /*2bbe0*/  LDL.LU R14, [R1+0x268] ;  /* 0x00026800010e7983 */ /* 0x000ee40000300800 */
[----:B------:R-:W3:Y:S01]  /*2bbf0*/  LDL.LU R29, [R1+0x218] ;  /* 0x00021800011d7983 */ /* 0x000ee20000300800 */
        /* <DEDUP_REMOVED lines=16> */
[----:B------:R-:W3:Y:S04]  /*2bd00*/  LDL.LU R4, [R1+0x1f4] ;  /* 0x0001f40001047983 */ /* 0x000ee80000300800 */
[----:B------:R0:W-:Y:S01]  /*2bd10*/  STS.U16 [R17+0x16900], R7 ;  /* 0x0169000711007388 */ /* 0x0001e20000000400 */
[----:B------:R-:W3:Y:S02]  /*2bd20*/  LDL.LU R6, [R1+0x1d4] ;  /* 0x0001d40001067983 */ /* 0x000ee40000300800 */
[----:B------:R1:W-:Y:S02]  /*2bd30*/  STS.U16 [R17+0x17100], R18 ;  /* 0x0171001211007388 */ /* 0x0003e40000000400 */
[----:B--2---:R2:W-:Y:S01]  /*2bd40*/  STS.U16 [R17+0x17900], R26 ;  /* 0x0179001a11007388 */ /* 0x0045e20000000400 */
[----:B0-----:R-:W3:Y:S01]  /*2bd50*/  LDL.LU R7, [R1+0x174] ;  /* 0x0001740001077983 */ /* 0x001ee20000300800 */
[----:B-1----:R-:W3:Y:S02]  /*2bd60*/  LDL.LU R18, [R1+0x154] ;  /* 0x0001540001127983 */ /* 0x002ee40000300800 */
[----:B--2---:R-:W2:Y:S02]  /*2bd70*/  LDL.LU R26, [R1+0x134] ;  /* 0x00013400011a7983 */ /* 0x004ea40000300800 */
[----:B------:R0:W-:Y:S02]  /*2bd80*/  STL [R1+0x3bf0], R17 ;  /* 0x003bf01101007387 */ /* 0x0001e40000100800 */
[----:B0-----:R-:W2:Y:S04]  /*2bd90*/  LDL.LU R17, [R1+0x2bc] ;  /* 0x0002bc0001117983 */ /* 0x001ea80000300800 */
[----:B----4-:R0:W-:Y:S04]  /*2bda0*/  STS.U16 [R0+0x10200], R22 ;  /* 0x0102001600007388 */ /* 0x0101e80000000400 */
[----:B0-----:R-:W4:Y:S04]  /*2bdb0*/  LDL.LU R22, [R1+0x3c48] ;  /* 0x003c480001167983 */ /* 0x001f280000300800 */
[----:B----4-:R0:W-:Y:S01]  /*2bdc0*/  STS.U16 [R0+0x10a00], R22 ;  /* 0x010a001600007388 */ /* 0x0101e20000000400 */
[----:B---3--:R1:W-:Y:S02]  /*2bdd0*/  STS.U16 [R0+0x11200], R2 ;  /* 0x0112000200007388 */ /* 0x0083e40000000400 */
[----:B--2---:R2:W-:Y:S01]  /*2bde0*/  STS.U16 [R0+0x11a00], R17 ;  /* 0x011a001100007388 */ /* 0x0045e20000000400 */
[----:B0-----:R-:W3:Y:S01]  /*2bdf0*/  LDL.LU R22, [R1+0x3c44] ;  /* 0x003c440001167983 */ /* 0x001ee20000300800 */
[----:B-1----:R-:W4:Y:S02]  /*2be00*/  LDL.LU R2, [R1+0x3c40] ;  /* 0x003c400001027983 */ /* 0x002f240000300800 */
[----:B------:R-:W-:Y:S02]  /*2be10*/  STL [R1+0x3be8], R0 ;  /* 0x003be80001007387 */ /* 0x000fe40000100800 */
[----:B--2---:R-:W2:Y:S02]  /*2be20*/  LDL.LU R17, [R1+0x308] ;  /* 0x0003080001117983 */ /* 0x004ea40000300800 */
[----:B--2---:R0:W-:Y:S04]  /*2be30*/  STL [R1+0x3c30], R17 ;  /* 0x003c301101007387 */ /* 0x0041e80000100800 */
[----:B0-----:R-:W2:Y:S04]  /*2be40*/  LDL.LU R17, [R1+0xc4] ;  /* 0x0000c40001117983 */ /* 0x001ea80000300800 */
[----:B--2---:R0:W-:Y:S04]  /*2be50*/  STL [R1+0x3c38], R17 ;  /* 0x003c381101007387 */ /* 0x0041e80000100800 */
[----:B0-----:R-:W2:Y:S04]  /*2be60*/  LDL.LU R17, [R1+0xe4] ;  /* 0x0000e40001117983 */ /* 0x001ea80000300800 */
[----:B------:R-:W-:Y:S01]  /*2be70*/  STS.U16 [R0+0x12200], R5 ;  /* 0x0122000500007388 */ /* 0x000fe20000000400 */
[----:B----4-:R-:W-:Y:S01]  /*2be80*/  LOP3.LUT R2, R2, 0x7f, RZ, 0xc0, !PT ;  /* 0x0000007f02027812 */ /* 0x010fe200078ec0ff */
[----:B------:R-:W-:Y:S02]  /*2be90*/  STS.U16 [R0+0x12a00], R15 ;  /* 0x012a000f00007388 */ /* 0x000fe40000000400 */
[----:B------:R-:W-:Y:S01]  /*2bea0*/  STS.U16 [R0+0x13200], R14 ;  /* 0x0132000e00007388 */ /* 0x000fe20000000400 */
[----:B------:R-:W-:Y:S04]  /*2beb0*/  STS.U16 [R0+0x13a00], R29 ;  /* 0x013a001d00007388 */ /* 0x000fe80000000400 */
[----:B--2---:R0:W-:Y:S04]  /*2bec0*/  STL [R1+0x3c3c], R17 ;  /* 0x003c3c1101007387 */ /* 0x0041e80000100800 */
[----:B0-----:R-:W2:Y:S01]  /*2bed0*/  LDL.LU R17, [R1+0x104] ;  /* 0x0001040001117983 */ /* 0x001ea20000300800 */
[----:B------:R-:W4:Y:S02]  /*2bee0*/  LDL.LU R5, [R1+0x2ec] ;  /* 0x0002ec0001057983 */ /* 0x000f240000300800 */
[----:B------:R-:W-:-:S02]  /*2bef0*/  IMAD.SHL.U32 R2, R2, 0x2, RZ ;  /* 0x0000000202027824 */ /* 0x000fc400078e00ff */
[----:B------:R-:W-:Y:S01]  /*2bf00*/  STS.U16 [R0+0x14200], R27 ;  /* 0x0142001b00007388 */ /* 0x000fe20000000400 */
[----:B------:R-:W-:Y:S01]  /*2bf10*/  STS.U16 [R0+0x14a00], R25 ;  /* 0x014a001900007388 */ /* 0x000fe20000000400 */
[----:B------:R-:W-:Y:S02]  /*2bf20*/  STS.U16 [R0+0x15200], R23 ;  /* 0x0152001700007388 */ /* 0x000fe40000000400 */
[----:B------:R-:W-:Y:S01]  /*2bf30*/  STS.U16 [R0+0x15a00], R21 ;  /* 0x015a001500007388 */ /* 0x000fe20000000400 */
[----:B------:R-:W-:Y:S01]  /*2bf40*/  LOP3.LUT R2, R2, 0x30, RZ, 0x3c, !PT ;  /* 0x0000003002027812 */ /* 0x000fe200078e3cff */
[----:B------:R-:W-:Y:S01]  /*2bf50*/  STS.U16 [R0+0x16200], R19 ;  /* 0x0162001300007388 */ /* 0x000fe20000000400 */
[----:B------:R-:W-:Y:S02]  /*2bf60*/  STS.U16 [R0+0x16a00], R13 ;  /* 0x016a000d00007388 */ /* 0x000fe40000000400 */
[----:B------:R-:W-:Y:S02]  /*2bf70*/  STS.U16 [R0+0x17200], R12 ;  /* 0x0172000c00007388 */ /* 0x000fe40000000400 */
[----:B------:R-:W-:Y:S01]  /*2bf80*/  STS.U16 [R0+0x17a00], R11 ;  /* 0x017a000b00007388 */ /* 0x000fe20000000400 */
[----:B------:R3:W-:Y:S01]  /*2bf90*/  STS.U16 [R2+0x10300], R10 ;  /* 0x0103000a02007388 */ /* 0x0007e20000000400 */
        /* <DEDUP_REMOVED lines=11> */
[----:B------:R0:W-:Y:S01]  /*2c050*/  STS.U16 [R2+0x16300], R26 ;  /* 0x0163001a02007388 */ /* 0x0001e20000000400 */
[----:B---3--:R-:W-:-:S02]  /*2c060*/  IMAD.SHL.U32 R10, R22, 0x2, RZ ;  /* 0x00000002160a7824 */ /* 0x008fc400078e00ff */
[----:B0-----:R-:W-:Y:S01]  /*2c070*/  IMAD.SHL.U32 R26, R22, 0x2, RZ ;  /* 0x00000002161a7824 */ /* 0x001fe200078e00ff */
[----:B----4-:R0:W-:Y:S01]  /*2c080*/  STL [R1+0x3c34], R5 ;  /* 0x003c340501007387 */ /* 0x0101e20000100800 */
[----:B------:R-:W3:Y:S02]  /*2c090*/  LDL.LU R15, [R1+0x2d0] ;  /* 0x0002d000010f7983 */ /* 0x000ee40000300800 */
[----:B------:R-:W4:Y:S02]  /*2c0a0*/  LDL.LU R14, [R1+0x2b4] ;  /* 0x0002b400010e7983 */ /* 0x000f240000300800 */
        /* <DEDUP_REMOVED lines=18> */
[----:B0-----:R-:W-:Y:S01]  /*2c1d0*/  LOP3.LUT R5, R26, 0x30, RZ, 0x3c, !PT ;  /* 0x000000301a057812 */ /* 0x001fe200078e3cff */
[----:B------:R-:W3:Y:S02]  /*2c1e0*/  LDL.LU R6, [R1+0x23c] ;  /* 0x00023c0001067983 */ /* 0x000ee40000300800 */
[----:B------:R-:W3:Y:S01]  /*2c1f0*/  LDL.LU R7, [R1+0x20c] ;  /* 0x00020c0001077983 */ /* 0x000ee20000300800 */
[----:B------:R-:W3:Y:S01]  /*2c200*/  LDL.LU R18, [R1+0x1ec] ;  /* 0x0001ec0001127983 */ /* 0x000ee20000300800 */
[----:B------:R-:W3:Y:S02]  /*2c210*/  LDL.LU R22, [R1+0x18c] ;  /* 0x00018c0001167983 */ /* 0x000ee40000300800 */
[----:B------:R-:W3:Y:S01]  /*2c220*/  LDL.LU R26, [R1+0x16c] ;  /* 0x00016c00011a7983 */ /* 0x000ee20000300800 */
[----:B--2---:R0:W-:Y:S04]  /*2c230*/  STS.U16 [R5+0x16b00], R17 ;  /* 0x016b001105007388 */ /* 0x0041e80000000400 */
[----:B0-----:R-:W2:Y:S04]  /*2c240*/  LDL.LU R17, [R1+0x3c3c] ;  /* 0x003c3c0001117983 */ /* 0x001ea80000300800 */
[----:B--2---:R0:W-:Y:S04]  /*2c250*/  STS.U16 [R5+0x17300], R17 ;  /* 0x0173001105007388 */ /* 0x0041e80000000400 */
[----:B0-----:R-:W2:Y:S01]  /*2c260*/  LDL.LU R17, [R1+0x3c38] ;  /* 0x003c380001117983 */ /* 0x001ea20000300800 */
[----:B------:R-:W-:-:S03]  /*2c270*/  LOP3.LUT R0, R10, 0x40, RZ, 0x3c, !PT ;  /* 0x000000400a007812 */ /* 0x000fc600078e3cff */
[----:B--2---:R0:W-:Y:S04]  /*2c280*/  STS.U16 [R5+0x17b00], R17 ;  /* 0x017b001105007388 */ /* 0x0041e80000000400 */
[----:B0-----:R-:W2:Y:S01]  /*2c290*/  LDL.LU R5, [R1+0x3c34] ;  /* 0x003c340001057983 */ /* 0x001ea20000300800 */
[----:B------:R-:W2:Y:S03]  /*2c2a0*/  LDL.LU R17, [R1+0x3c30] ;  /* 0x003c300001117983 */ /* 0x000ea60000300800 */
[----:B--2---:R-:W-:Y:S01]  /*2c2b0*/  STS.U16 [R0+0x10400], R17 ;  /* 0x0104001100007388 */ /* 0x004fe20000000400 */
[----:B------:R0:W-:Y:S02]  /*2c2c0*/  STS.U16 [R0+0x10c00], R5 ;  /* 0x010c000500007388 */ /* 0x0001e40000000400 */
[----:B---3--:R-:W-:Y:S02]  /*2c2d0*/  STS.U16 [R0+0x11400], R15 ;  /* 0x0114000f00007388 */ /* 0x008fe40000000400 */
[----:B----4-:R-:W-:Y:S01]  /*2c2e0*/  STS.U16 [R0+0x11c00], R14 ;  /* 0x011c000e00007388 */ /* 0x010fe20000000400 */
        /* <DEDUP_REMOVED lines=11> */
[----:B------:R1:W-:Y:S01]  /*2c3a0*/  STS.U16 [R0+0x17c00], R16 ;  /* 0x017c001000007388 */ /* 0x0003e20000000400 */
[----:B0-----:R-:W2:Y:S04]  /*2c3b0*/  LDL.LU R5, [R1+0x14c] ;  /* 0x00014c0001057983 */ /* 0x001ea80000300800 */
[----:B-1----:R-:W3:Y:S01]  /*2c3c0*/  LDL.LU R0, [R1+0x12c] ;  /* 0x00012c0001007983 */ /* 0x002ee20000300800 */
[----:B------:R-:W4:Y:S03]  /*2c3d0*/  LDL.LU R15, [R1+0xbc] ;  /* 0x0000bc00010f7983 */ /* 0x000f260000300800 */
[----:B----4-:R0:W-:Y:S04]  /*2c3e0*/  STL [R1+0x3c24], R15 ;  /* 0x003c240f01007387 */ /* 0x0101e80000100800 */
[----:B0-----:R-:W4:Y:S01]  /*2c3f0*/  LDL.LU R15, [R1+0xdc] ;  /* 0x0000dc00010f7983 */ /* 0x001f220000300800 */
[----:B------:R-:W-:-:S05]  /*2c400*/  LOP3.LUT R17, R10, 0x50, RZ, 0x3c, !PT ;  /* 0x000000500a117812 */ /* 0x000fca00078e3cff */
[----:B------:R-:W-:Y:S01]  /*2c410*/  STS.U16 [R17+0x10500], R20 ;  /* 0x0105001411007388 */ /* 0x000fe20000000400 */
[----:B------:R-:W-:Y:S02]  /*2c420*/  STS.U16 [R17+0x10d00], R24 ;  /* 0x010d001811007388 */ /* 0x000fe40000000400 */
[----:B------:R-:W-:Y:S02]  /*2c430*/  STS.U16 [R17+0x11500], R28 ;  /* 0x0115001c11007388 */ /* 0x000fe40000000400 */
[----:B------:R-:W-:Y:S01]  /*2c440*/  STS.U16 [R17+0x11d00], R2 ;  /* 0x011d000211007388 */ /* 0x000fe20000000400 */
[----:B----4-:R0:W-:Y:S04]  /*2c450*/  STL [R1+0x3c28], R15 ;  /* 0x003c280f01007387 */ /* 0x0101e80000100800 */
[----:B0-----:R-:W4:Y:S01]  /*2c460*/  LDL.LU R15, [R1+0xfc] ;  /* 0x0000fc00010f7983 */ /* 0x001f220000300800 */
        /* <DEDUP_REMOVED lines=15> */
[----:B------:R-:W4:Y:S04]  /*2c560*/  LDL.LU R24, [R1+0xb8] ;  /* 0x0000b80001187983 */ /* 0x000f280000300800 */
[----:B------:R0:W-:Y:S01]  /*2c570*/  STS.U16 [R17+0x12500], R3 ;  /* 0x0125000311007388 */ /* 0x0001e20000000400 */
[----:B------:R-:W4:Y:S02]  /*2c580*/  LDL.LU R28, [R1+0x2fc] ;  /* 0x0002fc00011c7983 */ /* 0x000f240000300800 */
[----:B------:R1:W-:Y:S02]  /*2c590*/  STS.U16 [R17+0x12d00], R4 ;  /* 0x012d000411007388 */ /* 0x0003e40000000400 */
[----:B------:R-:W4:Y:S01]  /*2c5a0*/  LDL.LU R2, [R1+0x2e0] ;  /* 0x0002e00001027983 */ /* 0x000f220000300800 */
[----:B------:R2:W-:Y:S01]  /*2c5b0*/  STS.U16 [R17+0x13500], R6 ;  /* 0x0135000611007388 */ /* 0x0005e20000000400 */
[----:B------:R2:W-:Y:S02]  /*2c5c0*/  STS.U16 [R17+0x13d00], R7 ;  /* 0x013d000711007388 */ /* 0x0005e40000000400 */
[----:B------:R2:W-:Y:S02]  /*2c5d0*/  STS.U16 [R17+0x14500], R18 ;  /* 0x0145001211007388 */ /* 0x0005e40000000400 */
[----:B------:R3:W-:Y:S01]  /*2c5e0*/  STS.U16 [R17+0x14d00], R22 ;  /* 0x014d001611007388 */ /* 0x0007e20000000400 */
[----:B0-----:R-:W4:Y:S01]  /*2c5f0*/  LDL.LU R3, [R1+0x2c4] ;  /* 0x0002c40001037983 */ /* 0x001f220000300800 */
[----:B-1----:R-:W4:Y:S03]  /*2c600*/  LDL.LU R4, [R1+0x2a8] ;  /* 0x0002a80001047983 */ /* 0x002f260000300800 */
[----:B------:R0:W-:Y:S04]  /*2c610*/  STS.U16 [R17+0x15500], R26 ;  /* 0x0155001a11007388 */ /* 0x0001e80000000400 */
[----:B--2---:R-:W2:Y:S01]  /*2c620*/  LDL.LU R6, [R1+0x28c] ;  /* 0x00028c0001067983 */ /* 0x004ea20000300800 */
[----:B------:R-:W2:Y:S02]  /*2c630*/  LDL.LU R7, [R1+0x270] ;  /* 0x0002700001077983 */ /* 0x000ea40000300800 */
[----:B------:R-:W2:Y:S02]  /*2c640*/  LDL.LU R18, [R1+0x234] ;  /* 0x0002340001127983 */ /* 0x000ea40000300800 */
[----:B------:R1:W-:Y:S01]  /*2c650*/  STS.U16 [R17+0x15d00], R5 ;  /* 0x015d000511007388 */ /* 0x0003e20000000400 */
[----:B---3--:R-:W3:Y:S04]  /*2c660*/  LDL.LU R22, [R1+0x204] ;  /* 0x0002040001167983 */ /* 0x008ee80000300800 */
[----:B------:R-:W-:Y:S04]  /*2c670*/  STS.U16 [R17+0x16500], R0 ;  /* 0x0165000011007388 */ /* 0x000fe80000000400 */
[----:B0-----:R-:W2:Y:S04]  /*2c680*/  LDL.LU R26, [R1+0x1e4] ;  /* 0x0001e400011a7983 */ /* 0x001ea80000300800 */
[----:B-1----:R-:W2:Y:S04]  /*2c690*/  LDL.LU R5, [R1+0x3c2c] ;  /* 0x003c2c0001057983 */ /* 0x002ea80000300800 */
[----:B----4-:R0:W-:Y:S04]  /*2c6a0*/  STS.U16 [R17+0x16d00], R15 ;  /* 0x016d000f11007388 */ /* 0x0101e80000000400 */
[----:B0-----:R-:W4:Y:S04]  /*2c6b0*/  LDL.LU R15, [R1+0x3c28] ;  /* 0x003c2800010f7983 */ /* 0x001f280000300800 */
[----:B----4-:R0:W-:Y:S04]  /*2c6c0*/  STS.U16 [R17+0x17500], R15 ;  /* 0x0175000f11007388 */ /* 0x0101e80000000400 */
[----:B0-----:R-:W4:Y:S01]  /*2c6d0*/  LDL.LU R15, [R1+0x3c24] ;  /* 0x003c2400010f7983 */ /* 0x001f220000300800 */
[C---:B--2---:R-:W-:Y:S01]  /*2c6e0*/  LOP3.LUT R0, R5.reuse, 0x60, RZ, 0x3c, !PT ;  /* 0x0000006005007812 */ /* 0x044fe200078e3cff */
[----:B------:R-:W-:-:S02]  /*2c6f0*/  LOP3.LUT R5, R5, 0x70, RZ, 0x3c, !PT ;  /* 0x0000007005057812 */ /* 0x000fc400078e3cff */
[----:B----4-:R-:W-:Y:S02]  /*2c700*/  STS.U16 [R17+0x17d00], R15 ;  /* 0x017d000f11007388 */ /* 0x010fe40000000400 */
        /* <DEDUP_REMOVED lines=17> */
[----:B------:R0:W-:Y:S02]  /*2c820*/  STS.U16 [R5+0x10f00], R2 ;  /* 0x010f000205007388 */ /* 0x0001e40000000400 */
[----:B0-----:R-:W2:Y:S04]  /*2c830*/  LDL.LU R2, [R1+0x124] ;  /* 0x0001240001027983 */ /* 0x001ea80000300800 */
[----:B--2---:R0:W-:Y:S04]  /*2c840*/  STL [R1+0x3c18], R2 ;  /* 0x003c180201007387 */ /* 0x0041e80000100800 */
[----:B0-----:R-:W2:Y:S04]  /*2c850*/  LDL.LU R2, [R1+0x144] ;  /* 0x0001440001027983 */ /* 0x001ea80000300800 */
[----:B--2---:R0:W-:Y:S04]  /*2c860*/  STL [R1+0x3c1c], R2 ;  /* 0x003c1c0201007387 */ /* 0x0041e80000100800 */
[----:B0-----:R-:W2:Y:S01]  /*2c870*/  LDL.LU R2, [R1+0x164] ;  /* 0x0001640001027983 */ /* 0x001ea20000300800 */
[----:B------:R-:W-:Y:S02]  /*2c880*/  STS.U16 [R5+0x11700], R3 ;  /* 0x0117000305007388 */ /* 0x000fe40000000400 */
[----:B------:R-:W-:Y:S02]  /*2c890*/  STS.U16 [R5+0x11f00], R4 ;  /* 0x011f000405007388 */ /* 0x000fe40000000400 */
[----:B------:R-:W-:Y:S01]  /*2c8a0*/  STS.U16 [R5+0x12700], R6 ;  /* 0x0127000605007388 */ /* 0x000fe20000000400 */
[----:B------:R-:W-:Y:S01]  /*2c8b0*/  STS.U16 [R5+0x12f00], R7 ;  /* 0x012f000705007388 */ /* 0x000fe20000000400 */
[----:B------:R-:W-:Y:S02]  /*2c8c0*/  STS.U16 [R5+0x13700], R18 ;  /* 0x0137001205007388 */ /* 0x000fe40000000400 */
[----:B---3--:R-:W-:Y:S02]  /*2c8d0*/  STS.U16 [R5+0x13f00], R22 ;  /* 0x013f001605007388 */ /* 0x008fe40000000400 */
[----:B------:R-:W-:Y:S01]  /*2c8e0*/  STS.U16 [R5+0x14700], R26 ;  /* 0x0147001a05007388 */ /* 0x000fe20000000400 */
[----:B--2---:R0:W-:Y:S04]  /*2c8f0*/  STL [R1+0x3c20], R2 ;  /* 0x003c200201007387 */ /* 0x0041e80000100800 */
[----:B0-----:R-:W2:Y:S01]  /*2c900*/  LDL.LU R2, [R1+0x184] ;  /* 0x0001840001027983 */ /* 0x001ea20000300800 */
        /* <DEDUP_REMOVED lines=25> */
[----:B------:R-:W3:Y:S01]  /*2caa0*/  LDL.LU R28, [R1] ;  /* 0x00000000011c7983 */ /* 0x000ee20000300800 */
[----:B--2---:R0:W-:Y:S04]  /*2cab0*/  STS.U16 [R5+0x14f00], R2 ;  /* 0x014f000205007388 */ /* 0x0041e80000000400 */
[----:B0-----:R-:W2:Y:S04]  /*2cac0*/  LDL.LU R2, [R1+0x3c20] ;  /* 0x003c200001027983 */ /* 0x001ea80000300800 */
[----:B--2---:R0:W-:Y:S04]  /*2cad0*/  STS.U16 [R5+0x15700], R2 ;  /* 0x0157000205007388 */ /* 0x0041e80000000400 */
[----:B0-----:R-:W2:Y:S04]  /*2cae0*/  LDL.LU R2, [R1+0x3c1c] ;  /* 0x003c1c0001027983 */ /* 0x001ea80000300800 */
[----:B------:R-:W0:Y:S04]  /*2caf0*/  S2R R17, SR_TID.X ;  /* 0x0000000000117919 */ /* 0x000e280000002100 */
[----:B--2---:R1:W-:Y:S04]  /*2cb00*/  STS.U16 [R5+0x15f00], R2 ;  /* 0x015f000205007388 */ /* 0x0043e80000000400 */
[----:B-1----:R-:W2:Y:S01]  /*2cb10*/  LDL.LU R2, [R1+0x3c18] ;  /* 0x003c180001027983 */ /* 0x002ea20000300800 */
[----:B0-----:R-:W-:-:S05]  /*2cb20*/  LOP3.LUT R17, R17, 0x7f, RZ, 0xc0, !PT ;  /* 0x0000007f11117812 */ /* 0x001fca00078ec0ff */
[----:B------:R-:W-:Y:S01]  /*2cb30*/  IMAD.SHL.U32 R17, R17, 0x2, RZ ;  /* 0x0000000211117824 */ /* 0x000fe200078e00ff */
[----:B--2---:R0:W-:Y:S01]  /*2cb40*/  STS.U16 [R5+0x16700], R2 ;  /* 0x0167000205007388 */ /* 0x0041e20000000400 */
[----:B---3--:R1:W-:Y:S02]  /*2cb50*/  STS.U16 [R5+0x16f00], R3 ;  /* 0x016f000305007388 */ /* 0x0083e40000000400 */
[----:B----4-:R2:W-:Y:S02]  /*2cb60*/  STS.U16 [R5+0x17700], R4 ;  /* 0x0177000405007388 */ /* 0x0105e40000000400 */
[----:B------:R3:W-:Y:S01]  /*2cb70*/  STS.U16 [R5+0x17f00], R6 ;  /* 0x017f000605007388 */ /* 0x0007e20000000400 */
[----:B------:R3:W-:Y:S01]  /*2cb80*/  STS.U16 [R17], R7 ;  /* 0x0000000711007388 */ /* 0x0007e20000000400 */
[----:B------:R3:W-:Y:S03]  /*2cb90*/  STS.U16 [R17+0x800], R18 ;  /* 0x0008001211007388 */ /* 0x0007e60000000400 */
[----:B0-----:R-:W4:Y:S01]  /*2cba0*/  LDL.LU R2, [R1+0x3c14] ;  /* 0x003c140001027983 */ /* 0x001f220000300800 */
[----:B-1----:R-:W4:Y:S02]  /*2cbb0*/  LDL.LU R3, [R1+0x3c10] ;  /* 0x003c100001037983 */ /* 0x002f240000300800 */
[----:B--2---:R-:W2:Y:S02]  /*2cbc0*/  LDL.LU R4, [R1+0x3c0c] ;  /* 0x003c0c0001047983 */ /* 0x004ea40000300800 */
[----:B---3--:R-:W3:Y:S01]  /*2cbd0*/  LDL.LU R5, [R1+0x3c08] ;  /* 0x003c080001057983 */ /* 0x008ee20000300800 */
[----:B------:R-:W2:Y:S01]  /*2cbe0*/  LDL.LU R6, [R1+0x3c04] ;  /* 0x003c040001067983 */ /* 0x000ea20000300800 */
[----:B------:R-:W2:Y:S02]  /*2cbf0*/  LDL.LU R7, [R1+0x3c00] ;  /* 0x003c000001077983 */ /* 0x000ea40000300800 */
[----:B------:R-:W2:Y:S01]  /*2cc00*/  LDL.LU R18, [R1+0x3bfc] ;  /* 0x003bfc0001127983 */ /* 0x000ea20000300800 */
[----:B------:R0:W-:Y:S01]  /*2cc10*/  STS.U16 [R17+0x1000], R22 ;  /* 0x0010001611007388 */ /* 0x0001e20000000400 */
[----:B------:R1:W-:Y:S02]  /*2cc20*/  STS.U16 [R17+0x1800], R26 ;  /* 0x0018001a11007388 */ /* 0x0003e40000000400 */
[----:B------:R1:W-:Y:S01]  /*2cc30*/  STS.U16 [R17+0x2000], R0 ;  /* 0x0020000011007388 */ /* 0x0003e20000000400 */
[----:B0-----:R-:W2:Y:S01]  /*2cc40*/  LDL.LU R22, [R1+0x3bf8] ;  /* 0x003bf80001167983 */ /* 0x001ea20000300800 */
[----:B-1----:R-:W2:Y:S02]  /*2cc50*/  LDL.LU R26, [R1+0x3bf4] ;  /* 0x003bf400011a7983 */ /* 0x002ea40000300800 */
[----:B------:R-:W2:Y:S02]  /*2cc60*/  LDL.LU R0, [R1+0x5c] ;  /* 0x00005c0001007983 */ /* 0x000ea40000300800 */
        /* <DEDUP_REMOVED lines=17> */
[----:B------:R-:W-:Y:S04]  /*2cd80*/  STS.U16 [R17+0xb000], R28 ;  /* 0x00b0001c11007388 */ /* 0x000fe80000000400 */
[----:B--2---:R0:W-:Y:S04]  /*2cd90*/  STL [R1+0x3bec], R0 ;  /* 0x003bec0001007387 */ /* 0x0041e80000100800 */
[----:B0-----:R-:W2:Y:S01]  /*2cda0*/  LDL.LU R0, [R1+0x60] ;  /* 0x0000600001007983 */ /* 0x001ea20000300800 */
[----:B------:R-:W2:Y:S02]  /*2cdb0*/  LDL.LU R15, [R1+0x58] ;  /* 0x00005800010f7983 */ /* 0x000ea40000300800 */
[----:B------:R-:W2:Y:S02]  /*2cdc0*/  LDL.LU R14, [R1+0x54] ;  /* 0x00005400010e7983 */ /* 0x000ea40000300800 */
[----:B------:R-:W2:Y:S01]  /*2cdd0*/  LDL.LU R29, [R1+0x50] ;  /* 0x00005000011d7983 */ /* 0x000ea20000300800 */
[----:B------:R-:W2:Y:S01]  /*2cde0*/  LDL.LU R27, [R1+0x4c] ;  /* 0x00004c00011b7983 */ /* 0x000ea20000300800 */
[----:B------:R-:W2:Y:S02]  /*2cdf0*/  LDL.LU R25, [R1+0x48] ;  /* 0x0000480001197983 */ /* 0x000ea40000300800 */
[----:B------:R-:W2:Y:S02]  /*2ce00*/  LDL.LU R23, [R1+0x44] ;  /* 0x0000440001177983 */ /* 0x000ea40000300800 */
[----:B------:R-:W2:Y:S01]  /*2ce10*/  LDL.LU R21, [R1+0x40] ;  /* 0x0000400001157983 */ /* 0x000ea20000300800 */
[----:B------:R-:W2:Y:S01]  /*2ce20*/  LDL.LU R19, [R1+0x3c] ;  /* 0x00003c0001137983 */ /* 0x000ea20000300800 */
[----:B------:R-:W2:Y:S02]  /*2ce30*/  LDL.LU R13, [R1+0x38] ;  /* 0x00003800010d7983 */ /* 0x000ea40000300800 */
[----:B------:R-:W2:Y:S02]  /*2ce40*/  LDL.LU R12, [R1+0x34] ;  /* 0x00003400010c7983 */ /* 0x000ea40000300800 */
[----:B------:R-:W2:Y:S01]  /*2ce50*/  LDL.LU R11, [R1+0x30] ;  /* 0x00003000010b7983 */ /* 0x000ea20000300800 */
[----:B------:R-:W-:Y:S04]  /*2ce60*/  STS.U16 [R17+0xb800], R26 ;  /* 0x00b8001a11007388 */ /* 0x000fe80000000400 */
[----:B------:R-:W2:Y:S01]  /*2ce70*/  LDL.LU R10, [R1+0x2c] ;  /* 0x00002c00010a7983 */ /* 0x000ea20000300800 */
[----:B------:R-:W-:Y:S02]  /*2ce80*/  STS.U16 [R17+0xc000], R22 ;  /* 0x00c0001611007388 */ /* 0x000fe40000000400 */
[----:B------:R-:W2:Y:S02]  /*2ce90*/  LDL.LU R9, [R1+0x28] ;  /* 0x0000280001097983 */ /* 0x000ea40000300800 */
[----:B------:R-:W-:Y:S01]  /*2cea0*/  STS.U16 [R17+0xc800], R18 ;  /* 0x00c8001211007388 */ /* 0x000fe20000000400 */
[----:B------:R-:W2:Y:S04]  /*2ceb0*/  LDL.LU R8, [R1+0x24] ;  /* 0x0000240001087983 */ /* 0x000ea80000300800 */
[----:B------:R-:W-:Y:S01]  /*2cec0*/  STS.U16 [R17+0xd000], R7 ;  /* 0x00d0000711007388 */ /* 0x000fe20000000400 */
[----:B------:R-:W2:Y:S02]  /*2ced0*/  LDL.LU R16, [R1+0x20] ;  /* 0x0000200001107983 */ /* 0x000ea40000300800 */
[----:B------:R-:W-:Y:S02]  /*2cee0*/  STS.U16 [R17+0xd800], R6 ;  /* 0x00d8000611007388 */ /* 0x000fe40000000400 */
[----:B------:R-:W2:Y:S01]  /*2cef0*/  LDL.LU R20, [R1+0x1c] ;  /* 0x00001c0001147983 */ /* 0x000ea20000300800 */
[----:B---3--:R-:W-:Y:S04]  /*2cf00*/  STS.U16 [R17+0xe000], R5 ;  /* 0x00e0000511007388 */ /* 0x008fe80000000400 */
[----:B------:R-:W3:Y:S01]  /*2cf10*/  LDL.LU R24, [R1+0x18] ;  /* 0x0000180001187983 */ /* 0x000ee20000300800 */
[----:B------:R-:W-:Y:S02]  /*2cf20*/  STS.U16 [R17+0xe800], R4 ;  /* 0x00e8000411007388 */ /* 0x000fe40000000400 */
[----:B------:R-:W2:Y:S02]  /*2cf30*/  LDL.LU R28, [R1+0x14] ;  /* 0x00001400011c7983 */ /* 0x000ea40000300800 */
[----:B----4-:R0:W-:Y:S01]  /*2cf40*/  STS.U16 [R17+0xf000], R3 ;  /* 0x00f0000311007388 */ /* 0x0101e20000000400 */
[----:B------:R1:W-:Y:S04]  /*2cf50*/  STS.U16 [R17+0xf800], R2 ;  /* 0x00f8000211007388 */ /* 0x0003e80000000400 */
[----:B0-----:R-:W3:Y:S01]  /*2cf60*/  LDL.LU R3, [R1+0x4] ;  /* 0x0000040001037983 */ /* 0x001ee20000300800 */
[----:B-1----:R-:W2:Y:S02]  /*2cf70*/  LDL.LU R17, [R1+0x3bf0] ;  /* 0x003bf00001117983 */ /* 0x002ea40000300800 */
[----:B------:R-:W3:Y:S01]  /*2cf80*/  LDL.LU R2, [R1+0xc] ;  /* 0x00000c0001027983 */ /* 0x000ee20000300800 */
[----:B--2---:R0:W-:Y:S04]  /*2cf90*/  STS.U16 [R17+0x100], R0 ;  /* 0x0001000011007388 */ /* 0x0041e80000000400 */
[----:B0-----:R-:W2:Y:S04]  /*2cfa0*/  LDL.LU R0, [R1+0x3bec] ;  /* 0x003bec0001007983 */ /* 0x001ea80000300800 */
[----:B--2---:R0:W-:Y:S01]  /*2cfb0*/  STS.U16 [R17+0x900], R0 ;  /* 0x0009000011007388 */ /* 0x0041e20000000400 */
[----:B------:R1:W-:Y:S02]  /*2cfc0*/  STS.U16 [R17+0x1100], R15 ;  /* 0x0011000f11007388 */ /* 0x0003e40000000400 */
[----:B------:R2:W-:Y:S02]  /*2cfd0*/  STS.U16 [R17+0x1900], R14 ;  /* 0x0019000e11007388 */ /* 0x0005e40000000400 */
[----:B------:R3:W-:Y:S01]  /*2cfe0*/  STS.U16 [R17+0x2100], R29 ;  /* 0x0021001d11007388 */ /* 0x0007e20000000400 */
[----:B------:R3:W-:Y:S01]  /*2cff0*/  STS.U16 [R17+0x2900], R27 ;  /* 0x0029001b11007388 */ /* 0x0007e20000000400 */
[----:B------:R3:W-:Y:S03]  /*2d000*/  STS.U16 [R17+0x3100], R25 ;  /* 0x0031001911007388 */ /* 0x0007e60000000400 */
[----:B0-----:R-:W4:Y:S01]  /*2d010*/  LDL.LU R0, [R1+0x3be8] ;  /* 0x003be80001007983 */ /* 0x001f220000300800 */
[----:B-1----:R-:W4:Y:S02]  /*2d020*/  LDL.LU R15, [R1+0x3be4] ;  /* 0x003be400010f7983 */ /* 0x002f240000300800 */
[----:B--2---:R-:W2:Y:S02]  /*2d030*/  LDL.LU R14, [R1+0x3be0] ;  /* 0x003be000010e7983 */ /* 0x004ea40000300800 */
[----:B---3--:R-:W3:Y:S01]  /*2d040*/  LDL.LU R29, [R1+0x3bdc] ;  /* 0x003bdc00011d7983 */ /* 0x008ee20000300800 */
[----:B------:R-:W2:Y:S01]  /*2d050*/  LDL.LU R27, [R1+0x3bd8] ;  /* 0x003bd800011b7983 */ /* 0x000ea20000300800 */
[----:B------:R-:W2:Y:S03]  /*2d060*/  LDL.LU R25, [R1+0x3bd4] ;  /* 0x003bd40001197983 */ /* 0x000ea60000300800 */
[----:B------:R0:W-:Y:S01]  /*2d070*/  STS.U16 [R17+0x3900], R23 ;  /* 0x0039001711007388 */ /* 0x0001e20000000400 */
[----:B------:R1:W-:Y:S02]  /*2d080*/  STS.U16 [R17+0x4100], R21 ;  /* 0x0041001511007388 */ /* 0x0003e40000000400 */
[----:B------:R1:W-:Y:S02]  /*2d090*/  STS.U16 [R17+0x4900], R19 ;  /* 0x0049001311007388 */ /* 0x0003e40000000400 */
[----:B------:R1:W-:Y:S01]  /*2d0a0*/  STS.U16 [R17+0x5100], R13 ;  /* 0x0051000d11007388 */ /* 0x0003e20000000400 */
[----:B------:R1:W-:Y:S01]  /*2d0b0*/  STS.U16 [R17+0x5900], R12 ;  /* 0x0059000c11007388 */ /* 0x0003e20000000400 */
[----:B------:R1:W-:Y:S03]  /*2d0c0*/  STS.U16 [R17+0x6100], R11 ;  /* 0x0061000b11007388 */ /* 0x0003e60000000400 */
[----:B0-----:R-:W2:Y:S01]  /*2d0d0*/  LDL.LU R23, [R1+0x3bd0] ;  /* 0x003bd00001177983 */ /* 0x001ea20000300800 */
[----:B-1----:R-:W2:Y:S03]  /*2d0e0*/  LDL.LU R21, [R1+0x3bcc] ;  /* 0x003bcc0001157983 */ /* 0x002ea60000300800 */
[----:B------:R-:W2:Y:S01]  /*2d0f0*/  LDL.LU R19, [R1+0x3bc8] ;  /* 0x003bc80001137983 */ /* 0x000ea20000300800 */
[----:B------:R-:W2:Y:S03]  /*2d100*/  LDL.LU R13, [R1+0x3bc4] ;  /* 0x003bc400010d7983 */ /* 0x000ea60000300800 */
        /* <DEDUP_REMOVED lines=14> */
[----:B------:R0:W-:Y:S04]  /*2d1f0*/  STS.U16 [R17+0x9900], R28 ;  /* 0x0099001c11007388 */ /* 0x0001e80000000400 */
[----:B0-----:R-:W2:Y:S01]  /*2d200*/  LDL.LU R28, [R1+0x3ba0] ;  /* 0x003ba000011c7983 */ /* 0x001ea20000300800 */
[----:B------:R0:W-:Y:S02]  /*2d210*/  STS.U16 [R17+0xa100], R2 ;  /* 0x00a1000211007388 */ /* 0x0001e40000000400 */
[----:B------:R1:W-:Y:S01]  /*2d220*/  STS.U16 [R17+0xa900], R3 ;  /* 0x00a9000311007388 */ /* 0x0003e20000000400 */
[----:B0-----:R-:W3:Y:S04]  /*2d230*/  LDL R2, [R1+0x12dc] ;  /* 0x0012dc0001027983 */ /* 0x001ee80000100800 */
[----:B-1----:R-:W3:Y:S01]  /*2d240*/  LDL R3, [R1+0xb8c] ;  /* 0x000b8c0001037983 */ /* 0x002ee20000100800 */
[----:B----4-:R-:W-:-:S03]  /*2d250*/  PRMT R15, RZ, 0x7610, R15 ;  /* 0x00007610ff0f7816 */ /* 0x010fc6000000000f */
[----:B--2---:R-:W-:Y:S01]  /*2d260*/  STS.U16 [R17+0xb100], R28 ;  /* 0x00b1001c11007388 */ /* 0x004fe20000000400 */
        /* <DEDUP_REMOVED lines=8> */
[----:B------:R0:W-:Y:S03]  /*2d2f0*/  STS.U16 [R17+0xf900], R13 ;  /* 0x00f9000d11007388 */ /* 0x0001e60000000400 */
[----:B---3--:R-:W2:Y:S04]  /*2d300*/  @!P0 LDG.E.U16 R15, [R2.64] ;  /* 0x00000006020f8981 */ /* 0x008ea8000c1e1500 */
[----:B0-----:R-:W3:Y:S04]  /*2d310*/  LDL.LU R17, [R1+0x3b9c] ;  /* 0x003b9c0001117983 */ /* 0x001ee80000300800 */
[----:B---3--:R-:W-:Y:S01]  /*2d320*/  STS.U16 [R0+0x200], R17 ;  /* 0x0002001100007388 */ /* 0x008fe20000000400 */
[----:B------:R-:W-:Y:S02]  /*2d330*/  STS.U16 [R0+0xa00], R19 ;  /* 0x000a001300007388 */ /* 0x000fe40000000400 */
[----:B------:R-:W-:Y:S02]  /*2d340*/  STS.U16 [R0+0x1200], R21 ;  /* 0x0012001500007388 */ /* 0x000fe40000000400 */
[----:B------:R-:W-:Y:S01]  /*2d350*/  STS.U16 [R0+0x1a00], R23 ;  /* 0x001a001700007388 */ /* 0x000fe20000000400 */
[----:B------:R-:W-:Y:S01]  /*2d360*/  STS.U16 [R0+0x2200], R25 ;  /* 0x0022001900007388 */ /* 0x000fe20000000400 */
[----:B------:R-:W-:Y:S02]  /*2d370*/  STS.U16 [R0+0x2a00], R27 ;  /* 0x002a001b00007388 */ /* 0x000fe40000000400 */
[----:B------:R0:W-:Y:S02]  /*2d380*/  STS.U16 [R0+0x3200], R29 ;  /* 0x0032001d00007388 */ /* 0x0001e40000000400 */
[----:B0-----:R-:W3:Y:S01]  /*2d390*/  LDL.LU R0, [R1+0x3b98] ;  /* 0x003b980001007983 */ /* 0x001ee20000300800 */
[----:B--2---:R0:W-:Y:S03]  /*2d3a0*/  STL [R1+0x2f8], R15 ;  /* 0x0002f80f01007387 */ /* 0x0041e60000100800 */
[----:B0-----:R-:W2:Y:S01]  /*2d3b0*/  LDL.LU R15, [R1+0x3b94] ;  /* 0x003b9400010f7983 */ /* 0x001ea20000300800 */
[----:B------:R-:W4:Y:S02]  /*2d3c0*/  LDL R2, [R1+0xb88] ;  /* 0x000b880001027983 */ /* 0x000f240000100800 */
[----:B------:R-:W4:Y:S01]  /*2d3d0*/  LDL R3, [R1+0x12d8] ;  /* 0x0012d80001037983 */ /* 0x000f220000100800 */
[----:B---3--:R-:W-:-:S02]  /*2d3e0*/  PRMT R0, RZ, 0x7610, R0 ;  /* 0x00007610ff007816 */ /* 0x008fc40000000000 */
[----:B----4-:R-:W-:-:S04]  /*2d3f0*/  @!P0 LOP3.LUT R3, R3, R2, RZ, 0x3c, !PT ;  /* 0x0000000203038212 */ /* 0x010fc800078e3cff */
[----:B------:R-:W-:-:S04]  /*2d400*/  @!P0 LOP3.LUT R2, R3, R2, RZ, 0x3c, !PT ;  /* 0x0000000203028212 */ /* 0x000fc800078e3cff */
[----:B------:R-:W-:-:S05]  /*2d410*/  @!P0 LOP3.LUT R3, R3, R2, RZ, 0x3c, !PT ;  /* 0x0000000203038212 */ /* 0x000fca00078e3cff */
[----:B------:R-:W3:Y:S04]  /*2d420*/  @!P0 LDG.E.U16 R0, [R2.64] ;  /* 0x0000000602008981 */ /* 0x000ee8000c1e1500 */
[----:B---3--:R0:W-:Y:S04]  /*2d430*/  STL [R1+0x2f4], R0 ;  /* 0x0002f40001007387 */ /* 0x0081e80000100800 */
[----:B0-----:R-:W3:Y:S01]  /*2d440*/  LDL.LU R0, [R1+0x3b90] ;  /* 0x003b900001007983 */ /* 0x001ee20000300800 */
[----:B------:R-:W4:Y:S02]  /*2d450*/  LDL R2, [R1+0xb84] ;  /* 0x000b840001027983 */ /* 0x000f240000100800 */
[----:B------:R-:W4:Y:S01]  /*2d460*/  LDL R3, [R1+0x12d4] ;  /* 0x0012d40001037983 */ /* 0x000f220000100800 */
[----:B------:R-:W-:-:S02]  /*2d470*/  PRMT R14, RZ, 0x7610, R14 ;  /* 0x00007610ff0e7816 */ /* 0x000fc4000000000e */
[----:B----4-:R-:W-:-:S04]  /*2d480*/  @!P0 LOP3.LUT R3, R3, R2, RZ, 0x3c, !PT ;  /* 0x0000000203038212 */ /* 0x010fc800078e3cff */
[----:B------:R-:W-:-:S04]  /*2d490*/  @!P0 LOP3.LUT R2, R3, R2, RZ, 0x3c, !PT ;  /* 0x0000000203028212 */ /* 0x000fc800078e3cff */
[----:B------:R-:W-:-:S05]  /*2d4a0*/  @!P0 LOP3.LUT R3, R3, R2, RZ, 0x3c, !PT ;  /* 0x0000000203038212 */ /* 0x000fca00078e3cff */
[----:B------:R-:W4:Y:S04]  /*2d4b0*/  @!P0 LDG.E.U16 R14, [R2.64] ;  /* 0x00000006020e8981 */ /* 0x000f28000c1e1500 */
[----:B----4-:R0:W-:Y:S04]  /*2d4c0*/  STL [R1+0x2f0], R14 ;  /* 0x0002f00e01007387 */ /* 0x0101e80000100800 */
[----:B0-----:R-:W4:Y:S01]  /*2d4d0*/  LDL.LU R14, [R1+0x3b8c] ;  /* 0x003b8c00010e7983 */ /* 0x001f220000300800 */
[----:B------:R-:W2:Y:S02]  /*2d4e0*/  LDL R2, [R1+0xb80] ;  /* 0x000b800001027983 */ /* 0x000ea40000100800 */
[----:B------:R-:W2:Y:S01]  /*2d4f0*/  LDL R3, [R1+0x12d0] ;  /* 0x0012d00001037983 */ /* 0x000ea20000100800 */
[----:B---3--:R-:W-:-:S02]  /*2d500*/  PRMT R0, RZ, 0x7610, R0 ;  /* 0x00007610ff007816 */ /* 0x008fc40000000000 */
[----:B--2---:R-:W-:-:S04]  /*2d510*/  @!P0 LOP3.LUT R3, R3, R2, RZ, 0x3c, !PT ;  /* 0x0000000203038212 */ /* 0x004fc800078e3cff */
[----:B------:R-:W-:-:S04]  /*2d520*/  @!P0 LOP3.LUT R2, R3, R2, RZ, 0x3c, !PT ;  /* 0x0000000203028212 */ /* 0x000fc800078e3cff */
[----:B------:R-:W-:-:S05]  /*2d530*/  @!P0 LOP3.LUT R3, R3, R2, RZ, 0x3c, !PT ;  /* 0x0000000203038212 */ /* 0x000fca00078e3cff */
[----:B------:R-:W2:Y:S04]  /*2d540*/  @!P0 LDG.E.U16 R0, [R2.64] ;  /* 0x0000000602008981 */ /* 0x000ea8000c1e1500 */
[----:B--2---:R0:W-:Y:S04]  /*2d550*/  STL [R1+0x2ec], R0 ;  /* 0x0002ec0001007387 */ /* 0x0041e80000100800 */
[----:B0-----:R-:W2:Y:S01]  /*2d560*/  LDL.LU R0, [R1+0x3b88] ;  /* 0x003b880001007983 */ /* 0x001ea20000300800 */
[----:B------:R-:W3:Y:S02]  /*2d570*/  LDL R2, [R1+0x12c8] ;  /* 0x0012c80001027983 */ /* 0x000ee40000100800 */
[----:B------:R-:W3:Y:S01]  /*2d580*/  LDL R3, [R1+0x12cc] ;  /* 0x0012cc0001037983 */ /* 0x000ee20000100800 */
[----:B----4-:R-:W-:-:S02]  /*2d590*/  PRMT R14, RZ, 0x7610, R14 ;  /* 0x00007610ff0e7816 */ /* 0x010fc4000000000e */
[----:B---3--:R-:W-:-:S04]  /*2d5a0*/  @!P0 LOP3.LUT R3, R3, R2, RZ, 0x3c, !PT ;  /* 0x0000000203038212 */ /* 0x008fc800078e3cff */
[----:B------:R-:W-:-:S04]  /*2d5b0*/  @!P0 LOP3.LUT R2, R3, R2, RZ, 0x3c, !PT ;  /* 0x0000000203028212 */ /* 0x000fc800078e3cff */
[----:B------:R-:W-:-:S05]  /*2d5c0*/  @!P0 LOP3.LUT R3, R3, R2, RZ, 0x3c, !PT ;  /* 0x0000000203038212 */ /* 0x000fca00078e3cff */
[----:B------:R-:W3:Y:S04]  /*2d5d0*/  @!P0 LDG.E.U16 R14, [R2.64] ;  /* 0x00000006020e8981 */ /* 0x000ee8000c1e1500 */
[----:B---3--:R0:W-:Y:S04]  /*2d5e0*/  STL [R1+0x2e8], R14 ;  /* 0x0002e80e01007387 */ /* 0x0081e80000100800 */
[----:B0-----:R-:W3:Y:S01]  /*2d5f0*/  LDL.LU R14, [R1+0x3b84] ;  /* 0x003b8400010e7983 */ /* 0x001ee20000300800 */
[----:B------:R-:W4:Y:S02]  /*2d600*/  LDL R2, [R1+0x12a8] ;  /* 0x0012a80001027983 */ /* 0x000f240000100800 */
[----:B------:R-:W4:Y:S01]  /*2d610*/  LDL R3, [R1+0x12ac] ;  /* 0x0012ac0001037983 */ /* 0x000f220000100800 */
[----:B--2---:R-:W-:-:S02]  /*2d620*/  PRMT R0, RZ, 0x7610, R0 ;  /* 0x00007610ff007816 */ /* 0x004fc40000000000 */
[----:B----4-:R-:W-:-:S04]  /*2d630*/  @!P0 LOP3.LUT R3, R3, R2, RZ, 0x3c, !PT ;  /* 0x0000000203038212 */ /* 0x010fc800078e3cff */
[----:B------:R-:W-:-:S04]  /*2d640*/  @!P0 LOP3.LUT R2, R3, R2, RZ, 0x3c, !PT ;  /* 0x0000000203028212 */ /* 0x000fc800078e3cff */
[----:B------:R-:W-:-:S05]  /*2d650*/  @!P0 LOP3.LUT R3, R3, R2, RZ, 0x3c, !PT ;  /* 0x0000000203038212 */ /* 0x000fca00078e3cff */
[----:B------:R-:W2:Y:S04]  /*2d660*/  @!P0 LDG.E.U16 R0, [R2.64] ;  /* 0x0000000602008981 */ /* 0x000ea8000c1e1500 */
[----:B--2---:R0:W-:Y:S04]  /*2d670*/  STL [R1+0x2e4], R0 ;  /* 0x0002e40001007387 */ /* 0x0041e80000100800 */
        /* <DEDUP_REMOVED lines=848> */
[----:B------:R-:W4:Y:S02]  /*30b80*/  LDL R3, [R1+0xe8c] ;  /* 0x000e8c0001037983 */ /* 0x000f240000100800 */
[----:B----4-:R-:W-:-:S02]  /*30b90*/  @!P0 LOP3.LUT R3, R3, R2, RZ, 0x3c, !PT ;  /* 0x0000000203038212 */ /* 0x010fc400078e3cff */
[----:B--2---:R-:W-:Y:S02]  /*30ba0*/  PRMT R0, RZ, 0x7610, R0 ;  /* 0x00007610ff007816 */ /* 0x004fe40000000000 */
        /* <DEDUP_REMOVED lines=56> */
[----:B------:R0:W2:Y:S04]  /*30f30*/  @!P0 LDG.E.U16 R0, [R2.64] ;  /* 0x0000000602008981 */ /* 0x0000a8000c1e1500 */
[----:B0-----:R-:W4:Y:S04]  /*30f40*/  LDL R2, [R1+0xe30] ;  /* 0x000e300001027983 */ /* 0x001f280000100800 */
[----:B------:R-:W4:Y:S01]  /*30f50*/  LDL R3, [R1+0xe34] ;  /* 0x000e340001037983 */ /* 0x000f220000100800 */
[----:B---3--:R-:W-:Y:S02]  /*30f60*/  PRMT R14, RZ, 0x7610, R14 ;  /* 0x00007610ff0e7816 */ /* 0x008fe4000000000e */
[----:B----4-:R-:W-:-:S04]  /*30f70*/  @!P0 LOP3.LUT R3, R3, R2, RZ, 0x3c, !PT ;  /* 0x0000000203038212 */ /* 0x010fc800078e3cff */
[----:B------:R-:W-:-:S04]  /*30f80*/  @!P0 LOP3.LUT R2, R3, R2, RZ, 0x3c, !PT ;  /* 0x0000000203028212 */ /* 0x000fc800078e3cff */
[----:B------:R-:W-:-:S05]  /*30f90*/  @!P0 LOP3.LUT R3, R3, R2, RZ, 0x3c, !PT ;  /* 0x0000000203038212 */ /* 0x000fca00078e3cff */
[----:B------:R-:W3:Y:S04]  /*30fa0*/  @!P0 LDG.E.U16 R14, [R2.64] ;  /* 0x00000006020e8981 */ /* 0x000ee8000c1e1500 */
[----:B--2---:R-:W-:Y:S04]  /*30fb0*/  STL [R1+0x38e8], R0 ;  /* 0x0038e80001007387 */ /* 0x004fe80000100800 */
[----:B---3--:R0:W-:Y:S04]  /*30fc0*/  STL [R1+0xcc], R14 ;  /* 0x0000cc0e01007387 */ /* 0x0081e80000100800 */
[----:B0-----:R-:W2:Y:S01]  /*30fd0*/  LDL.LU R14, [R1+0x39ec] ;  /* 0x0039ec00010e7983 */ /* 0x001ea20000300800 */
[----:B------:R-:W3:Y:S02]  /*30fe0*/  LDL R2, [R1+0xe28] ;  /* 0x000e280001027983 */ /* 0x000ee40000100800 */
[----:B------:R-:W3:Y:S02]  /*30ff0*/  LDL R3, [R1+0xe2c] ;  /* 0x000e2c0001037983 */ /* 0x000ee40000100800 */
[----:B---3--:R-:W-:-:S02]  /*31000*/  @!P0 LOP3.LUT R3, R3, R2, RZ, 0x3c, !PT ;  /* 0x0000000203038212 */ /* 0x008fc400078e3cff */
[----:B--2---:R-:W-:Y:S02]  /*31010*/  PRMT R14, RZ, 0x7610, R14 ;  /* 0x00007610ff0e7816 */ /* 0x004fe4000000000e */
[----:B------:R-:W-:-:S04]  /*31020*/  @!P0 LOP3.LUT R2, R3, R2, RZ, 0x3c, !PT ;  /* 0x0000000203028212 */ /* 0x000fc800078e3cff */
[----:B------:R-:W-:-:S05]  /*31030*/  @!P0 LOP3.LUT R3, R3, R2, RZ, 0x3c, !PT ;  /* 0x0000000203038212 */ /* 0x000fca00078e3cff */
[----:B------:R-:W2:Y:S04]  /*31040*/  @!P0 LDG.E.U16 R14, [R2.64] ;  /* 0x00000006020e8981 */ /* 0x000ea8000c1e1500 */
[----:B--2---:R0:W-:Y:S04]  /*31050*/  STL [R1+0xc8], R14 ;  /* 0x0000c80e01007387 */ /* 0x0041e80000100800 */
        /* <DEDUP_REMOVED lines=236> */
[----:B------:R-:W3:Y:S01]  /*31f20*/  LDL R3, [R1+0xd14] ;  /* 0x000d140001037983 */ /* 0x000ee20000100800 */
[----:B------:R-:W-:-:S02]  /*31f30*/  PRMT R12, RZ, 0x7610, R12 ;  /* 0x00007610ff0c7816 */ /* 0x000fc4000000000c */
[----:B---3--:R-:W-:-:S04]  /*31f40*/  @!P0 LOP3.LUT R3, R3, R2, RZ, 0x3c, !PT ;  /* 0x0000000203038212 */ /* 0x008fc800078e3cff */
[----:B------:R-:W-:-:S04]  /*31f50*/  @!P0 LOP3.LUT R2, R3, R2, RZ, 0x3c, !PT ;  /* 0x0000000203028212 */ /* 0x000fc800078e3cff */
[----:B------:R-:W-:-:S05]  /*31f60*/  @!P0 LOP3.LUT R3, R3, R2, RZ, 0x3c, !PT ;  /* 0x0000000203038212 */ /* 0x000fca00078e3cff */
[----:B------:R0:W3:Y:S04]  /*31f70*/  @!P0 LDG.E.U16 R12, [R2.64] ;  /* 0x00000006020c8981 */ /* 0x0000e8000c1e1500 */
[----:B0-----:R-:W4:Y:S04]  /*31f80*/  LDL R2, [R1+0xd08] ;  /* 0x000d080001027983 */ /* 0x001f280000100800 */
[----:B------:R-:W4:Y:S01]  /*31f90*/  LDL R3, [R1+0xd0c] ;  /* 0x000d0c0001037983 */ /* 0x000f220000100800 */
[----:B--2---:R-:W-:Y:S02]  /*31fa0*/  PRMT R14, RZ, 0x7610, R14 ;  /* 0x00007610ff0e7816 */ /* 0x004fe4000000000e */
[----:B----4-:R-:W-:-:S04]  /*31fb0*/  @!P0 LOP3.LUT R3, R3, R2, RZ, 0x3c, !PT ;  /* 0x0000000203038212 */ /* 0x010fc800078e3cff */
[----:B------:R-:W-:-:S04]  /*31fc0*/  @!P0 LOP3.LUT R2, R3, R2, RZ, 0x3c, !PT ;  /* 0x0000000203028212 */ /* 0x000fc800078e3cff */
[----:B------:R-:W-:-:S05]  /*31fd0*/  @!P0 LOP3.LUT R3, R3, R2, RZ, 0x3c, !PT ;  /* 0x0000000203038212 */ /* 0x000fca00078e3cff */
[----:B------:R-:W2:Y:S04]  /*31fe0*/  @!P0 LDG.E.U16 R14, [R2.64] ;  /* 0x00000006020e8981 */ /* 0x000ea8000c1e1500 */
[----:B---3--:R0:W-:Y:S04]  /*31ff0*/  STL [R1+0x5c], R12 ;  /* 0x00005c0c01007387 */ /* 0x0081e80000100800 */
[----:B0-----:R-:W3:Y:S04]  /*32000*/  LDL R12, [R1+0xcd4] ;  /* 0x000cd400010c7983 */ /* 0x001ee80000100800 */
        /* <DEDUP_REMOVED lines=39> */
[----:B---3--:R-:W-:-:S02]  /*32280*/  @!P0 IMAD.MOV.U32 R2, RZ, RZ, R12 ;  /* 0x000000ffff028224 */ /* 0x008fc400078e000c */
[----:B------:R-:W3:Y:S01]  /*32290*/  LDL R12, [R1+0xc9c] ;  /* 0x000c9c00010c7983 */ /* 0x000ee20000100800 */
[----:B--2---:R-:W-:-:S06]  /*322a0*/  PRMT R14, RZ, 0x7610, R14 ;  /* 0x00007610ff0e7816 */ /* 0x004fcc000000000e */
[----:B----4-:R-:W2:Y:S04]  /*322b0*/  @!P0 LDG.E.U16 R14, [R2.64] ;  /* 0x00000006020e8981 */ /* 0x010ea8000c1e1500 */
        /* <DEDUP_REMOVED lines=20> */
[----:B------:R-:W-:Y:S02]  /*32400*/  PRMT R13, RZ, 0x7610, R13 ;  /* 0x00007610ff0d7816 */ /* 0x000fe4000000000d */
[----:B----4-:R-:W-:-:S04]  /*32410*/  @!P0 LOP3.LUT R3, R3, R2, RZ, 0x3c, !PT ;  /* 0x0000000203038212 */ /* 0x010fc800078e3cff */
[----:B------:R-:W-:-:S04]  /*32420*/  @!P0 LOP3.LUT R2, R3, R2, RZ, 0x3c, !PT ;  /* 0x0000000203028212 */ /* 0x000fc800078e3cff */
[----:B------:R-:W-:Y:S01]  /*32430*/  @!P0 LOP3.LUT R3, R3, R2, RZ, 0x3c, !PT ;  /* 0x0000000203038212 */ /* 0x000fe200078e3cff */
[----:B--2---:R0:W-:Y:S04]  /*32440*/  STL [R1+0x3c], R14 ;  /* 0x00003c0e01007387 */ /* 0x0041e80000100800 */
[----:B------:R1:W2:Y:S01]  /*32450*/  @!P0 LDG.E.U16 R13, [R2.64] ;  /* 0x00000006020d8981 */ /* 0x0002a2000c1e1500 */
[----:B------:R-:W-:-:S03]  /*32460*/  PRMT R15, RZ, 0x7610, R15 ;  /* 0x00007610ff0f7816 */ /* 0x000fc6000000000f */
[----:B0-----:R-:W4:Y:S04]  /*32470*/  LDL R14, [R1+0xc8c] ;  /* 0x000c8c00010e7983 */ /* 0x001f280000100800 */
[----:B-1----:R-:W2:Y:S04]  /*32480*/  LDL R2, [R1+0xca0] ;  /* 0x000ca00001027983 */ /* 0x002ea80000100800 */
[----:B------:R-:W2:Y:S02]  /*32490*/  LDL R3, [R1+0xca4] ;  /* 0x000ca40001037983 */ /* 0x000ea40000100800 */
[----:B--2---:R-:W-:-:S04]  /*324a0*/  @!P0 LOP3.LUT R3, R3, R2, RZ, 0x3c, !PT ;  /* 0x0000000203038212 */ /* 0x004fc800078e3cff */
[----:B------:R-:W-:-:S04]  /*324b0*/  @!P0 LOP3.LUT R2, R3, R2, RZ, 0x3c, !PT ;  /* 0x0000000203028212 */ /* 0x000fc800078e3cff */
[----:B------:R-:W-:-:S05]  /*324c0*/  @!P0 LOP3.LUT R3, R3, R2, RZ, 0x3c, !PT ;  /* 0x0000000203038212 */ /* 0x000fca00078e3cff */
[----:B------:R-:W2:Y:S04]  /*324d0*/  @!P0 LDG.E.U16 R15, [R2.64] ;  /* 0x00000006020f8981 */ /* 0x000ea8000c1e1500 */
[----:B------:R0:W-:Y:S04]  /*324e0*/  STL [R1+0x38], R13 ;  /* 0x0000380d01007387 */ /* 0x0001e80000100800 */
[----:B0-----:R-:W3:Y:S04]  /*324f0*/  LDL R13, [R1+0xc74] ;  /* 0x000c7400010d7983 */ /* 0x001ee80000100800 */
[----:B--2---:R0:W-:Y:S04]  /*32500*/  STL [R1+0x34], R15 ;  /* 0x0000340f01007387 */ /* 0x0041e80000100800 */
[----:B0-----:R-:W2:Y:S01]  /*32510*/  LDL.LU R15, [R1+0x3960] ;  /* 0x00396000010f7983 */ /* 0x001ea20000300800 */
[----:B------:R-:W2:Y:S01]  /*32520*/  LDL R3, [R1+0xc98] ;  /* 0x000c980001037983 */ /* 0x000ea20000100800 */
[----:B------:R-:W-:Y:S01]  /*32530*/  PRMT R10, RZ, 0x7610, R10 ;  /* 0x00007610ff0a7816 */ /* 0x000fe2000000000a */
[----:B---3--:R-:W-:-:S02]  /*32540*/  @!P0 IMAD.MOV.U32 R2, RZ, RZ, R12 ;  /* 0x000000ffff028224 */ /* 0x008fc400078e000c */
[----:B------:R-:W3:Y:S04]  /*32550*/  LDL R12, [R1+0xc60] ;  /* 0x000c6000010c7983 */ /* 0x000ee80000100800 */
[----:B--2---:R0:W2:Y:S04]  /*32560*/  @!P0 LDG.E.U16 R10, [R2.64] ;  /* 0x00000006020a8981 */ /* 0x0040a8000c1e1500 */
[----:B0-----:R-:W2:Y:S04]  /*32570*/  LDL R2, [R1+0xc90] ;  /* 0x000c900001027983 */ /* 0x001ea80000100800 */
[----:B------:R-:W2:Y:S01]  /*32580*/  LDL R3, [R1+0xc94] ;  /* 0x000c940001037983 */ /* 0x000ea20000100800 */
[----:B------:R-:W-:-:S02]  /*32590*/  PRMT R15, RZ, 0x7610, R15 ;  /* 0x00007610ff0f7816 */ /* 0x000fc4000000000f */
        /* <DEDUP_REMOVED lines=10> */
[----:B----4-:R-:W-:Y:S01]  /*32640*/  @!P0 IMAD.MOV.U32 R2, RZ, RZ, R14 ;  /* 0x000000ffff028224 */ /* 0x010fe200078e000e */
[----:B------:R-:W-:Y:S01]  /*32650*/  PRMT R7, RZ, 0x7610, R7 ;  /* 0x00007610ff077816 */ /* 0x000fe20000000007 */
[----:B------:R-:W4:Y:S04]  /*32660*/  LDL R14, [R1+0xc58] ;  /* 0x000c5800010e7983 */ /* 0x000f280000100800 */
[----:B--2---:R0:W2:Y:S04]  /*32670*/  @!P0 LDG.E.U16 R5, [R2.64] ;  /* 0x0000000602058981 */ /* 0x0040a8000c1e1500 */
[----:B0-----:R-:W2:Y:S01]  /*32680*/  LDL R3, [R1+0xc70] ;  /* 0x000c700001037983 */ /* 0x001ea20000100800 */
[----:B------:R-:W-:-:S05]  /*32690*/  @!P0 IMAD.MOV.U32 R2, RZ, RZ, R13 ;  /* 0x000000ffff028224 */ /* 0x000fca00078e000d */
[----:B--2---:R0:W2:Y:S04]  /*326a0*/  @!P0 LDG.E.U16 R7, [R2.64] ;  /* 0x0000000602078981 */ /* 0x0040a8000c1e1500 */
[----:B------:R1:W-:Y:S01]  /*326b0*/  STL [R1+0x28], R5 ;  /* 0x0000280501007387 */ /* 0x0003e20000100800 */
[----:B------:R-:W3:Y:S03]  /*326c0*/  LDL R13, [R1+0xc30] ;  /* 0x000c3000010d7983 */ /* 0x000ee60000100800 */
[----:B0-----:R-:W3:Y:S04]  /*326d0*/  LDL R2, [R1+0xc68] ;  /* 0x000c680001027983 */ /* 0x001ee80000100800 */
[----:B------:R-:W3:Y:S04]  /*326e0*/  LDL R3, [R1+0xc6c] ;  /* 0x000c6c0001037983 */ /* 0x000ee80000100800 */
[----:B-1----:R-:W4:Y:S01]  /*326f0*/  LDL R5, [R1+0xc5c] ;  /* 0x000c5c0001057983 */ /* 0x002f220000100800 */
[----:B------:R-:W-:-:S02]  /*32700*/  PRMT R15, RZ, 0x7610, R15 ;  /* 0x00007610ff0f7816 */ /* 0x000fc4000000000f */
[----:B------:R-:W-:Y:S01]  /*32710*/  PRMT R8, RZ, 0x7610, R8 ;  /* 0x00007610ff087816 */ /* 0x000fe20000000008 */
[----:B--2---:R0:W-:Y:S04]  /*32720*/  STL [R1+0x24], R7 ;  /* 0x0000240701007387 */ /* 0x0041e80000100800 */
[----:B0-----:R-:W2:Y:S01]  /*32730*/  LDL R7, [R1+0xc34] ;  /* 0x000c340001077983 */ /* 0x001ea20000100800 */
[----:B---3--:R-:W-:-:S04]  /*32740*/  @!P0 LOP3.LUT R3, R3, R2, RZ, 0x3c, !PT ;  /* 0x0000000203038212 */ /* 0x008fc800078e3cff */
[----:B------:R-:W-:-:S04]  /*32750*/  @!P0 LOP3.LUT R2, R3, R2, RZ, 0x3c, !PT ;  /* 0x0000000203028212 */ /* 0x000fc800078e3cff */
[----:B------:R-:W-:-:S05]  /*32760*/  @!P0 LOP3.LUT R3, R3, R2, RZ, 0x3c, !PT ;  /* 0x0000000203038212 */ /* 0x000fca00078e3cff */
[----:B------:R0:W3:Y:S02]  /*32770*/  @!P0 LDG.E.U16 R15, [R2.64] ;  /* 0x00000006020f8981 */ /* 0x0000e4000c1e1500 */
[----:B0-----:R-:W-:Y:S02]  /*32780*/  @!P0 IMAD.MOV.U32 R2, RZ, RZ, R10 ;  /* 0x000000ffff028224 */ /* 0x001fe400078e000a */
[----:B------:R-:W-:-:S05]  /*32790*/  @!P0 IMAD.MOV.U32 R3, RZ, RZ, R12 ;  /* 0x000000ffff038224 */ /* 0x000fca00078e000c */
[----:B------:R4:W3:Y:S01]  /*327a0*/  @!P0 LDG.E.U16 R8, [R2.64] ;  /* 0x0000000602088981 */ /* 0x0008e2000c1e1500 */
[----:B------:R-:W-:Y:S02]  /*327b0*/  PRMT R4, RZ, 0x7610, R4 ;  /* 0x00007610ff047816 */ /* 0x000fe40000000004 */
[----:B------:R-:W-:Y:S01]  /*327c0*/  PRMT R6, RZ, 0x7610, R6 ;  /* 0x00007610ff067816 */ /* 0x000fe20000000006 */
[----:B----4-:R-:W-:Y:S02]  /*327d0*/  @!P0 IMAD.MOV.U32 R2, RZ, RZ, R5 ;  /* 0x000000ffff028224 */ /* 0x010fe400078e0005 */
[----:B------:R-:W-:-:S05]  /*327e0*/  @!P0 IMAD.MOV.U32 R3, RZ, RZ, R14 ;  /* 0x000000ffff038224 */ /* 0x000fca00078e000e */
[----:B------:R0:W4:Y:S02]  /*327f0*/  @!P0 LDG.E.U16 R4, [R2.64] ;  /* 0x0000000602048981 */ /* 0x000124000c1e1500 */
[----:B0-----:R-:W-:Y:S02]  /*32800*/  @!P0 IMAD.MOV.U32 R3, RZ, RZ, R13 ;  /* 0x000000ffff038224 */ /* 0x001fe400078e000d */
[----:B--2---:R-:W-:-:S05]  /*32810*/  @!P0 IMAD.MOV.U32 R2, RZ, RZ, R7 ;  /* 0x000000ffff028224 */ /* 0x004fca00078e0007 */
[----:B------:R-:W2:Y:S04]  /*32820*/  @!P0 LDG.E.U16 R6, [R2.64] ;  /* 0x0000000602068981 */ /* 0x000ea8000c1e1500 */
[----:B---3--:R0:W-:Y:S01]  /*32830*/  STL [R1+0x20], R15 ;  /* 0x0000200f01007387 */ /* 0x0081e20000100800 */
[----:B------:R-:W3:Y:S02]  /*32840*/  LDL R12, [R1+0xbf4] ;  /* 0x000bf400010c7983 */ /* 0x000ee40000100800 */
[----:B------:R-:W3:Y:S01]  /*32850*/  LDL R10, [R1+0xbb4] ;  /* 0x000bb400010a7983 */ /* 0x000ee20000100800 */
[----:B0-----:R-:W3:Y:S04]  /*32860*/  LDL R15, [R1+0xbf0] ;  /* 0x000bf000010f7983 */ /* 0x001ee80000100800 */
[----:B------:R0:W-:Y:S01]  /*32870*/  STL [R1+0x1c], R8 ;  /* 0x00001c0801007387 */ /* 0x0001e20000100800 */
[----:B------:R-:W3:Y:S03]  /*32880*/  LDL R5, [R1+0x12f0] ;  /* 0x0012f00001057983 */ /* 0x000ee60000100800 */
[----:B0-----:R-:W3:Y:S04]  /*32890*/  LDL R8, [R1+0x12ec] ;  /* 0x0012ec0001087983 */ /* 0x001ee80000100800 */
[----:B----4-:R0:W-:Y:S01]  /*328a0*/  STL [R1+0x18], R4 ;  /* 0x0000180401007387 */ /* 0x0101e20000100800 */
[----:B------:R-:W4:Y:S02]  /*328b0*/  LDL R14, [R1+0x1330] ;  /* 0x00133000010e7983 */ /* 0x000f240000100800 */
[----:B------:R-:W4:Y:S02]  /*328c0*/  LDL R13, [R1+0x1374] ;  /* 0x00137400010d7983 */ /* 0x000f240000100800 */
[----:B------:R-:W4:Y:S01]  /*328d0*/  LDL R7, [R1+0xc28] ;  /* 0x000c280001077983 */ /* 0x000f220000100800 */
[----:B0-----:R-:W4:Y:S04]  /*328e0*/  LDL R4, [R1+0x132c] ;  /* 0x00132c0001047983 */ /* 0x001f280000100800 */
[----:B--2---:R0:W-:Y:S04]  /*328f0*/  STL [R1+0x10], R6 ;  /* 0x0000100601007387 */ /* 0x0041e80000100800 */
[----:B0-----:R-:W2:Y:S01]  /*32900*/  LDL R6, [R1+0xc2c] ;  /* 0x000c2c0001067983 */ /* 0x001ea20000100800 */
[----:B------:R-:W-:Y:S01]  /*32910*/  PRMT R11, RZ, 0x7610, R11 ;  /* 0x00007610ff0b7816 */ /* 0x000fe2000000000b */
[----:B---3--:R-:W-:Y:S01]  /*32920*/  @!P0 IMAD.MOV.U32 R2, RZ, RZ, R12 ;  /* 0x000000ffff028224 */ /* 0x008fe200078e000c */
[----:B------:R-:W-:-:S02]  /*32930*/  PRMT R18, RZ, 0x7610, R18 ;  /* 0x00007610ff127816 */ /* 0x000fc40000000012 */
[----:B------:R-:W-:Y:S01]  /*32940*/  PRMT R9, RZ, 0x7610, R9 ;  /* 0x00007610ff097816 */ /* 0x000fe20000000009 */
[----:B------:R-:W3:Y:S01]  /*32950*/  LDL R12, [R1+0xbe8] ;  /* 0x000be800010c7983 */ /* 0x000ee20000100800 */
[----:B------:R-:W-:-:S05]  /*32960*/  @!P0 IMAD.MOV.U32 R3, RZ, RZ, R15 ;  /* 0x000000ffff038224 */ /* 0x000fca00078e000f */
[----:B------:R0:W3:Y:S02]  /*32970*/  @!P0 LDG.E.U16 R11, [R2.64] ;  /* 0x00000006020b8981 */ /* 0x0000e4000c1e1500 */
[----:B0-----:R-:W-:Y:S02]  /*32980*/  @!P0 IMAD.MOV.U32 R3, RZ, RZ, R10 ;  /* 0x000000ffff038224 */ /* 0x001fe400078e000a */
[----:B------:R-:W-:Y:S02]  /*32990*/  @!P0 IMAD.MOV.U32 R2, RZ, RZ, R8 ;  /* 0x000000ffff028224 */ /* 0x000fe400078e0008 */
[----:B------:R-:W3:Y:S04]  /*329a0*/  LDL R8, [R1+0xbec] ;  /* 0x000bec0001087983 */ /* 0x000ee80000100800 */
[----:B------:R0:W3:Y:S02]  /*329b0*/  @!P0 LDG.E.U16 R18, [R2.64] ;  /* 0x0000000602128981 */ /* 0x0000e4000c1e1500 */
[----:B0-----:R-:W-:-:S02]  /*329c0*/  PRMT R2, RZ, 0x7610, R2 ;  /* 0x00007610ff027816 */ /* 0x001fc40000000002 */
[----:B------:R-:W-:-:S04]  /*329d0*/  PRMT R3, RZ, 0x7610, R3 ;  /* 0x00007610ff037816 */ /* 0x000fc80000000003 */
[----:B----4-:R0:W4:Y:S02]  /*329e0*/  @!P0 LDG.E.U16 R2, [R4.64] ;  /* 0x0000000604028981 */ /* 0x010124000c1e1500 */
[----:B0-----:R-:W-:Y:S02]  /*329f0*/  @!P0 IMAD.MOV.U32 R4, RZ, RZ, R13 ;  /* 0x000000ffff048224 */ /* 0x001fe400078e000d */
[----:B------:R-:W-:-:S05]  /*32a00*/  @!P0 IMAD.MOV.U32 R5, RZ, RZ, R14 ;  /* 0x000000ffff058224 */ /* 0x000fca00078e000e */
[----:B------:R0:W4:Y:S02]  /*32a10*/  @!P0 LDG.E.U16 R3, [R4.64] ;  /* 0x0000000604038981 */ /* 0x000124000c1e1500 */
[----:B0-----:R-:W-:Y:S02]  /*32a20*/  @!P0 IMAD.MOV.U32 R5, RZ, RZ, R7 ;  /* 0x000000ffff058224 */ /* 0x001fe400078e0007 */
[----:B--2---:R-:W-:-:S05]  /*32a30*/  @!P0 IMAD.MOV.U32 R4, RZ, RZ, R6 ;  /* 0x000000ffff048224 */ /* 0x004fca00078e0006 */
[----:B------:R0:W2:Y:S04]  /*32a40*/  @!P0 LDG.E.U16 R9, [R4.64] ;  /* 0x0000000604098981 */ /* 0x0000a8000c1e1500 */
[----:B---3--:R1:W-:Y:S01]  /*32a50*/  STL [R1], R11 ;  /* 0x0000000b01007387 */ /* 0x0083e20000100800 */
[----:B------:R-:W3:Y:S02]  /*32a60*/  LDL R10, [R1+0x12f4] ;  /* 0x0012f400010a7983 */ /* 0x000ee40000100800 */
[----:B------:R-:W3:Y:S02]  /*32a70*/  LDL R7, [R1+0x12f8] ;  /* 0x0012f80001077983 */ /* 0x000ee40000100800 */
[----:B------:R-:W3:Y:S01]  /*32a80*/  LDL R6, [R1+0x1334] ;  /* 0x0013340001067983 */ /* 0x000ee20000100800 */
[----:B------:R-:W3:Y:S04]  /*32a90*/  LDL R13, [R1+0x1338] ;  /* 0x00133800010d7983 */ /* 0x000ee80000100800 */
[----:B-1----:R-:W3:Y:S01]  /*32aa0*/  LDL R11, [R1+0xbb0] ;  /* 0x000bb000010b7983 */ /* 0x002ee20000100800 */
[----:B0-----:R-:W-:-:S02]  /*32ab0*/  @!P0 IMAD.MOV.U32 R5, RZ, RZ, R12 ;  /* 0x000000ffff058224 */ /* 0x001fc400078e000c */
[----:B------:R-:W-:Y:S01]  /*32ac0*/  @!P0 IMAD.MOV.U32 R4, RZ, RZ, R8 ;  /* 0x000000ffff048224 */ /* 0x000fe200078e0008 */
[----:B--2---:R0:W-:Y:S01]  /*32ad0*/  STL [R1+0xc], R9 ;  /* 0x00000c0901007387 */ /* 0x0041e20000100800 */
[----:B------:R-:W2:Y:S02]  /*32ae0*/  LDL R12, [R1+0xc50] ;  /* 0x000c5000010c7983 */ /* 0x000ea40000100800 */
[----:B------:R-:W2:Y:S01]  /*32af0*/  LDL R8, [R1+0xc54] ;  /* 0x000c540001087983 */ /* 0x000ea20000100800 */
[----:B0-----:R-:W2:Y:S01]  /*32b00*/  LDL R9, [R1+0x1370] ;  /* 0x0013700001097983 */ /* 0x001ea20000100800 */
[----:B------:R-:W-:Y:S02]  /*32b10*/  PRMT R28, RZ, 0x7610, R28 ;  /* 0x00007610ff1c7816 */ /* 0x000fe4000000001c */
[----:B------:R-:W-:-:S04]  /*32b20*/  PRMT R16, RZ, 0x7610, R16 ;  /* 0x00007610ff107816 */ /* 0x000fc80000000010 */
[----:B------:R3:W4:Y:S02]  /*32b30*/  @!P0 LDG.E.U16 R28, [R4.64] ;  /* 0x00000006041c8981 */ /* 0x000724000c1e1500 */
[----:B---3--:R-:W-:Y:S02]  /*32b40*/  @!P0 IMAD.MOV.U32 R4, RZ, RZ, R10 ;  /* 0x000000ffff048224 */ /* 0x008fe400078e000a */
[----:B------:R-:W-:-:S05]  /*32b50*/  @!P0 IMAD.MOV.U32 R5, RZ, RZ, R11 ;  /* 0x000000ffff058224 */ /* 0x000fca00078e000b */
[----:B------:R0:W3:Y:S02]  /*32b60*/  @!P0 LDG.E.U16 R16, [R4.64] ;  /* 0x0000000604108981 */ /* 0x0000e4000c1e1500 */
[----:B0-----:R-:W-:Y:S02]  /*32b70*/  PRMT R4, RZ, 0x7610, R4 ;  /* 0x00007610ff047816 */ /* 0x001fe40000000004 */
[----:B------:R-:W-:-:S04]  /*32b80*/  PRMT R5, RZ, 0x7610, R5 ;  /* 0x00007610ff057816 */ /* 0x000fc80000000005 */
[----:B------:R0:W3:Y:S01]  /*32b90*/  @!P0 LDG.E.U16 R4, [R6.64] ;  /* 0x0000000606048981 */ /* 0x0000e2000c1e1500 */
[----:B------:R-:W-:Y:S01]  /*32ba0*/  PRMT R0, RZ, 0x7610, R0 ;  /* 0x00007610ff007816 */ /* 0x000fe20000000000 */
[----:B0-----:R-:W-:Y:S02]  /*32bb0*/  @!P0 IMAD.MOV.U32 R7, RZ, RZ, R13 ;  /* 0x000000ffff078224 */ /* 0x001fe400078e000d */
[----:B--2---:R-:W-:-:S05]  /*32bc0*/  @!P0 IMAD.MOV.U32 R6, RZ, RZ, R9 ;  /* 0x000000ffff068224 */ /* 0x004fca00078e0009 */
[----:B------:R0:W2:Y:S02]  /*32bd0*/  @!P0 LDG.E.U16 R5, [R6.64] ;  /* 0x0000000606058981 */ /* 0x0000a4000c1e1500 */
[----:B0-----:R-:W-:Y:S02]  /*32be0*/  @!P0 IMAD.MOV.U32 R6, RZ, RZ, R8 ;  /* 0x000000ffff068224 */ /* 0x001fe400078e0008 */
[----:B------:R-:W-:-:S05]  /*32bf0*/  @!P0 IMAD.MOV.U32 R7, RZ, RZ, R12 ;  /* 0x000000ffff078224 */ /* 0x000fca00078e000c */
[----:B------:R-:W2:Y:S04]  /*32c00*/  @!P0 LDG.E.U16 R0, [R6.64] ;  /* 0x0000000606008981 */ /* 0x000ea8000c1e1500 */
[----:B----4-:R-:W-:Y:S01]  /*32c10*/  STL [R1+0x3948], R28 ;  /* 0x0039481c01007387 */ /* 0x010fe20000100800 */
[----:B------:R-:W4:Y:S02]  /*32c20*/  LDL R11, [R1+0xc20] ;  /* 0x000c2000010b7983 */ /* 0x000f240000100800 */
[----:B------:R-:W4:Y:S01]  /*32c30*/  LDL R10, [R1+0xc24] ;  /* 0x000c2400010a7983 */ /* 0x000f220000100800 */
[----:B---3--:R-:W-:Y:S04]  /*32c40*/  STL [R1+0x394c], R16 ;  /* 0x00394c1001007387 */ /* 0x008fe80000100800 */
[----:B------:R0:W-:Y:S01]  /*32c50*/  STL [R1+0x3950], R4 ;  /* 0x0039500401007387 */ /* 0x0001e20000100800 */
[----:B------:R-:W3:Y:S02]  /*32c60*/  LDL R13, [R1+0xbe0] ;  /* 0x000be000010d7983 */ /* 0x000ee40000100800 */
[----:B------:R-:W3:Y:S01]  /*32c70*/  LDL R9, [R1+0xbe4] ;  /* 0x000be40001097983 */ /* 0x000ee20000100800 */
[----:B--2---:R1:W-:Y:S01]  /*32c80*/  STL [R1+0x3954], R5 ;  /* 0x0039540501007387 */ /* 0x0043e20000100800 */
[----:B------:R-:W2:Y:S02]  /*32c90*/  LDL R8, [R1+0xbac] ;  /* 0x000bac0001087983 */ /* 0x000ea40000100800 */
[----:B0-----:R-:W2:Y:S01]  /*32ca0*/  LDL R4, [R1+0x12fc] ;  /* 0x0012fc0001047983 */ /* 0x001ea20000100800 */
[----:B------:R-:W-:Y:S01]  /*32cb0*/  STL [R1+0x38fc], R0 ;  /* 0x0038fc0001007387 */ /* 0x000fe20000100800 */
[----:B------:R-:W2:Y:S02]  /*32cc0*/  LDL R15, [R1+0x1300] ;  /* 0x00130000010f7983 */ /* 0x000ea40000100800 */
[----:B------:R-:W2:Y:S01]  /*32cd0*/  LDL R12, [R1+0x133c] ;  /* 0x00133c00010c7983 */ /* 0x000ea20000100800 */
[----:B-1----:R-:W-:Y:S01]  /*32ce0*/  PRMT R5, RZ, 0x7610, R5 ;  /* 0x00007610ff057816 */ /* 0x002fe20000000005 */
[----:B----4-:R-:W-:-:S02]  /*32cf0*/  @!P0 IMAD.MOV.U32 R6, RZ, RZ, R10 ;  /* 0x000000ffff068224 */ /* 0x010fc400078e000a */
[----:B------:R-:W-:Y:S01]  /*32d00*/  @!P0 IMAD.MOV.U32 R7, RZ, RZ, R11 ;  /* 0x000000ffff078224 */ /* 0x000fe200078e000b */
[----:B------:R-:W-:Y:S01]  /*32d10*/  PRMT R26, RZ, 0x7610, R26 ;  /* 0x00007610ff1a7816 */ /* 0x000fe2000000001a */
[----:B------:R-:W4:Y:S04]  /*32d20*/  LDL R11, [R1+0x1340] ;  /* 0x00134000010b7983 */ /* 0x000f280000100800 */
[----:B------:R3:W4:Y:S04]  /*32d30*/  @!P0 LDG.E.U16 R5, [R6.64] ;  /* 0x0000000606058981 */ /* 0x000728000c1e1500 */
[----:B------:R-:W4:Y:S04]  /*32d40*/  LDL R10, [R1+0x136c] ;  /* 0x00136c00010a7983 */ /* 0x000f280000100800 */
[----:B------:R-:W4:Y:S01]  /*32d50*/  LDL R14, [R1+0xc18] ;  /* 0x000c1800010e7983 */ /* 0x000f220000100800 */
[----:B---3--:R-:W-:-:S02]  /*32d60*/  @!P0 IMAD.MOV.U32 R7, RZ, RZ, R13 ;  /* 0x000000ffff078224 */ /* 0x008fc400078e000d */
[----:B------:R-:W-:-:S05]  /*32d70*/  @!P0 IMAD.MOV.U32 R6, RZ, RZ, R9 ;  /* 0x000000ffff068224 */ /* 0x000fca00078e0009 */
[----:B------:R0:W3:Y:S02]  /*32d80*/  @!P0 LDG.E.U16 R26, [R6.64] ;  /* 0x00000006061a8981 */ /* 0x0000e4000c1e1500 */
[----:B0-----:R-:W-:Y:S02]  /*32d90*/  PRMT R6, RZ, 0x7610, R6 ;  /* 0x00007610ff067816 */ /* 0x001fe40000000006 */
[----:B------:R-:W-:Y:S01]  /*32da0*/  PRMT R7, RZ, 0x7610, R7 ;  /* 0x00007610ff077816 */ /* 0x000fe20000000007 */
[----:B--2---:R-:W-:Y:S02]  /*32db0*/  @!P0 IMAD.MOV.U32 R9, RZ, RZ, R8 ;  /* 0x000000ffff098224 */ /* 0x004fe400078e0008 */
[----:B------:R-:W-:-:S05]  /*32dc0*/  @!P0 IMAD.MOV.U32 R8, RZ, RZ, R4 ;  /* 0x000000ffff088224 */ /* 0x000fca00078e0004 */
[----:B------:R0:W2:Y:S02]  /*32dd0*/  @!P0 LDG.E.U16 R6, [R8.64] ;  /* 0x0000000608068981 */ /* 0x0000a4000c1e1500 */
[----:B0-----:R-:W-:Y:S02]  /*32de0*/  @!P0 IMAD.MOV.U32 R9, RZ, RZ, R15 ;  /* 0x000000ffff098224 */ /* 0x001fe400078e000f */
[----:B------:R-:W-:-:S05]  /*32df0*/  @!P0 IMAD.MOV.U32 R8, RZ, RZ, R12 ;  /* 0x000000ffff088224 */ /* 0x000fca00078e000c */
[----:B------:R0:W2:Y:S04]  /*32e00*/  @!P0 LDG.E.U16 R7, [R8.64] ;  /* 0x0000000608078981 */ /* 0x0000a8000c1e1500 */
[----:B----4-:R1:W-:Y:S04]  /*32e10*/  STL [R1+0x8], R5 ;  /* 0x0000080501007387 */ /* 0x0103e80000100800 */
[----:B-1----:R-:W4:Y:S04]  /*32e20*/  LDL R5, [R1+0xc1c] ;  /* 0x000c1c0001057983 */ /* 0x002f280000100800 */
[----:B---3--:R-:W-:Y:S01]  /*32e30*/  STL [R1+0x3930], R26 ;  /* 0x0039301a01007387 */ /* 0x008fe20000100800 */
[----:B------:R-:W3:Y:S02]  /*32e40*/  LDL R13, [R1+0xbd8] ;  /* 0x000bd800010d7983 */ /* 0x000ee40000100800 */
[----:B------:R-:W3:Y:S01]  /*32e50*/  LDL R4, [R1+0xbdc] ;  /* 0x000bdc0001047983 */ /* 0x000ee20000100800 */
[----:B0-----:R-:W-:-:S06]  /*32e60*/  PRMT R8, RZ, 0x7610, R8 ;  /* 0x00007610ff087816 */ /* 0x001fcc0000000008 */
[----:B------:R4:W3:Y:S04]  /*32e70*/  @!P0 LDG.E.U16 R8, [R10.64] ;  /* 0x000000060a088981 */ /* 0x0008e8000c1e1500 */
[----:B--2---:R-:W-:Y:S04]  /*32e80*/  STL [R1+0x3934], R6 ;  /* 0x0039340601007387 */ /* 0x004fe80000100800 */
[----:B------:R0:W-:Y:S01]  /*32e90*/  STL [R1+0x3938], R7 ;  /* 0x0039380701007387 */ /* 0x0001e20000100800 */
[----:B------:R-:W2:Y:S03]  /*32ea0*/  LDL R12, [R1+0xba8] ;  /* 0x000ba800010c7983 */ /* 0x000ea60000100800 */
[----:B0-----:R-:W2:Y:S01]  /*32eb0*/  LDL R7, [R1+0x1304] ;  /* 0x0013040001077983 */ /* 0x001ea20000100800 */
[----:B------:R-:W-:Y:S01]  /*32ec0*/  PRMT R0, RZ, 0x7610, R0 ;  /* 0x00007610ff007816 */ /* 0x000fe20000000000 */
[----:B----4-:R-:W-:-:S02]  /*32ed0*/  @!P0 IMAD.MOV.U32 R10, RZ, RZ, R5 ;  /* 0x000000ffff0a8224 */ /* 0x010fc400078e0005 */
[----:B------:R-:W-:-:S05]  /*32ee0*/  @!P0 IMAD.MOV.U32 R11, RZ, RZ, R14 ;  /* 0x000000ffff0b8224 */ /* 0x000fca00078e000e */
[----:B------:R3:W4:Y:S01]  /*32ef0*/  @!P0 LDG.E.U16 R0, [R10.64] ;  /* 0x000000060a008981 */ /* 0x000722000c1e1500 */
[----:B------:R-:W-:Y:S01]  /*32f00*/  PRMT R24, RZ, 0x7610, R24 ;  /* 0x00007610ff187816 */ /* 0x000fe20000000018 */
[----:B---3--:R-:W-:Y:S02]  /*32f10*/  @!P0 IMAD.MOV.U32 R10, RZ, RZ, R4 ;  /* 0x000000ffff0a8224 */ /* 0x008fe400078e0004 */
[----:B------:R-:W-:-:S05]  /*32f20*/  @!P0 IMAD.MOV.U32 R11, RZ, RZ, R13 ;  /* 0x000000ffff0b8224 */ /* 0x000fca00078e000d */
[----:B------:R2:W3:Y:S01]  /*32f30*/  @!P0 LDG.E.U16 R24, [R10.64] ;  /* 0x000000060a188981 */ /* 0x0004e2000c1e1500 */
[----:B------:R-:W-:-:S03]  /*32f40*/  PRMT R9, RZ, 0x7610, R9 ;  /* 0x00007610ff097816 */ /* 0x000fc60000000009 */
[----:B------:R-:W-:Y:S01]  /*32f50*/  STL [R1+0x393c], R8 ;  /* 0x00393c0801007387 */ /* 0x000fe20000100800 */
[----:B------:R-:W3:Y:S02]  /*32f60*/  LDL R6, [R1+0x1308] ;  /* 0x0013080001067983 */ /* 0x000ee40000100800 */
[----:B------:R-:W3:Y:S02]  /*32f70*/  LDL R5, [R1+0x1344] ;  /* 0x0013440001057983 */ /* 0x000ee40000100800 */
[----:B--2---:R-:W-:Y:S02]  /*32f80*/  @!P0 IMAD.MOV.U32 R11, RZ, RZ, R12 ;  /* 0x000000ffff0b8224 */ /* 0x004fe400078e000c */
[----:B------:R-:W-:-:S05]  /*32f90*/  @!P0 IMAD.MOV.U32 R10, RZ, RZ, R7 ;  /* 0x000000ffff0a8224 */ /* 0x000fca00078e0007 */
[----:B------:R0:W2:Y:S04]  /*32fa0*/  @!P0 LDG.E.U16 R9, [R10.64] ;  /* 0x000000060a098981 */ /* 0x0000a8000c1e1500 */
[----:B----4-:R1:W-:Y:S01]  /*32fb0*/  STL [R1+0x391c], R0 ;  /* 0x00391c0001007387 */ /* 0x0103e20000100800 */
[----:B------:R-:W4:Y:S02]  /*32fc0*/  LDL R15, [R1+0x1348] ;  /* 0x00134800010f7983 */ /* 0x000f240000100800 */
[----:B------:R-:W4:Y:S02]  /*32fd0*/  LDL R14, [R1+0x1368] ;  /* 0x00136800010e7983 */ /* 0x000f240000100800 */
[----:B------:R-:W4:Y:S01]  /*32fe0*/  LDL R4, [R1+0xc10] ;  /* 0x000c100001047983 */ /* 0x000f220000100800 */
[----:B-1----:R-:W4:Y:S04]  /*32ff0*/  LDL R0, [R1+0xc14] ;  /* 0x000c140001007983 */ /* 0x002f280000100800 */
[----:B---3--:R-:W-:Y:S01]  /*33000*/  STL [R1+0x3920], R24 ;  /* 0x0039201801007387 */ /* 0x008fe20000100800 */
[----:B------:R-:W3:Y:S02]  /*33010*/  LDL R8, [R1+0xbd0] ;  /* 0x000bd00001087983 */ /* 0x000ee40000100800 */
[----:B------:R-:W3:Y:S02]  /*33020*/  LDL R7, [R1+0xbd4] ;  /* 0x000bd40001077983 */ /* 0x000ee40000100800 */
[----:B------:R-:W-:-:S02]  /*33030*/  @!P0 IMAD.MOV.U32 R13, RZ, RZ, R6 ;  /* 0x000000ffff0d8224 */ /* 0x000fc400078e0006 */
[----:B------:R-:W-:Y:S01]  /*33040*/  @!P0 IMAD.MOV.U32 R12, RZ, RZ, R5 ;  /* 0x000000ffff0c8224 */ /* 0x000fe200078e0005 */
[----:B0-----:R-:W-:Y:S02]  /*33050*/  PRMT R10, RZ, 0x7610, R10 ;  /* 0x00007610ff0a7816 */ /* 0x001fe4000000000a */
[----:B------:R-:W-:-:S04]  /*33060*/  PRMT R11, RZ, 0x7610, R11 ;  /* 0x00007610ff0b7816 */ /* 0x000fc8000000000b */
[----:B------:R4:W3:Y:S04]  /*33070*/  @!P0 LDG.E.U16 R10, [R12.64] ;  /* 0x000000060c0a8981 */ /* 0x0008e8000c1e1500 */
[----:B--2---:R-:W-:Y:S01]  /*33080*/  STL [R1+0x3924], R9 ;  /* 0x0039240901007387 */ /* 0x004fe20000100800 */
[----:B------:R-:W2:Y:S02]  /*33090*/  LDL R6, [R1+0xba4] ;  /* 0x000ba40001067983 */ /* 0x000ea40000100800 */
[----:B------:R-:W2:Y:S02]  /*330a0*/  LDL R5, [R1+0x130c] ;  /* 0x00130c0001057983 */ /* 0x000ea40000100800 */
[----:B----4-:R-:W-:Y:S02]  /*330b0*/  @!P0 IMAD.MOV.U32 R12, RZ, RZ, R14 ;  /* 0x000000ffff0c8224 */ /* 0x010fe400078e000e */
[----:B------:R-:W-:Y:S01]  /*330c0*/  @!P0 IMAD.MOV.U32 R13, RZ, RZ, R15 ;  /* 0x000000ffff0d8224 */ /* 0x000fe200078e000f */
[----:B------:R-:W-:-:S04]  /*330d0*/  PRMT R22, RZ, 0x7610, R22 ;  /* 0x00007610ff167816 */ /* 0x000fc80000000016 */
[----:B------:R0:W4:Y:S01]  /*330e0*/  @!P0 LDG.E.U16 R11, [R12.64] ;  /* 0x000000060c0b8981 */ /* 0x000122000c1e1500 */
[----:B------:R-:W-:Y:S01]  /*330f0*/  PRMT R20, RZ, 0x7610, R20 ;  /* 0x00007610ff147816 */ /* 0x000fe20000000014 */
[----:B0-----:R-:W-:Y:S02]  /*33100*/  @!P0 IMAD.MOV.U32 R12, RZ, RZ, R0 ;  /* 0x000000ffff0c8224 */ /* 0x001fe400078e0000 */
[----:B------:R-:W-:-:S05]  /*33110*/  @!P0 IMAD.MOV.U32 R13, RZ, RZ, R4 ;  /* 0x000000ffff0d8224 */ /* 0x000fca00078e0004 */
[----:B------:R3:W4:Y:S02]  /*33120*/  @!P0 LDG.E.U16 R22, [R12.64] ;  /* 0x000000060c168981 */ /* 0x000724000c1e1500 */
[----:B---3--:R-:W-:Y:S02]  /*33130*/  @!P0 IMAD.MOV.U32 R12, RZ, RZ, R7 ;  /* 0x000000ffff0c8224 */ /* 0x008fe400078e0007 */
[----:B------:R-:W-:-:S05]  /*33140*/  @!P0 IMAD.MOV.U32 R13, RZ, RZ, R8 ;  /* 0x000000ffff0d8224 */ /* 0x000fca00078e0008 */
[----:B------:R0:W3:Y:S02]  /*33150*/  @!P0 LDG.E.U16 R20, [R12.64] ;  /* 0x000000060c148981 */ /* 0x0000e4000c1e1500 */
[----:B0-----:R-:W-:Y:S01]  /*33160*/  PRMT R12, RZ, 0x7610, R12 ;  /* 0x00007610ff0c7816 */ /* 0x001fe2000000000c */
[----:B--2---:R-:W-:Y:S02]  /*33170*/  @!P0 IMAD.MOV.U32 R15, RZ, RZ, R6 ;  /* 0x000000ffff0f8224 */ /* 0x004fe400078e0006 */
[----:B------:R-:W-:-:S05]  /*33180*/  @!P0 IMAD.MOV.U32 R14, RZ, RZ, R5 ;  /* 0x000000ffff0e8224 */ /* 0x000fca00078e0005 */
[----:B------:R-:W2:Y:S04]  /*33190*/  @!P0 LDG.E.U16 R12, [R14.64] ;  /* 0x000000060e0c8981 */ /* 0x000ea8000c1e1500 */
[----:B------:R-:W-:Y:S04]  /*331a0*/  STL [R1+0x3928], R10 ;  /* 0x0039280a01007387 */ /* 0x000fe80000100800 */
[----:B----4-:R0:W-:Y:S01]  /*331b0*/  STL [R1+0x392c], R11 ;  /* 0x00392c0b01007387 */ /* 0x0101e20000100800 */
[----:B------:R-:W4:Y:S02]  /*331c0*/  LDL R4, [R1+0x1310] ;  /* 0x0013100001047983 */ /* 0x000f240000100800 */
[----:B------:R-:W4:Y:S01]  /*331d0*/  LDL R0, [R1+0x134c] ;  /* 0x00134c0001007983 */ /* 0x000f220000100800 */
[----:B------:R-:W-:Y:S01]  /*331e0*/  STL [R1+0x3900], R22 ;  /* 0x0039001601007387 */ /* 0x000fe20000100800 */
[----:B------:R-:W4:Y:S03]  /*331f0*/  LDL R16, [R1+0x1350] ;  /* 0x0013500001107983 */ /* 0x000f260000100800 */
[----:B0-----:R-:W4:Y:S04]  /*33200*/  LDL R11, [R1+0x1364] ;  /* 0x00136400010b7983 */ /* 0x001f280000100800 */
[----:B---3--:R-:W-:Y:S01]  /*33210*/  STL [R1+0x3904], R20 ;  /* 0x0039041401007387 */ /* 0x008fe20000100800 */
[----:B------:R-:W3:Y:S02]  /*33220*/  LDL R10, [R1+0xc48] ;  /* 0x000c4800010a7983 */ /* 0x000ee40000100800 */
[----:B------:R-:W3:Y:S02]  /*33230*/  LDL R9, [R1+0xc4c] ;  /* 0x000c4c0001097983 */ /* 0x000ee40000100800 */
[----:B------:R-:W3:Y:S01]  /*33240*/  LDL R8, [R1+0xc08] ;  /* 0x000c080001087983 */ /* 0x000ee20000100800 */
[----:B------:R-:W3:Y:S04]  /*33250*/  LDL R7, [R1+0xc0c] ;  /* 0x000c0c0001077983 */ /* 0x000ee80000100800 */
[----:B--2---:R-:W-:Y:S01]  /*33260*/  STL [R1+0x3908], R12 ;  /* 0x0039080c01007387 */ /* 0x004fe20000100800 */
[----:B------:R-:W2:Y:S02]  /*33270*/  LDL R6, [R1+0xbc8] ;  /* 0x000bc80001067983 */ /* 0x000ea40000100800 */
[----:B------:R-:W2:Y:S01]  /*33280*/  LDL R5, [R1+0xbcc] ;  /* 0x000bcc0001057983 */ /* 0x000ea20000100800 */
[----:B------:R-:W-:Y:S01]  /*33290*/  PRMT R13, RZ, 0x7610, R13 ;  /* 0x00007610ff0d7816 */ /* 0x000fe2000000000d */
[----:B----4-:R-:W-:-:S02]  /*332a0*/  @!P0 IMAD.MOV.U32 R14, RZ, RZ, R0 ;  /* 0x000000ffff0e8224 */ /* 0x010fc400078e0000 */
[----:B------:R-:W-:Y:S01]  /*332b0*/  @!P0 IMAD.MOV.U32 R15, RZ, RZ, R4 ;  /* 0x000000ffff0f8224 */ /* 0x000fe200078e0004 */
[----:B------:R-:W-:Y:S02]  /*332c0*/  PRMT R17, RZ, 0x7610, R17 ;  /* 0x00007610ff117816 */ /* 0x000fe40000000011 */
[----:B------:R-:W-:Y:S02]  /*332d0*/  PRMT R19, RZ, 0x7610, R19 ;  /* 0x00007610ff137816 */ /* 0x000fe40000000013 */
[----:B------:R-:W-:Y:S02]  /*332e0*/  PRMT R21, RZ, 0x7610, R21 ;  /* 0x00007610ff157816 */ /* 0x000fe40000000015 */
[----:B------:R-:W-:Y:S01]  /*332f0*/  PRMT R23, RZ, 0x7610, R23 ;  /* 0x00007610ff177816 */ /* 0x000fe20000000017 */
[----:B------:R0:W4:Y:S04]  /*33300*/  @!P0 LDG.E.U16 R13, [R14.64] ;  /* 0x000000060e0d8981 */ /* 0x000128000c1e1500 */
[----:B------:R-:W4:Y:S04]  /*33310*/  LDL R0, [R1+0x1314] ;  /* 0x0013140001007983 */ /* 0x000f280000100800 */
[----:B------:R-:W4:Y:S01]  /*33320*/  LDL R4, [R1+0xba0] ;  /* 0x000ba00001047983 */ /* 0x000f220000100800 */
[----:B0-----:R-:W-:-:S02]  /*33330*/  @!P0 IMAD.MOV.U32 R14, RZ, RZ, R11 ;  /* 0x000000ffff0e8224 */ /* 0x001fc400078e000b */
[----:B------:R-:W-:-:S05]  /*33340*/  @!P0 IMAD.MOV.U32 R15, RZ, RZ, R16 ;  /* 0x000000ffff0f8224 */ /* 0x000fca00078e0010 */
[----:B------:R3:W4:Y:S02]  /*33350*/  @!P0 LDG.E.U16 R17, [R14.64] ;  /* 0x000000060e118981 */ /* 0x000724000c1e1500 */
[----:B---3--:R-:W-:Y:S02]  /*33360*/  @!P0 IMAD.MOV.U32 R14, RZ, RZ, R9 ;  /* 0x000000ffff0e8224 */ /* 0x008fe400078e0009 */
[----:B------:R-:W-:-:S05]  /*33370*/  @!P0 IMAD.MOV.U32 R15, RZ, RZ, R10 ;  /* 0x000000ffff0f8224 */ /* 0x000fca00078e000a */
[----:B------:R0:W3:Y:S02]  /*33380*/  @!P0 LDG.E.U16 R19, [R14.64] ;  /* 0x000000060e138981 */ /* 0x0000e4000c1e1500 */
[----:B0-----:R-:W-:Y:S02]  /*33390*/  @!P0 IMAD.MOV.U32 R14, RZ, RZ, R7 ;  /* 0x000000ffff0e8224 */ /* 0x001fe400078e0007 */
[----:B------:R-:W-:-:S05]  /*333a0*/  @!P0 IMAD.MOV.U32 R15, RZ, RZ, R8 ;  /* 0x000000ffff0f8224 */ /* 0x000fca00078e0008 */
[----:B------:R2:W3:Y:S02]  /*333b0*/  @!P0 LDG.E.U16 R21, [R14.64] ;  /* 0x000000060e158981 */ /* 0x0004e4000c1e1500 */
[----:B--2---:R-:W-:Y:S02]  /*333c0*/  @!P0 IMAD.MOV.U32 R15, RZ, RZ, R6 ;  /* 0x000000ffff0f8224 */ /* 0x004fe400078e0006 */
[----:B------:R-:W-:-:S05]  /*333d0*/  @!P0 IMAD.MOV.U32 R14, RZ, RZ, R5 ;  /* 0x000000ffff0e8224 */ /* 0x000fca00078e0005 */
[----:B------:R0:W2:Y:S04]  /*333e0*/  @!P0 LDG.E.U16 R23, [R14.64] ;  /* 0x000000060e178981 */ /* 0x0000a8000c1e1500 */
[----:B----4-:R-:W-:Y:S01]  /*333f0*/  STL [R1+0x390c], R13 ;  /* 0x00390c0d01007387 */ /* 0x010fe20000100800 */
[----:B------:R-:W-:-:S03]  /*33400*/  PRMT R25, RZ, 0x7610, R25 ;  /* 0x00007610ff197816 */ /* 0x000fc60000000019 */
[----:B------:R-:W-:Y:S01]  /*33410*/  STL [R1+0x3910], R17 ;  /* 0x0039101101007387 */ /* 0x000fe20000100800 */
[----:B0-----:R-:W-:-:S03]  /*33420*/  @!P0 IMAD.MOV.U32 R14, RZ, RZ, R0 ;  /* 0x000000ffff0e8224 */ /* 0x001fc600078e0000 */
[----:B---3--:R-:W-:Y:S04]  /*33430*/  STL [R1+0x38ec], R19 ;  /* 0x0038ec1301007387 */ /* 0x008fe80000100800 */
[----:B------:R-:W-:Y:S01]  /*33440*/  STL [R1+0x38f0], R21 ;  /* 0x0038f01501007387 */ /* 0x000fe20000100800 */
[----:B------:R-:W-:-:S05]  /*33450*/  @!P0 IMAD.MOV.U32 R15, RZ, RZ, R4 ;  /* 0x000000ffff0f8224 */ /* 0x000fca00078e0004 */
[----:B------:R0:W3:Y:S04]  /*33460*/  @!P0 LDG.E.U16 R25, [R14.64] ;  /* 0x000000060e198981 */ /* 0x0000e8000c1e1500 */
[----:B--2---:R1:W-:Y:S04]  /*33470*/  STL [R1+0x38f4], R23 ;  /* 0x0038f41701007387 */ /* 0x0043e80000100800 */
[----:B-1----:R-:W2:Y:S01]  /*33480*/  LDL.LU R23, [R1+0x20c] ;  /* 0x00020c0001177983 */ /* 0x002ea20000300800 */
[----:B------:R-:W4:Y:S02]  /*33490*/  LDL.LU R21, [R1+0x1f4] ;  /* 0x0001f40001157983 */ /* 0x000f240000300800 */
        /* <DEDUP_REMOVED lines=17> */
[----:B------:R-:W2:Y:S01]  /*335b0*/  LDL.LU R28, [R1] ;  /* 0x00000000011c7983 */ /* 0x000ea20000300800 */
[----:B0-----:R-:W2:Y:S04]  /*335c0*/  LDL R14, [R1+0x1318] ;  /* 0x00131800010e7983 */ /* 0x001ea80000100800 */
[----:B------:R-:W2:Y:S01]  /*335d0*/  LDL R15, [R1+0x1354] ;  /* 0x00135400010f7983 */ /* 0x000ea20000100800 */
[----:B------:R-:W-:-:S03]  /*335e0*/  PRMT R27, RZ, 0x7610, R27 ;  /* 0x00007610ff1b7816 */ /* 0x000fc6000000001b */
[----:B---3--:R0:W-:Y:S04]  /*335f0*/  STL [R1+0x38f8], R25 ;  /* 0x0038f81901007387 */ /* 0x0081e80000100800 */
[----:B0-----:R-:W3:Y:S01]  /*33600*/  LDL.LU R25, [R1+0x234] ;  /* 0x0002340001197983 */ /* 0x001ee20000300800 */
[----:B--2---:R-:W-:-:S04]  /*33610*/  @!P0 LOP3.LUT R15, R15, R14, RZ, 0x3c, !PT ;  /* 0x0000000e0f0f8212 */ /* 0x004fc800078e3cff */
[----:B------:R-:W-:-:S04]  /*33620*/  @!P0 LOP3.LUT R14, R15, R14, RZ, 0x3c, !PT ;  /* 0x0000000e0f0e8212 */ /* 0x000fc800078e3cff */
[----:B------:R-:W-:-:S05]  /*33630*/  @!P0 LOP3.LUT R15, R15, R14, RZ, 0x3c, !PT ;  /* 0x0000000e0f0f8212 */ /* 0x000fca00078e3cff */
[----:B------:R0:W2:Y:S04]  /*33640*/  @!P0 LDG.E.U16 R27, [R14.64] ;  /* 0x000000060e1b8981 */ /* 0x0000a8000c1e1500 */
[----:B0-----:R-:W3:Y:S04]  /*33650*/  LDL R14, [R1+0x1358] ;  /* 0x00135800010e7983 */ /* 0x001ee80000100800 */
[----:B------:R-:W3:Y:S01]  /*33660*/  LDL R15, [R1+0x1360] ;  /* 0x00136000010f7983 */ /* 0x000ee20000100800 */
[----:B------:R-:W-:-:S03]  /*33670*/  PRMT R29, RZ, 0x7610, R29 ;  /* 0x00007610ff1d7816 */ /* 0x000fc6000000001d */
[----:B------:R-:W0:Y:S04]  /*33680*/  S2R R16, SR_TID.X ;  /* 0x0000000000107919 */ /* 0x000e280000002100 */
[----:B--2---:R1:W-:Y:S04]  /*33690*/  STL [R1+0x3914], R27 ;  /* 0x0039141b01007387 */ /* 0x0043e80000100800 */
[----:B-1----:R-:W2:Y:S01]  /*336a0*/  LDL.LU R27, [R1+0x26c] ;  /* 0x00026c00011b7983 */ /* 0x002ea20000300800 */
[----:B---3--:R-:W-:-:S04]  /*336b0*/  @!P0 LOP3.LUT R15, R15, R14, RZ, 0x3c, !PT ;  /* 0x0000000e0f0f8212 */ /* 0x008fc800078e3cff */
[----:B------:R-:W-:-:S04]  /*336c0*/  @!P0 LOP3.LUT R14, R15, R14, RZ, 0x3c, !PT ;  /* 0x0000000e0f0e8212 */ /* 0x000fc800078e3cff */
[----:B------:R-:W-:-:S05]  /*336d0*/  @!P0 LOP3.LUT R15, R15, R14, RZ, 0x3c, !PT ;  /* 0x0000000e0f0f8212 */ /* 0x000fca00078e3cff */
[----:B------:R-:W3:Y:S01]  /*336e0*/  @!P0 LDG.E.U16 R29, [R14.64] ;  /* 0x000000060e1d8981 */ /* 0x000ee2000c1e1500 */
[----:B0-----:R-:W-:-:S05]  /*336f0*/  LOP3.LUT R16, R16, 0x7f, RZ, 0xc0, !PT ;  /* 0x0000007f10107812 */ /* 0x001fca00078ec0ff */
[----:B------:R-:W-:-:S05]  /*33700*/  IMAD.SHL.U32 R16, R16, 0x2, RZ ;  /* 0x0000000210107824 */ /* 0x000fca00078e00ff */
[----:B------:R-:W-:-:S05]  /*33710*/  LOP3.LUT R16, R16, 0x20, RZ, 0x3c, !PT ;  /* 0x0000002010107812 */ /* 0x000fca00078e3cff */
[----:B--2---:R-:W-:Y:S01]  /*33720*/  STS.U16 [R16+0x3a00], R27 ;  /* 0x003a001b10007388 */ /* 0x004fe20000000400 */
[----:B------:R-:W-:Y:S02]  /*33730*/  STS.U16 [R16+0x4200], R25 ;  /* 0x0042001910007388 */ /* 0x000fe40000000400 */
[----:B------:R-:W-:Y:S02]  /*33740*/  STS.U16 [R16+0x4a00], R23 ;  /* 0x004a001710007388 */ /* 0x000fe40000000400 */
        /* <DEDUP_REMOVED lines=15> */
[----:B------:R-:W-:Y:S01]  /*33840*/  STS.U16 [R16+0xca00], R26 ;  /* 0x00ca001a10007388 */ /* 0x000fe20000000400 */
[----:B---3--:R-:W-:Y:S01]  /*33850*/  STL [R1+0x3918], R29 ;  /* 0x0039181d01007387 */ /* 0x008fe20000100800 */
[----:B------:R0:W-:Y:S03]  /*33860*/  STS.U16 [R16+0xd200], R5 ;  /* 0x00d2000510007388 */ /* 0x0001e60000000400 */
[----:B0-----:R-:W2:Y:S04]  /*33870*/  LDL.LU R5, [R1+0x2f8] ;  /* 0x0002f80001057983 */ /* 0x001ea80000300800 */
[----:B------:R-:W0:Y:S01]  /*33880*/  S2R R26, SR_TID.X ;  /* 0x00000000001a7919 */ /* 0x000e220000002100 */
[----:B------:R1:W-:Y:S02]  /*33890*/  STS.U16 [R16+0xda00], R4 ;  /* 0x00da000410007388 */ /* 0x0003e40000000400 */
[----:B------:R3:W-:Y:S01]  /*338a0*/  STS.U16 [R16+0xe200], R28 ;  /* 0x00e2001c10007388 */ /* 0x0007e20000000400 */
[----:B0-----:R-:W-:-:S05]  /*338b0*/  LOP3.LUT R26, R26, 0x7f, RZ, 0xc0, !PT ;  /* 0x0000007f1a1a7812 */ /* 0x001fca00078ec0ff */
[----:B------:R-:W-:-:S05]  /*338c0*/  IMAD.SHL.U32 R7, R26, 0x2, RZ ;  /* 0x000000021a077824 */ /* 0x000fca00078e00ff */
[C---:B------:R-:W-:Y:S01]  /*338d0*/  LOP3.LUT R6, R7.reuse, 0x30, RZ, 0x3c, !PT ;  /* 0x0000003007067812 */ /* 0x040fe200078e3cff */
[----:B--2---:R0:W-:Y:S01]  /*338e0*/  STL [R1+0x3958], R5 ;  /* 0x0039580501007387 */ /* 0x0041e20000100800 */
[----:B-1----:R-:W2:Y:S02]  /*338f0*/  LDL.LU R4, [R1+0x2e4] ;  /* 0x0002e40001047983 */ /* 0x002ea40000300800 */
[----:B---3--:R-:W3:Y:S02]  /*33900*/  LDL.LU R16, [R1+0x2d0] ;  /* 0x0002d00001107983 */ /* 0x008ee40000300800 */
[----:B------:R-:W4:Y:S01]  /*33910*/  LDL.LU R28, [R1+0x2bc] ;  /* 0x0002bc00011c7983 */ /* 0x000f220000300800 */
        /* <DEDUP_REMOVED lines=16> */
[----:B0-----:R-:W-:Y:S01]  /*33a20*/  LOP3.LUT R5, R7, 0x20, RZ, 0x3c, !PT ;  /* 0x0000002007057812 */ /* 0x001fe200078e3cff */
[----:B------:R-:W2:Y:S01]  /*33a30*/  LDL.LU R10, [R1+0x80] ;  /* 0x00008000010a7983 */ /* 0x000ea20000300800 */
[----:B------:R-:W2:Y:S02]  /*33a40*/  LDL.LU R9, [R1+0x68] ;  /* 0x0000680001097983 */ /* 0x000ea40000300800 */
[----:B------:R-:W2:Y:S02]  /*33a50*/  LDL.LU R24, [R1+0x50] ;  /* 0x0000500001187983 */ /* 0x000ea40000300800 */
[----:B------:R-:W2:Y:S01]  /*33a60*/  LDL.LU R8, [R1+0x38] ;  /* 0x0000380001087983 */ /* 0x000ea20000300800 */
[----:B------:R-:W2:Y:S04]  /*33a70*/  LDL.LU R7, [R1+0x20] ;  /* 0x0000200001077983 */ /* 0x000ea80000300800 */
[----:B------:R0:W-:Y:S01]  /*33a80*/  STS.U16 [R5+0xea00], R18 ;  /* 0x00ea001205007388 */ /* 0x0001e20000000400 */
[----:B------:R1:W-:Y:S02]  /*33a90*/  STS.U16 [R5+0xf200], R2 ;  /* 0x00f2000205007388 */ /* 0x0003e40000000400 */
[----:B------:R1:W-:Y:S01]  /*33aa0*/  STS.U16 [R5+0xfa00], R3 ;  /* 0x00fa000305007388 */ /* 0x0003e20000000400 */
[----:B0-----:R-:W2:Y:S01]  /*33ab0*/  LDL.LU R18, [R1+0x280] ;  /* 0x0002800001127983 */ /* 0x001ea20000300800 */
[----:B-1----:R-:W2:Y:S02]  /*33ac0*/  LDL.LU R2, [R1+0x294] ;  /* 0x0002940001027983 */ /* 0x002ea40000300800 */
[----:B------:R-:W2:Y:S02]  /*33ad0*/  LDL.LU R5, [R1+0x3958] ;  /* 0x0039580001057983 */ /* 0x000ea40000300800 */
[----:B------:R-:W3:Y:S01]  /*33ae0*/  LDL.LU R3, [R1+0x2a8] ;  /* 0x0002a80001037983 */ /* 0x000ee20000300800 */
[----:B--2---:R0:W-:Y:S01]  /*33af0*/  STS.U16 [R6+0x300], R5 ;  /* 0x0003000506007388 */ /* 0x0041e20000000400 */
[----:B------:R1:W-:Y:S02]  /*33b00*/  STS.U16 [R6+0xb00], R4 ;  /* 0x000b000406007388 */ /* 0x0003e40000000400 */
[----:B---3--:R2:W-:Y:S02]  /*33b10*/  STS.U16 [R6+0x1300], R16 ;  /* 0x0013001006007388 */ /* 0x0085e40000000400 */
[----:B----4-:R3:W-:Y:S01]  /*33b20*/  STS.U16 [R6+0x1b00], R28 ;  /* 0x001b001c06007388 */ /* 0x0107e20000000400 */
        /* <DEDUP_REMOVED lines=17> */
[----:B------:R-:W-:Y:S03]  /*33c40*/  STS.U16 [R6+0xab00], R11 ;  /* 0x00ab000b06007388 */ /* 0x000fe60000000400 */
[----:B0-----:R-:W4:Y:S01]  /*33c50*/  LDL.LU R5, [R1+0x3954] ;  /* 0x0039540001057983 */ /* 0x001f220000300800 */
[----:B------:R-:W-:Y:S02]  /*33c60*/  STS.U16 [R6+0xb300], R10 ;  /* 0x00b3000a06007388 */ /* 0x000fe40000000400 */
[----:B-1----:R-:W4:Y:S02]  /*33c70*/  LDL.LU R4, [R1+0x3950] ;  /* 0x0039500001047983 */ /* 0x002f240000300800 */
[----:B------:R-:W-:Y:S01]  /*33c80*/  STS.U16 [R6+0xbb00], R9 ;  /* 0x00bb000906007388 */ /* 0x000fe20000000400 */
[----:B--2---:R-:W2:Y:S04]  /*33c90*/  LDL.LU R16, [R1+0x394c] ;  /* 0x00394c0001107983 */ /* 0x004ea80000300800 */
[----:B------:R-:W-:Y:S01]  /*33ca0*/  STS.U16 [R6+0xc300], R24 ;  /* 0x00c3001806007388 */ /* 0x000fe20000000400 */
[----:B---3--:R-:W3:Y:S02]  /*33cb0*/  LDL.LU R28, [R1+0x3948] ;  /* 0x00394800011c7983 */ /* 0x008ee40000300800 */
[----:B------:R0:W-:Y:S02]  /*33cc0*/  STS.U16 [R6+0xcb00], R8 ;  /* 0x00cb000806007388 */ /* 0x0001e40000000400 */
[----:B0-----:R-:W2:Y:S04]  /*33cd0*/  LDL.LU R8, [R1+0x2e0] ;  /* 0x0002e00001087983 */ /* 0x001ea80000300800 */
[----:B------:R-:W0:Y:S04]  /*33ce0*/  S2R R0, SR_TID.X ;  /* 0x0000000000007919 */ /* 0x000e280000002100 */
[----:B--2---:R1:W-:Y:S04]  /*33cf0*/  STL [R1+0x3940], R8 ;  /* 0x0039400801007387 */ /* 0x0043e80000100800 */
[----:B-1----:R-:W2:Y:S01]  /*33d00*/  LDL.LU R8, [R1+0x2f4] ;  /* 0x0002f40001087983 */ /* 0x002ea20000300800 */
[----:B------:R1:W-:Y:S02]  /*33d10*/  STS.U16 [R6+0xd300], R7 ;  /* 0x00d3000706007388 */ /* 0x0003e40000000400 */
[----:B------:R1:W-:Y:S01]  /*33d20*/  STS.U16 [R6+0xdb00], R26 ;  /* 0x00db001a06007388 */ /* 0x0003e20000000400 */
[----:B0-----:R-:W-:-:S05]  /*33d30*/  LOP3.LUT R0, R0, 0x7f, RZ, 0xc0, !PT ;  /* 0x0000007f00007812 */ /* 0x001fca00078ec0ff */
[C---:B------:R-:W-:Y:S02]  /*33d40*/  IMAD.SHL.U32 R22, R0.reuse, 0x2, RZ ;  /* 0x0000000200167824 */ /* 0x040fe400078e00ff */
[----:B------:R-:W-:Y:S01]  /*33d50*/  IMAD.SHL.U32 R0, R0, 0x2, RZ ;  /* 0x0000000200007824 */ /* 0x000fe200078e00ff */
[----:B--2---:R0:W-:Y:S01]  /*33d60*/  STL [R1+0x3944], R8 ;  /* 0x0039440801007387 */ /* 0x0041e20000100800 */
[----:B-1----:R-:W2:Y:S02]  /*33d70*/  LDL.LU R7, [R1+0x2cc] ;  /* 0x0002cc0001077983 */ /* 0x002ea40000300800 */
        /* <DEDUP_REMOVED lines=15> */
[----:B------:R-:W2:Y:S01]  /*33e70*/  LDL.LU R12, [R1+0x7c] ;  /* 0x00007c00010c7983 */ /* 0x000ea20000300800 */
[----:B0-----:R-:W-:Y:S01]  /*33e80*/  LOP3.LUT R8, R0, 0x30, RZ, 0x3c, !PT ;  /* 0x0000003000087812 */ /* 0x001fe200078e3cff */
[----:B------:R-:W2:Y:S01]  /*33e90*/  LDL.LU R20, [R1+0x64] ;  /* 0x0000640001147983 */ /* 0x000ea20000300800 */
[----:B------:R-:W2:Y:S01]  /*33ea0*/  LDL.LU R10, [R1+0x4c] ;  /* 0x00004c00010a7983 */ /* 0x000ea20000300800 */
[----:B------:R-:W2:Y:S02]  /*33eb0*/  LDL.LU R9, [R1+0x34] ;  /* 0x0000340001097983 */ /* 0x000ea40000300800 */
[----:B------:R-:W2:Y:S02]  /*33ec0*/  LDL.LU R24, [R1+0x1c] ;  /* 0x00001c0001187983 */ /* 0x000ea40000300800 */
[----:B------:R-:W2:Y:S01]  /*33ed0*/  LDL.LU R0, [R1+0x8] ;  /* 0x0000080001007983 */ /* 0x000ea20000300800 */
[----:B---3--:R0:W-:Y:S01]  /*33ee0*/  STS.U16 [R8+0xe300], R28 ;  /* 0x00e3001c08007388 */ /* 0x0081e20000000400 */
[----:B------:R1:W-:Y:S02]  /*33ef0*/  STS.U16 [R8+0xeb00], R16 ;  /* 0x00eb001008007388 */ /* 0x0003e40000000400 */
[----:B----4-:R3:W-:Y:S02]  /*33f00*/  STS.U16 [R8+0xf300], R4 ;  /* 0x00f3000408007388 */ /* 0x0107e40000000400 */
[----:B------:R4:W-:Y:S01]  /*33f10*/  STS.U16 [R8+0xfb00], R5 ;  /* 0x00fb000508007388 */ /* 0x0009e20000000400 */
[----:B0-----:R-:W2:Y:S01]  /*33f20*/  LDL.LU R28, [R1+0x21c] ;  /* 0x00021c00011c7983 */ /* 0x001ea20000300800 */
[----:B-1----:R-:W2:Y:S02]  /*33f30*/  LDL.LU R16, [R1+0x264] ;  /* 0x0002640001107983 */ /* 0x002ea40000300800 */
[----:B---3--:R-:W2:Y:S02]  /*33f40*/  LDL.LU R4, [R1+0x27c] ;  /* 0x00027c0001047983 */ /* 0x008ea40000300800 */
[----:B----4-:R-:W4:Y:S01]  /*33f50*/  LDL.LU R8, [R1+0x3944] ;  /* 0x0039440001087983 */ /* 0x010f220000300800 */
[C---:B------:R-:W-:Y:S01]  /*33f60*/  LOP3.LUT R11, R22.reuse, 0x40, RZ, 0x3c, !PT ;  /* 0x00000040160b7812 */ /* 0x040fe200078e3cff */
[----:B------:R-:W2:Y:S04]  /*33f70*/  LDL.LU R5, [R1+0x290] ;  /* 0x0002900001057983 */ /* 0x000ea80000300800 */
[----:B----4-:R0:W-:Y:S04]  /*33f80*/  STS.U16 [R11+0x400], R8 ;  /* 0x000400080b007388 */ /* 0x0101e80000000400 */
[----:B0-----:R-:W4:Y:S04]  /*33f90*/  LDL.LU R8, [R1+0x3940] ;  /* 0x0039400001087983 */ /* 0x001f280000300800 */
[----:B----4-:R0:W-:Y:S01]  /*33fa0*/  STS.U16 [R11+0xc00], R8 ;  /* 0x000c00080b007388 */ /* 0x0101e20000000400 */
[----:B--2---:R1:W-:Y:S02]  /*33fb0*/  STS.U16 [R11+0x1400], R7 ;  /* 0x001400070b007388 */ /* 0x0043e40000000400 */
[----:B------:R2:W-:Y:S02]  /*33fc0*/  STS.U16 [R11+0x1c00], R6 ;  /* 0x001c00060b007388 */ /* 0x0005e40000000400 */
[----:B------:R4:W-:Y:S01]  /*33fd0*/  STS.U16 [R11+0x2400], R26 ;  /* 0x0024001a0b007388 */ /* 0x0009e20000000400 */
[----:B0-----:R-:W3:Y:S01]  /*33fe0*/  LDL.LU R8, [R1+0x393c] ;  /* 0x00393c0001087983 */ /* 0x001ee20000300800 */
[----:B-1----:R-:W3:Y:S02]  /*33ff0*/  LDL.LU R7, [R1+0x3938] ;  /* 0x0039380001077983 */ /* 0x002ee40000300800 */
[----:B--2---:R-:W2:Y:S02]  /*34000*/  LDL.LU R6, [R1+0x3934] ;  /* 0x0039340001067983 */ /* 0x004ea40000300800 */
[----:B----4-:R-:W4:Y:S01]  /*34010*/  LDL.LU R26, [R1+0x3930] ;  /* 0x00393000011a7983 */ /* 0x010f220000300800 */
        /* <DEDUP_REMOVED lines=20> */
[----:B------:R1:W-:Y:S01]  /*34160*/  STS.U16 [R11+0xcc00], R9 ;  /* 0x00cc00090b007388 */ /* 0x0003e20000000400 */
[----:B------:R1:W-:Y:S02]  /*34170*/  STS.U16 [R11+0xd400], R24 ;  /* 0x00d400180b007388 */ /* 0x0003e40000000400 */
[----:B------:R1:W-:Y:S01]  /*34180*/  STS.U16 [R11+0xdc00], R0 ;  /* 0x00dc00000b007388 */ /* 0x0003e20000000400 */
[----:B0-----:R-:W3:Y:S01]  /*34190*/  LDL.LU R10, [R1+0x2f0] ;  /* 0x0002f000010a7983 */ /* 0x001ee20000300800 */
[----:B-1----:R-:W3:Y:S02]  /*341a0*/  LDL.LU R9, [R1+0x2dc] ;  /* 0x0002dc0001097983 */ /* 0x002ee40000300800 */
        /* <DEDUP_REMOVED lines=14> */
[----:B------:R-:W-:Y:S01]  /*34290*/  LOP3.LUT R29, R22, 0x50, RZ, 0x3c, !PT ;  /* 0x00000050161d7812 */ /* 0x000fe200078e3cff */
[----:B----4-:R0:W-:Y:S01]  /*342a0*/  STS.U16 [R11+0xe400], R26 ;  /* 0x00e4001a0b007388 */ /* 0x0101e20000000400 */
[----:B--2---:R1:W-:Y:S02]  /*342b0*/  STS.U16 [R11+0xec00], R6 ;  /* 0x00ec00060b007388 */ /* 0x0043e40000000400 */
[----:B---3--:R2:W-:Y:S01]  /*342c0*/  STS.U16 [R11+0xf400], R7 ;  /* 0x00f400070b007388 */ /* 0x0085e20000000400 */
[----:B0-----:R-:W3:Y:S01]  /*342d0*/  LDL.LU R26, [R1+0x260] ;  /* 0x00026000011a7983 */ /* 0x001ee20000300800 */
[----:B------:R-:W4:Y:S02]  /*342e0*/  LDL.LU R23, [R1+0xa8] ;  /* 0x0000a80001177983 */ /* 0x000f240000300800 */
[----:B------:R-:W3:Y:S02]  /*342f0*/  LDL.LU R21, [R1+0x90] ;  /* 0x0000900001157983 */ /* 0x000ee40000300800 */
[----:B------:R-:W3:Y:S01]  /*34300*/  LDL.LU R19, [R1+0x78] ;  /* 0x0000780001137983 */ /* 0x000ee20000300800 */
[----:B------:R-:W3:Y:S01]  /*34310*/  LDL.LU R17, [R1+0x60] ;  /* 0x0000600001117983 */ /* 0x000ee20000300800 */
[----:B------:R-:W3:Y:S02]  /*34320*/  LDL.LU R13, [R1+0x48] ;  /* 0x00004800010d7983 */ /* 0x000ee40000300800 */
[----:B------:R-:W3:Y:S02]  /*34330*/  LDL.LU R12, [R1+0x30] ;  /* 0x00003000010c7983 */ /* 0x000ee40000300800 */
[----:B------:R-:W3:Y:S01]  /*34340*/  LDL.LU R22, [R1+0x18] ;  /* 0x0000180001167983 */ /* 0x000ee20000300800 */
[----:B-1----:R-:W3:Y:S01]  /*34350*/  LDL.LU R6, [R1+0x278] ;  /* 0x0002780001067983 */ /* 0x002ee20000300800 */
[----:B--2---:R-:W2:Y:S03]  /*34360*/  LDL.LU R7, [R1+0x28c] ;  /* 0x00028c0001077983 */ /* 0x004ea60000300800 */
[----:B------:R0:W-:Y:S04]  /*34370*/  STS.U16 [R11+0xfc00], R8 ;  /* 0x00fc00080b007388 */ /* 0x0001e80000000400 */
[----:B0-----:R-:W2:Y:S01]  /*34380*/  LDL.LU R11, [R1+0x392c] ;  /* 0x00392c00010b7983 */ /* 0x001ea20000300800 */
[----:B------:R-:W2:Y:S03]  /*34390*/  LDL.LU R8, [R1+0x2a0] ;  /* 0x0002a00001087983 */ /* 0x000ea60000300800 */
[----:B------:R0:W-:Y:S01]  /*343a0*/  STS.U16 [R29+0x500], R10 ;  /* 0x0005000a1d007388 */ /* 0x0001e20000000400 */
[----:B------:R1:W-:Y:S02]  /*343b0*/  STS.U16 [R29+0xd00], R9 ;  /* 0x000d00091d007388 */ /* 0x0003e40000000400 */
[----:B------:R1:W-:Y:S02]  /*343c0*/  STS.U16 [R29+0x1500], R24 ;  /* 0x001500181d007388 */ /* 0x0003e40000000400 */
[----:B------:R1:W-:Y:S01]  /*343d0*/  STS.U16 [R29+0x1d00], R0 ;  /* 0x001d00001d007388 */ /* 0x0003e20000000400 */
[----:B0-----:R-:W4:Y:S01]  /*343e0*/  LDL.LU R10, [R1+0x3928] ;  /* 0x00392800010a7983 */ /* 0x001f220000300800 */
[----:B-1----:R-:W4:Y:S02]  /*343f0*/  LDL.LU R9, [R1+0x3924] ;  /* 0x0039240001097983 */ /* 0x002f240000300800 */
[----:B------:R-:W4:Y:S02]  /*34400*/  LDL.LU R24, [R1+0x3920] ;  /* 0x0039200001187983 */ /* 0x000f240000300800 */
[----:B------:R-:W4:Y:S01]  /*34410*/  LDL.LU R0, [R1+0x391c] ;  /* 0x00391c0001007983 */ /* 0x000f220000300800 */
[----:B--2---:R-:W-:Y:S01]  /*34420*/  STS.U16 [R29+0x2500], R8 ;  /* 0x002500081d007388 */ /* 0x004fe20000000400 */
[----:B------:R-:W-:Y:S02]  /*34430*/  STS.U16 [R29+0x2d00], R7 ;  /* 0x002d00071d007388 */ /* 0x000fe40000000400 */
[----:B---3--:R-:W-:Y:S02]  /*34440*/  STS.U16 [R29+0x3500], R6 ;  /* 0x003500061d007388 */ /* 0x008fe40000000400 */
        /* <DEDUP_REMOVED lines=10> */
[----:B------:R0:W-:Y:S02]  /*344f0*/  STS.U16 [R29+0x8d00], R27 ;  /* 0x008d001b1d007388 */ /* 0x0001e40000000400 */
[----:B------:R-:W-:Y:S02]  /*34500*/  STS.U16 [R29+0x9500], R25 ;  /* 0x009500191d007388 */ /* 0x000fe40000000400 */
[----:B------:R1:W-:Y:S01]  /*34510*/  STS.U16 [R29+0x9d00], R20 ;  /* 0x009d00141d007388 */ /* 0x0003e20000000400 */
[----:B0-----:R-:W2:Y:S04]  /*34520*/  LDL.LU R27, [R1+0x2ec] ;  /* 0x0002ec00011b7983 */ /* 0x001ea80000300800 */
[----:B-1----:R-:W0:Y:S04]  /*34530*/  S2R R20, SR_TID.X ;  /* 0x0000000000147919 */ /* 0x002e280000002100 */
[----:B----4-:R-:W-:Y:S01]  /*34540*/  STS.U16 [R29+0xa500], R23 ;  /* 0x00a500171d007388 */ /* 0x010fe20000000400 */
[----:B------:R-:W-:Y:S02]  /*34550*/  STS.U16 [R29+0xad00], R21 ;  /* 0x00ad00151d007388 */ /* 0x000fe40000000400 */
[----:B------:R-:W-:Y:S02]  /*34560*/  STS.U16 [R29+0xb500], R19 ;  /* 0x00b500131d007388 */ /* 0x000fe40000000400 */
[----:B------:R1:W-:Y:S01]  /*34570*/  STS.U16 [R29+0xbd00], R17 ;  /* 0x00bd00111d007388 */ /* 0x0003e20000000400 */
[----:B------:R3:W-:Y:S01]  /*34580*/  STS.U16 [R29+0xc500], R13 ;  /* 0x00c5000d1d007388 */ /* 0x0007e20000000400 */
[----:B------:R4:W-:Y:S02]  /*34590*/  STS.U16 [R29+0xcd00], R12 ;  /* 0x00cd000c1d007388 */ /* 0x0009e40000000400 */
[----:B------:R0:W-:Y:S02]  /*345a0*/  STS.U16 [R29+0xd500], R22 ;  /* 0x00d500161d007388 */ /* 0x0001e40000000400 */
[----:B------:R0:W-:Y:S01]  /*345b0*/  STS.U16 [R29+0xdd00], R0 ;  /* 0x00dd00001d007388 */ /* 0x0001e20000000400 */
[----:B-1----:R-:W2:Y:S01]  /*345c0*/  LDL.LU R17, [R1+0x2d8] ;  /* 0x0002d80001117983 */ /* 0x002ea20000300800 */
[----:B---3--:R-:W3:Y:S02]  /*345d0*/  LDL.LU R13, [R1+0x2c4] ;  /* 0x0002c400010d7983 */ /* 0x008ee40000300800 */
[----:B----4-:R-:W4:Y:S01]  /*345e0*/  LDL.LU R12, [R1+0x2b0] ;  /* 0x0002b000010c7983 */ /* 0x010f220000300800 */
[----:B0-----:R-:W-:-:S05]  /*345f0*/  LOP3.LUT R20, R20, 0x7f, RZ, 0xc0, !PT ;  /* 0x0000007f14147812 */ /* 0x001fca00078ec0ff */
[----:B------:R-:W-:Y:S02]  /*34600*/  IMAD.SHL.U32 R15, R20, 0x2, RZ ;  /* 0x00000002140f7824 */ /* 0x000fe400078e00ff */
        /* <DEDUP_REMOVED lines=17> */
[----:B------:R-:W4:Y:S03]  /*34720*/  LDL.LU R19, [R1+0x2c] ;  /* 0x00002c0001137983 */ /* 0x000f260000300800 */
        /* <DEDUP_REMOVED lines=8> */
[----:B------:R-:W4:Y:S01]  /*347b0*/  LDL.LU R11, [R1+0x23c] ;  /* 0x00023c00010b7983 */ /* 0x000f220000300800 */
[----:B------:R-:W-:-:S05]  /*347c0*/  LOP3.LUT R25, R15, 0x60, RZ, 0x3c, !PT ;  /* 0x000000600f197812 */ /* 0x000fca00078e3cff */
[----:B--2---:R0:W-:Y:S04]  /*347d0*/  STS.U16 [R25+0x600], R27 ;  /* 0x0006001b19007388 */ /* 0x0041e80000000400 */
[----:B0-----:R-:W2:Y:S04]  /*347e0*/  LDL.LU R27, [R1+0x3914] ;  /* 0x00391400011b7983 */ /* 0x001ea80000300800 */
[----:B------:R0:W-:Y:S01]  /*347f0*/  STS.U16 [R25+0xe00], R17 ;  /* 0x000e001119007388 */ /* 0x0001e20000000400 */
[----:B---3--:R1:W-:Y:S02]  /*34800*/  STS.U16 [R25+0x1600], R13 ;  /* 0x0016000d19007388 */ /* 0x0083e40000000400 */
[----:B----4-:R3:W-:Y:S01]  /*34810*/  STS.U16 [R25+0x1e00], R12 ;  /* 0x001e000c19007388 */ /* 0x0107e20000000400 */
[----:B0-----:R-:W4:Y:S01]  /*34820*/  LDL.LU R17, [R1+0x3910] ;  /* 0x0039100001117983 */ /* 0x001f220000300800 */
[----:B-1----:R-:W2:Y:S03]  /*34830*/  LDL.LU R13, [R1+0x390c] ;  /* 0x00390c00010d7983 */ /* 0x002ea60000300800 */
[----:B---3--:R-:W3:Y:S04]  /*34840*/  LDL.LU R12, [R1+0x3908] ;  /* 0x00390800010c7983 */ /* 0x008ee80000300800 */
[----:B------:R0:W-:Y:S01]  /*34850*/  STS.U16 [R25+0x2600], R20 ;  /* 0x0026001419007388 */ /* 0x0001e20000000400 */
[----:B------:R1:W-:Y:S02]  /*34860*/  STS.U16 [R25+0x2e00], R22 ;  /* 0x002e001619007388 */ /* 0x0003e40000000400 */
[----:B------:R1:W-:Y:S01]  /*34870*/  STS.U16 [R25+0x3600], R0 ;  /* 0x0036000019007388 */ /* 0x0003e20000000400 */
[----:B0-----:R-:W2:Y:S01]  /*34880*/  LDL.LU R20, [R1+0x3904] ;  /* 0x0039040001147983 */ /* 0x001ea20000300800 */
[----:B-1----:R-:W2:Y:S02]  /*34890*/  LDL.LU R22, [R1+0x3900] ;  /* 0x0039000001167983 */ /* 0x002ea40000300800 */
[----:B------:R-:W2:Y:S01]  /*348a0*/  LDL.LU R0, [R1+0x38fc] ;  /* 0x0038fc0001007983 */ /* 0x000ea20000300800 */
        /* <DEDUP_REMOVED lines=17> */
[----:B------:R1:W-:Y:S02]  /*349c0*/  STS.U16 [R25+0xc600], R21 ;  /* 0x00c6001519007388 */ /* 0x0003e40000000400 */
[----:B------:R1:W-:Y:S01]  /*349d0*/  STS.U16 [R25+0xce00], R19 ;  /* 0x00ce001319007388 */ /* 0x0003e20000000400 */
[----:B0-----:R-:W4:Y:S01]  /*349e0*/  LDL.LU R23, [R1+0x2e8] ;  /* 0x0002e80001177983 */ /* 0x001f220000300800 */
[----:B-1----:R-:W4:Y:S02]  /*349f0*/  LDL.LU R21, [R1+0x2d4] ;  /* 0x0002d40001157983 */ /* 0x002f240000300800 */
[----:B------:R-:W4:Y:S01]  /*34a00*/  LDL.LU R19, [R1+0x2c0] ;  /* 0x0002c00001137983 */ /* 0x000f220000300800 */
[----:B--2---:R0:W-:Y:S04]  /*34a10*/  STS.U16 [R25+0xd600], R0 ;  /* 0x00d6000019007388 */ /* 0x0041e80000000400 */
        /* <DEDUP_REMOVED lines=9> */
[----:B------:R-:W2:Y:S03]  /*34ab0*/  LDL.LU R5, [R1+0xe8] ;  /* 0x0000e80001057983 */ /* 0x000ea60000300800 */
[----:B------:R0:W-:Y:S01]  /*34ac0*/  STS.U16 [R25+0xde00], R22 ;  /* 0x00de001619007388 */ /* 0x0001e20000000400 */
[----:B------:R1:W-:Y:S02]  /*34ad0*/  STS.U16 [R25+0xe600], R20 ;  /* 0x00e6001419007388 */ /* 0x0003e40000000400 */
[----:B---3--:R3:W-:Y:S01]  /*34ae0*/  STS.U16 [R25+0xee00], R12 ;  /* 0x00ee000c19007388 */ /* 0x0087e20000000400 */
[----:B0-----:R-:W2:Y:S01]  /*34af0*/  LDL.LU R22, [R1+0x210] ;  /* 0x0002100001167983 */ /* 0x001ea20000300800 */
        /* <DEDUP_REMOVED lines=8> */
[----:B---3--:R-:W3:Y:S03]  /*34b80*/  LDL.LU R12, [R1+0x270] ;  /* 0x00027000010c7983 */ /* 0x008ee60000300800 */
[----:B------:R0:W-:Y:S01]  /*34b90*/  STS.U16 [R25+0xf600], R13 ;  /* 0x00f6000d19007388 */ /* 0x0001e20000000400 */
[----:B----4-:R1:W-:Y:S01]  /*34ba0*/  STS.U16 [R25+0xfe00], R17 ;  /* 0x00fe001119007388 */ /* 0x0103e20000000400 */
[----:B------:R-:W-:-:S02]  /*34bb0*/  LOP3.LUT R15, R15, 0x70, RZ, 0x3c, !PT ;  /* 0x000000700f0f7812 */ /* 0x000fc400078e3cff */
[----:B0-----:R-:W4:Y:S01]  /*34bc0*/  LDL.LU R13, [R1+0x284] ;  /* 0x00028400010d7983 */ /* 0x001f220000300800 */
[----:B-1----:R-:W3:Y:S02]  /*34bd0*/  LDL.LU R25, [R1+0x38f8] ;  /* 0x0038f80001197983 */ /* 0x002ee40000300800 */
[----:B------:R-:W3:Y:S01]  /*34be0*/  LDL.LU R17, [R1+0x298] ;  /* 0x0002980001117983 */ /* 0x000ee20000300800 */
[----:B------:R0:W-:Y:S01]  /*34bf0*/  STS.U16 [R15+0x700], R23 ;  /* 0x000700170f007388 */ /* 0x0001e20000000400 */
[----:B------:R1:W-:Y:S02]  /*34c00*/  STS.U16 [R15+0xf00], R21 ;  /* 0x000f00150f007388 */ /* 0x0003e40000000400 */
[----:B------:R1:W-:Y:S01]  /*34c10*/  STS.U16 [R15+0x1700], R19 ;  /* 0x001700130f007388 */ /* 0x0003e20000000400 */
[----:B0-----:R-:W4:Y:S01]  /*34c20*/  LDL.LU R23, [R1+0x38f4] ;  /* 0x0038f40001177983 */ /* 0x001f220000300800 */
[----:B-1----:R-:W4:Y:S02]  /*34c30*/  LDL.LU R21, [R1+0x38f0] ;  /* 0x0038f00001157983 */ /* 0x002f240000300800 */
[----:B------:R-:W4:Y:S01]  /*34c40*/  LDL.LU R19, [R1+0x38ec] ;  /* 0x0038ec0001137983 */ /* 0x000f220000300800 */
[----:B--2---:R0:W-:Y:S04]  /*34c50*/  STS.U16 [R15+0x1f00], R0 ;  /* 0x001f00000f007388 */ /* 0x0041e80000000400 */
[----:B0-----:R-:W2:Y:S04]  /*34c60*/  LDL.LU R0, [R1+0x38e8] ;  /* 0x0038e80001007983 */ /* 0x001ea80000300800 */
[----:B---3--:R-:W-:Y:S01]  /*34c70*/  STS.U16 [R15+0x2700], R17 ;  /* 0x002700110f007388 */ /* 0x008fe20000000400 */
[----:B----4-:R-:W-:Y:S03]  /*34c80*/  STS.U16 [R15+0x2f00], R13 ;  /* 0x002f000d0f007388 */ /* 0x010fe60000000400 */
[----:B------:R0:W-:Y:S01]  /*34c90*/  STS.U16 [R15+0x3700], R12 ;  /* 0x0037000c0f007388 */ /* 0x0001e20000000400 */
[----:B------:R-:W-:Y:S03]  /*34ca0*/  STS.U16 [R15+0x3f00], R20 ;  /* 0x003f00140f007388 */ /* 0x000fe60000000400 */
        /* <DEDUP_REMOVED lines=10> */
[----:B0-----:R-:W3:Y:S04]  /*34d50*/  LDL R12, [R1+0x5c4] ;  /* 0x0005c400010c7983 */ /* 0x001ee80000100800 */
[----:B--2---:R0:W-:Y:S01]  /*34d60*/  STS.U16 [R15+0x9700], R0 ;  /* 0x009700000f007388 */ /* 0x0041e20000000400 */
        /* <DEDUP_REMOVED lines=10> */
[----:B0-----:R-:W2:Y:S01]  /*34e10*/  LDL R0, [R1+0x5cc] ;  /* 0x0005cc0001007983 */ /* 0x001ea20000100800 */
[----:B------:R0:W-:Y:S02]  /*34e20*/  STS.U16 [R15+0xef00], R25 ;  /* 0x00ef00190f007388 */ /* 0x0001e40000000400 */
[----:B------:R1:W-:Y:S01]  /*34e30*/  STS.U16 [R15+0xf700], R27 ;  /* 0x00f7001b0f007388 */ /* 0x0003e20000000400 */
[----:B0-----:R-:W4:Y:S01]  /*34e40*/  LDL.LU.64 R24, [R1+0x6f0] ;  /* 0x0006f00001187983 */ /* 0x001f220000300a00 */
[----:B-1----:R-:W4:Y:S02]  /*34e50*/  LDL.LU.64 R26, [R1+0x6f8] ;  /* 0x0006f800011a7983 */ /* 0x002f240000300a00 */
[----:B------:R-:W-:Y:S02]  /*34e60*/  STS.U16 [R15+0xff00], R29 ;  /* 0x00ff001d0f007388 */ /* 0x000fe40000000400 */
[----:B------:R-:W-:Y:S06]  /*34e70*/  BAR.SYNC.DEFER_BLOCKING 0x0 ;  /* 0x0000000000007b1d */ /* 0x000fec0000010000 */
[----:B---3--:R-:W-:Y:S04]  /*34e80*/  LDSM.16.MT88.4 R4, [R12+0x10000] ;  /* 0x010000000c04783b */ /* 0x008fe80000004200 */
[----:B--2---:R-:W-:Y:S04]  /*34e90*/  LDSM.16.M88.4 R8, [R0+0x4000] ;  /* 0x004000000008783b */ /* 0x004fe80000000200 */
[----:B------:R-:W-:Y:S04]  /*34ea0*/  LDSM.16.M88.4 R20, [R0+0x2000] ;  /* 0x002000000014783b */ /* 0x000fe80000000200 */
[----:B------:R-:W-:Y:S04]  /*34eb0*/  LDSM.16.M88.4 R16, [R0+0x8000] ;  /* 0x008000000010783b */ /* 0x000fe80000000200 */
[----:B----4-:R-:W-:Y:S01]  /*34ec0*/  STL.64 [R1+0x38c8], R26 ;  /* 0x0038c81a01007387 */ /* 0x010fe20000100a00 */
[----:B------:R0:W-:Y:S03]  /*34ed0*/  STL.64 [R1+0x38c0], R24 ;  /* 0x0038c01801007387 */ /* 0x0001e60000100a00 */
[----:B0-----:R-:W2:Y:S01]  /*34ee0*/  LDL.LU.64 R24, [R1+0x700] ;  /* 0x0007000001187983 */ /* 0x001ea20000300a00 */
[----:B------:R-:W3:Y:S03]  /*34ef0*/  LDL.LU.64 R26, [R1+0x708] ;  /* 0x00070800011a7983 */ /* 0x000ee60000300a00 */
[----:B---3--:R-:W-:Y:S01]  /*34f00*/  STL.64 [R1+0x38e0], R26 ;  /* 0x0038e01a01007387 */ /* 0x008fe20000100a00 */
[----:B--2---:R-:W-:Y:S02]  /*34f10*/  STL.64 [R1+0x38d8], R24 ;  /* 0x0038d81801007387 */ /* 0x004fe40000100a00 */
[----:B------:R-:W-:Y:S02]  /*34f20*/  STL [R1+0x389c], R12 ;  /* 0x00389c0c01007387 */ /* 0x000fe40000100800 */
[----:B------:R-:W0:Y:S04]  /*34f30*/  LDSM.16.M88.4 R12, [R0] ;  /* 0x00000000000c783b */ /* 0x000e280000000200 */
[----:B------:R-:W-:Y:S04]  /*34f40*/  LDSM.16.M88.4 R24, [R0+0xa000] ;  /* 0x00a000000018783b */ /* 0x000fe80000000200 */
[----:B0-----:R0:W-:Y:S01]  /*34f50*/  STL.64 [R1+0x20], R12 ;  /* 0x0000200c01007387 */ /* 0x0011e20000100a00 */
[----:B------:R-:W-:Y:S02]  /*34f60*/  STL.64 [R1+0x28], R14 ;  /* 0x0000280e01007387 */ /* 0x000fe40000100a00 */
[----:B------:R-:W-:Y:S02]  /*34f70*/  STL.64 [R1], R8 ;  /* 0x0000000801007387 */ /* 0x000fe40000100a00 */
[----:B------:R-:W-:Y:S02]  /*34f80*/  STL.64 [R1+0x8], R10 ;  /* 0x0000080a01007387 */ /* 0x000fe40000100a00 */
[----:B0-----:R-:W-:-:S02]  /*34f90*/  IMAD.MOV.U32 R13, RZ, RZ, R8 ;  /* 0x000000ffff0d7224 */ /* 0x001fc400078e0008 */
[----:B------:R-:W-:Y:S02]  /*34fa0*/  IMAD.MOV.U32 R12, RZ, RZ, R9 ;  /* 0x000000ffff0c7224 */ /* 0x000fe400078e0009 */
[----:B------:R-:W0:Y:S04]  /*34fb0*/  LDSM.16.M88.4 R8, [R0+0x6000] ;  /* 0x006000000008783b */ /* 0x000e280000000200 */
[----:B------:R1:W-:Y:S04]  /*34fc0*/  STL.64 [R1+0x38d0], R12 ;  /* 0x0038d00c01007387 */ /* 0x0003e80000100a00 */
[----:B-1----:R-:W2:Y:S04]  /*34fd0*/  LDL.64 R12, [R1+0x20] ;  /* 0x00002000010c7983 */ /* 0x002ea80000100a00 */
[----:B0-----:R-:W-:Y:S01]  /*34fe0*/  STL [R1+0x355c], R10 ;  /* 0x00355c0a01007387 */ /* 0x001fe20000100800 */
[----:B------:R-:W-:Y:S02]  /*34ff0*/  STL.64 [R1+0x10], R20 ;  /* 0x0000101401007387 */ /* 0x000fe40000100a00 */
[----:B------:R-:W-:Y:S02]  /*35000*/  STL.64 [R1+0x18], R22 ;  /* 0x0000181601007387 */ /* 0x000fe40000100a00 */
[----:B------:R-:W-:Y:S01]  /*35010*/  STL [R1+0x3558], R11 ;  /* 0x0035580b01007387 */ /* 0x000fe20000100800 */
[----:B------:R-:W-:Y:S01]  /*35020*/  STL.64 [R1+0x50], R24 ;  /* 0x0000501801007387 */ /* 0x000fe20000100a00 */
[----:B------:R0:W-:Y:S03]  /*35030*/  STL.64 [R1+0x58], R26 ;  /* 0x0000581a01007387 */ /* 0x0001e60000100a00 */
[----:B0-----:R-:W3:Y:S01]  /*35040*/  LDL.LU.64 R26, [R1+0x38e0] ;  /* 0x0038e000011a7983 */ /* 0x001ee20000300a00 */
[----:B------:R-:W3:Y:S02]  /*35050*/  LDL.LU.64 R24, [R1+0x38d8] ;  /* 0x0038d80001187983 */ /* 0x000ee40000300a00 */
[----:B--2---:R-:W-:-:S02]  /*35060*/  IMAD.MOV.U32 R3, RZ, RZ, R12 ;  /* 0x000000ffff037224 */ /* 0x004fc400078e000c */
[----:B------:R-:W-:Y:S01]  /*35070*/  IMAD.MOV.U32 R2, RZ, RZ, R13 ;  /* 0x000000ffff027224 */ /* 0x000fe200078e000d */
[----:B---3--:R-:W-:Y:S01]  /*35080*/  HMMA.16816.F32 R24, R4, R12, R24 ;  /* 0x0000000c0418723c */ /* 0x008fe20000001818 */
[----:B------:R-:W2:Y:S11]  /*35090*/  LDL.LU.64 R12, [R1+0x38d0] ;  /* 0x0038d000010c7983 */ /* 0x000eb60000300a00 */
[----:B------:R-:W-:Y:S11]  /*350a0*/  @!UPT UIADD3 URZ, URZ, URZ, URZ ;  /* 0x0000003f3f3ff290 */ /* 0x000ff6000fffe03f */
[----:B------:R0:W-:Y:S01]  /*350b0*/  STL.64 [R1+0x320], R24 ;  /* 0x0003201801007387 */ /* 0x0001e20000100a00 */
[----:B------:R-:W-:Y:S02]  /*350c0*/  IMAD.MOV.U32 R10, RZ, RZ, R26 ;  /* 0x000000ffff0a7224 */ /* 0x000fe400078e001a */
[----:B------:R-:W-:Y:S02]  /*350d0*/  IMAD.MOV.U32 R11, RZ, RZ, R27 ;  /* 0x000000ffff0b7224 */ /* 0x000fe400078e001b */
[----:B------:R-:W3:Y:S04]  /*350e0*/  LDL.LU.64 R26, [R1+0x38c8] ;  /* 0x0038c800011a7983 */ /* 0x000ee80000300a00 */
[----:B0-----:R-:W3:Y:S01]  /*350f0*/  LDL.LU.64 R24, [R1+0x38c0] ;  /* 0x0038c00001187983 */ /* 0x001ee20000300a00 */
[----:B------:R-:W-:Y:S02]  /*35100*/  STL.64 [R1+0x30], R16 ;  /* 0x0000301001007387 */ /* 0x000fe40000100a00 */
[----:B------:R-:W-:Y:S02]  /*35110*/  STL.64 [R1+0x38], R18 ;  /* 0x0000381201007387 */ /* 0x000fe40000100a00 */
[----:B------:R2:W-:Y:S02]  /*35120*/  STL.64 [R1+0x38a0], R16 ;  /* 0x0038a01001007387 */ /* 0x0005e40000100a00 */
[----:B--2---:R-:W-:-:S02]  /*35130*/  IMAD.MOV.U32 R16, RZ, RZ, R13 ;  /* 0x000000ffff107224 */ /* 0x004fc400078e000d */
[----:B------:R-:W-:-:S05]  /*35140*/  IMAD.MOV.U32 R17, RZ, RZ, R12 ;  /* 0x000000ffff117224 */ /* 0x000fca00078e000c */
[----:B------:R-:W-:Y:S02]  /*35150*/  STL.64 [R1+0x38b8], R16 ;  /* 0x0038b81001007387 */ /* 0x000fe40000100a00 */
[----:B------:R-:W0:Y:S04]  /*35160*/  LDSM.16.M88.4 R16, [R0+0xc000] ;  /* 0x00c000000010783b */ /* 0x000e280000000200 */
[----:B------:R1:W-:Y:S02]  /*35170*/  STL [R1+0x3564], R10 ;  /* 0x0035640a01007387 */ /* 0x0003e40000100800 */
[----:B------:R2:W-:Y:S01]  /*35180*/  STL [R1+0x3560], R11 ;  /* 0x0035600b01007387 */ /* 0x0005e20000100800 */
[----:B---3--:R-:W-:Y:S01]  /*35190*/  HMMA.16816.F32 R12, R4, R20, R24 ;  /* 0x00000014040c723c */ /* 0x008fe20000001818 */
[----:B0-----:R-:W-:Y:S01]  /*351a0*/  STL.64 [R1+0x60], R16 ;  /* 0x0000601001007387 */ /* 0x001fe20000100a00 */
[----:B------:R-:W-:Y:S05]  /*351b0*/  STL.64 [R1+0x68], R18 ;  /* 0x0000681201007387 */ /* 0x000fea0000100a00 */
[----:B------:R-:W-:-:S02]  /*351c0*/  IMAD.MOV.U32 R25, RZ, RZ, R20 ;  /* 0x000000ffff197224 */ /* 0x000fc400078e0014 */
[----:B------:R-:W0:Y:S11]  /*351d0*/  LDSM.16.M88.4 R16, [R0+0xe000] ;  /* 0x00e000000010783b */ /* 0x000e360000000200 */
[----:B------:R-:W-:Y:S03]  /*351e0*/  @!UPT UIADD3 URZ, URZ, URZ, URZ ;  /* 0x0000003f3f3ff290 */ /* 0x000fe6000fffe03f */
[----:B------:R3:W-:Y:S01]  /*351f0*/  STL [R1+0x310], R12 ;  /* 0x0003100c01007387 */ /* 0x0007e20000100800 */
[----:B-1----:R-:W-:Y:S02]  /*35200*/  IMAD.MOV.U32 R10, RZ, RZ, R13 ;  /* 0x000000ffff0a7224 */ /* 0x002fe400078e000d */
[----:B------:R1:W-:Y:S02]  /*35210*/  STL [R1+0x31c], R15 ;  /* 0x00031c0f01007387 */ /* 0x0003e40000100800 */
[----:B--2---:R-:W-:Y:S01]  /*35220*/  IMAD.MOV.U32 R11, RZ, RZ, R14 ;  /* 0x000000ffff0b7224 */ /* 0x004fe200078e000e */
[----:B---3--:R-:W2:Y:S01]  /*35230*/  LDL.LU.64 R12, [R1+0x710] ;  /* 0x00071000010c7983 */ /* 0x008ea20000300a00 */
[----:B-1----:R-:W3:Y:S03]  /*35240*/  LDL.LU.64 R14, [R1+0x718] ;  /* 0x00071800010e7983 */ /* 0x002ee60000300a00 */
[----:B---3--:R-:W-:Y:S01]  /*35250*/  STL.64 [R1+0x38b0], R14 ;  /* 0x0038b00e01007387 */ /* 0x008fe20000100a00 */
[----:B--2---:R1:W-:Y:S03]  /*35260*/  STL.64 [R1+0x38a8], R12 ;  /* 0x0038a80c01007387 */ /* 0x0043e60000100a00 */
[----:B-1----:R-:W2:Y:S01]  /*35270*/  LDL.LU.64 R12, [R1+0x720] ;  /* 0x00072000010c7983 */ /* 0x002ea20000300a00 */
[----:B------:R-:W2:Y:S02]  /*35280*/  LDL.LU.64 R14, [R1+0x728] ;  /* 0x00072800010e7983 */ /* 0x000ea40000300a00 */
[----:B------:R-:W3:Y:S02]  /*35290*/  LDL R20, [R1+0x13a4] ;  /* 0x0013a40001147983 */ /* 0x000ee40000100800 */
[----:B------:R-:W-:-:S02]  /*352a0*/  IMAD.MOV.U32 R24, RZ, RZ, R21 ;  /* 0x000000ffff187224 */ /* 0x000fc400078e0015 */
[----:B0-----:R-:W-:Y:S01]  /*352b0*/  IMAD.MOV.U32 R26, RZ, RZ, R16 ;  /* 0x000000ffff1a7224 */ /* 0x001fe200078e0010 */
[----:B---3--:R0:W-:Y:S04]  /*352c0*/  STL [R1+0x3898], R20 ;  /* 0x0038981401007387 */ /* 0x0081e80000100800 */
[----:B0-----:R-:W3:Y:S01]  /*352d0*/  LDL.LU.64 R20, [R1+0x550] ;  /* 0x0005500001147983 */ /* 0x001ee20000300a00 */
[----:B------:R-:W3:Y:S02]  /*352e0*/  LDL.LU.64 R22, [R1+0x558] ;  /* 0x0005580001167983 */ /* 0x000ee40000300a00 */
[----:B------:R0:W-:Y:S02]  /*352f0*/  STL.64 [R1+0x3890], R24 ;  /* 0x0038901801007387 */ /* 0x0001e40000100a00 */
[----:B0-----:R-:W4:Y:S01]  /*35300*/  LDL.64 R24, [R1+0x60] ;  /* 0x0000600001187983 */ /* 0x001f220000100a00 */
[----:B------:R-:W-:Y:S02]  /*35310*/  STL [R1+0x356c], R10 ;  /* 0x00356c0a01007387 */ /* 0x000fe40000100800 */
[----:B------:R0:W-:Y:S02]  /*35320*/  STL [R1+0x3568], R11 ;  /* 0x0035680b01007387 */ /* 0x0001e40000100800 */
[----:B------:R1:W-:Y:S01]  /*35330*/  STL.64 [R1+0x70], R16 ;  /* 0x0000701001007387 */ /* 0x0003e20000100a00 */
[----:B------:R2:W-:Y:S01]  /*35340*/  STL.64 [R1+0x78], R18 ;  /* 0x0000781201007387 */ /* 0x0005e20000100a00 */
[----:B0-----:R-:W-:-:S03]  /*35350*/  IMAD.MOV.U32 R11, RZ, RZ, R17 ;  /* 0x000000ffff0b7224 */ /* 0x001fc600078e0011 */
[----:B-1----:R-:W2:Y:S01]  /*35360*/  LDL.LU.64 R16, [R1+0x38b8] ;  /* 0x0038b80001107983 */ /* 0x002ea20000300a00 */
[----:B------:R-:W-:Y:S01]  /*35370*/  STL [R1+0x2980], R0 ;  /* 0x0029800001007387 */ /* 0x000fe20000100800 */
[C---:B--2---:R-:W-:Y:S02]  /*35380*/  HMMA.16816.F32 R16, R4.reuse, R16, R12 ;  /* 0x000000100410723c */ /* 0x044fe4000000180c */
[----:B------:R-:W2:Y:S01]  /*35390*/  LDL.LU.64 R14, [R1+0x38b0] ;  /* 0x0038b000010e7983 */ /* 0x000ea20000300a00 */
[----:B------:R-:W2:Y:S11]  /*353a0*/  LDL.LU.64 R12, [R1+0x38a8] ;  /* 0x0038a800010c7983 */ /* 0x000eb60000300a00 */
[----:B------:R-:W-:Y:S09]  /*353b0*/  @!UPT UIADD3 URZ, URZ, URZ, URZ ;  /* 0x0000003f3f3ff290 */ /* 0x000ff2000fffe03f */
[----:B------:R0:W-:Y:S01]  /*353c0*/  STL.64 [R1+0x300], R16 ;  /* 0x0003001001007387 */ /* 0x0001e20000100a00 */
[----:B------:R-:W-:Y:S03]  /*353d0*/  STL.64 [R1+0x308], R18 ;  /* 0x0003081201007387 */ /* 0x000fe60000100a00 */
[----:B0-----:R-:W3:Y:S01]  /*353e0*/  LDL.LU.64 R16, [R1+0x38a0] ;  /* 0x0038a00001107983 */ /* 0x001ee20000300a00 */
[C---:B--2---:R-:W-:Y:S11]  /*353f0*/  HMMA.16816.F32 R12, R4.reuse, R8, R12 ;  /* 0x00000008040c723c */ /* 0x044ff6000000180c */
[----:B------:R-:W-:Y:S11]  /*35400*/  @!UPT UIADD3 URZ, URZ, URZ, URZ ;  /* 0x0000003f3f3ff290 */ /* 0x000ff6000fffe03f */
[----:B------:R-:W-:Y:S01]  /*35410*/  @!UPT UIADD3 URZ, URZ, URZ, URZ ;  /* 0x0000003f3f3ff290 */ /* 0x000fe2000fffe03f */
[----:B------:R0:W-:Y:S01]  /*35420*/  STL.64 [R1+0x2f0], R12 ;  /* 0x0002f00c01007387 */ /* 0x0001e20000100a00 */
[----:B------:R-:W-:Y:S03]  /*35430*/  STL.64 [R1+0x2f8], R14 ;  /* 0x0002f80e01007387 */ /* 0x000fe60000100a00 */
[----:B0-----:R-:W2:Y:S01]  /*35440*/  LDL.LU R12, [R1+0x389c] ;  /* 0x00389c00010c7983 */ /* 0x001ea20000300800 */
[----:B---3--:R-:W-:Y:S03]  /*35450*/  HMMA.16816.F32 R16, R4, R16, R20 ;  /* 0x000000100410723c */ /* 0x008fe60000001814 */
[----:B--2---:R-:W0:Y:S04]  /*35460*/  LDSM.16.MT88.4 R12, [R12+0x10080] ;  /* 0x010080000c0c783b */ /* 0x004e280000004200 */
[----:B0-----:R-:W-:Y:S01]  /*35470*/  STL.64 [R1+0x3878], R14 ;  /* 0x0038780e01007387 */ /* 0x001fe20000100a00 */
[----:B------:R0:W-:Y:S03]  /*35480*/  STL.64 [R1+0x3870], R12 ;  /* 0x0038700c01007387 */ /* 0x0001e60000100a00 */
[----:B0-----:R-:W2:Y:S01]  /*35490*/  LDL.64 R12, [R1+0x50] ;  /* 0x00005000010c7983 */ /* 0x001ea20000100a00 */
[----:B------:R-:W3:Y:S11]  /*354a0*/  LDL.LU R20, [R1+0x3898] ;  /* 0x0038980001147983 */ /* 0x000ef60000300800 */
[----:B------:R-:W-:Y:S02]  /*354b0*/  STL.64 [R1+0x2e0], R16 ;  /* 0x0002e01001007387 */ /* 0x000fe40000100a00 */
[----:B------:R-:W-:Y:S02]  /*354c0*/  STL.64 [R1+0x2e8], R18 ;  /* 0x0002e81201007387 */ /* 0x000fe40000100a00 */
[----:B---3--:R-:W0:Y:S02]  /*354d0*/  LDSM.16.MT88.4 R16, [R20+0x10000] ;  /* 0x010000001410783b */ /* 0x008e240000004200 */
[----:B------:R-:W1:Y:S02]  /*354e0*/  LDSM.16.MT88.4 R20, [R20+0x10080] ;  /* 0x010080001414783b */ /* 0x000e640000004200 */
[----:B0-----:R-:W-:Y:S02]  /*354f0*/  STL.64 [R1+0x3818], R18 ;  /* 0x0038181201007387 */ /* 0x001fe40000100a00 */
[----:B------:R0:W-:Y:S02]  /*35500*/  STL.64 [R1+0x3810], R16 ;  /* 0x0038101001007387 */ /* 0x0001e40000100a00 */
[----:B0-----:R-:W3:Y:S01]  /*35510*/  LDL.LU.64 R16, [R1+0x540] ;  /* 0x0005400001107983 */ /* 0x001ee20000300a00 */
[----:B------:R-:W3:Y:S02]  /*35520*/  LDL.LU.64 R18, [R1+0x548] ;  /* 0x0005480001127983 */ /* 0x000ee40000300a00 */
[----:B--2---:R-:W-:-:S02]  /*35530*/  IMAD.MOV.U32 R10, RZ, RZ, R12 ;  /* 0x000000ffff0a7224 */ /* 0x004fc400078e000c */
[----:B------:R-:W-:Y:S01]  /*35540*/  IMAD.MOV.U32 R0, RZ, RZ, R13 ;  /* 0x000000ffff007224 */ /* 0x000fe200078e000d */
[----:B---3--:R-:W-:Y:S11]  /*35550*/  HMMA.16816.F32 R16, R4, R12, R16 ;  /* 0x0000000c0410723c */ /* 0x008ff60000001810 */
[----:B------:R-:W-:Y:S11]  /*35560*/  @!UPT UIADD3 URZ, URZ, URZ, URZ ;  /* 0x0000003f3f3ff290 */ /* 0x000ff6000fffe03f */
[----:B------:R-:W-:Y:S01]  /*35570*/  @!UPT UIADD3 URZ, URZ, URZ, URZ ;  /* 0x0000003f3f3ff290 */ /* 0x000fe2000fffe03f */
[----:B------:R0:W-:Y:S01]  /*35580*/  STL.64 [R1+0x2d0], R16 ;  /* 0x0002d01001007387 */ /* 0x0001e20000100a00 */
[----:B------:R-:W-:Y:S03]  /*35590*/  STL.64 [R1+0x2d8], R18 ;  /* 0x0002d81201007387 */ /* 0x000fe60000100a00 */
[----:B0-----:R-:W2:Y:S01]  /*355a0*/  LDL R16, [R1+0x13a0] ;  /* 0x0013a00001107983 */ /* 0x001ea20000100800 */
[----:B-1----:R-:W-:Y:S02]  /*355b0*/  STL.64 [R1+0x37b8], R22 ;  /* 0x0037b81601007387 */ /* 0x002fe40000100a00 */
[----:B------:R0:W-:Y:S02]  /*355c0*/  STL.64 [R1+0x37b0], R20 ;  /* 0x0037b01401007387 */ /* 0x0001e40000100a00 */
[----:B0-----:R-:W-:Y:S02]  /*355d0*/  IMAD.MOV.U32 R20, RZ, RZ, R10 ;  /* 0x000000ffff147224 */ /* 0x001fe400078e000a */
[----:B------:R-:W-:-:S05]  /*355e0*/  IMAD.MOV.U32 R21, RZ, RZ, R0 ;  /* 0x000000ffff157224 */ /* 0x000fca00078e0000 */
[----:B------:R0:W-:Y:S04]  /*355f0*/  STL.64 [R1+0x3830], R20 ;  /* 0x0038301401007387 */ /* 0x0001e80000100a00 */
[----:B0-----:R-:W3:Y:S01]  /*35600*/  LDL.LU.64 R20, [R1+0x580] ;  /* 0x0005800001147983 */ /* 0x001ee20000300a00 */
[----:B------:R-:W3:Y:S02]  /*35610*/  LDL.LU.64 R22, [R1+0x588] ;  /* 0x0005880001167983 */ /* 0x000ee40000300a00 */
[----:B----4-:R-:W-:Y:S02]  /*35620*/  IMAD.MOV.U32 R15, RZ, RZ, R24 ;  /* 0x000000ffff0f7224 */ /* 0x010fe400078e0018 */
[----:B------:R-:W-:Y:S02]  /*35630*/  IMAD.MOV.U32 R14, RZ, RZ, R25 ;  /* 0x000000ffff0e7224 */ /* 0x000fe400078e0019 */
[----:B------:R-:W-:Y:S01]  /*35640*/  IMAD.MOV.U32 R13, RZ, RZ, R11 ;  /* 0x000000ffff0d7224 */ /* 0x000fe200078e000b */
[----:B---3--:R-:W-:Y:S01]  /*35650*/  HMMA.16816.F32 R20, R4, R24, R20 ;  /* 0x000000180414723c */ /* 0x008fe20000001814 */
[----:B------:R-:W3:Y:S11]  /*35660*/  LDL.LU.64 R24, [R1+0x3890] ;  /* 0x0038900001187983 */ /* 0x000ef60000300a00 */
[----:B------:R-:W-:Y:S11]  /*35670*/  @!UPT UIADD3 URZ, URZ, URZ, URZ ;  /* 0x0000003f3f3ff290 */ /* 0x000ff6000fffe03f */
[----:B------:R-:W-:Y:S01]  /*35680*/  STL [R1+0x2c8], R22 ;  /* 0x0002c81601007387 */ /* 0x000fe20000100800 */
[----:B------:R-:W-:Y:S02]  /*35690*/  IMAD.MOV.U32 R10, RZ, RZ, R20 ;  /* 0x000000ffff0a7224 */ /* 0x000fe400078e0014 */
[----:B------:R-:W-:Y:S02]  /*356a0*/  IMAD.MOV.U32 R11, RZ, RZ, R21 ;  /* 0x000000ffff0b7224 */ /* 0x000fe400078e0015 */
[----:B------:R-:W4:Y:S04]  /*356b0*/  LDL.64 R20, [R1+0x30] ;  /* 0x0000300001147983 */ /* 0x000f280000100a00 */
[----:B----4-:R0:W-:Y:S04]  /*356c0*/  STL.64 [R1+0x3840], R20 ;  /* 0x0038401401007387 */ /* 0x0101e80000100a00 */
[----:B0-----:R-:W4:Y:S01]  /*356d0*/  LDL.64 R20, [R1] ;  /* 0x0000000001147983 */ /* 0x001f220000100a00 */
[----:B------:R-:W-:-:S02]  /*356e0*/  IMAD.MOV.U32 R12, RZ, RZ, R26 ;  /* 0x000000ffff0c7224 */ /* 0x000fc400078e001a */
[----:B------:R-:W-:Y:S01]  /*356f0*/  IMAD.MOV.U32 R0, RZ, RZ, R23 ;  /* 0x000000ffff007224 */ /* 0x000fe200078e0017 */
[----:B----4-:R3:W-:Y:S02]  /*35700*/  STL.64 [R1+0x3850], R20 ;  /* 0x0038501401007387 */ /* 0x0107e40000100a00 */
[----:B---3--:R-:W-:Y:S02]  /*35710*/  IMAD.MOV.U32 R20, RZ, RZ, R25 ;  /* 0x000000ffff147224 */ /* 0x008fe400078e0019 */
[----:B------:R-:W-:Y:S02]  /*35720*/  IMAD.MOV.U32 R21, RZ, RZ, R24 ;  /* 0x000000ffff157224 */ /* 0x000fe400078e0018 */
[----:B--2---:R-:W0:Y:S04]  /*35730*/  LDSM.16.MT88.4 R24, [R16+0x10000] ;  /* 0x010000001018783b */ /* 0x004e280000004200 */
[----:B------:R-:W-:Y:S01]  /*35740*/  STL.64 [R1+0x3868], R20 ;  /* 0x0038681401007387 */ /* 0x000fe20000100a00 */
[----:B------:R-:W-:Y:S02]  /*35750*/  STL [R1+0x3574], R11 ;  /* 0x0035740b01007387 */ /* 0x000fe40000100800 */
[----:B------:R-:W-:Y:S02]  /*35760*/  STL [R1+0x3888], R10 ;  /* 0x0038880a01007387 */ /* 0x000fe40000100800 */
[----:B------:R1:W-:Y:S02]  /*35770*/  STL.64 [R1+0x3880], R8 ;  /* 0x0038800801007387 */ /* 0x0003e40000100a00 */
[----:B-1----:R-:W2:Y:S01]  /*35780*/  LDL.LU.64 R8, [R1+0x570] ;  /* 0x0005700001087983 */ /* 0x002ea20000300a00 */
[----:B------:R-:W2:Y:S02]  /*35790*/  LDL.LU.64 R10, [R1+0x578] ;  /* 0x00057800010a7983 */ /* 0x000ea40000300a00 */
[----:B------:R-:W-:Y:S01]  /*357a0*/  STL [R1+0x3570], R0 ;  /* 0x0035700001007387 */ /* 0x000fe20000100800 */
[----:B0-----:R-:W-:Y:S01]  /*357b0*/  STL.64 [R1+0x3750], R26 ;  /* 0x0037501a01007387 */ /* 0x001fe20000100a00 */
[----:B------:R0:W-:Y:S02]  /*357c0*/  STL.64 [R1+0x3748], R24 ;  /* 0x0037481801007387 */ /* 0x0001e40000100a00 */
[----:B------:R-:W3:Y:S02]  /*357d0*/  LDL.LU.64 R20, [R1+0x660] ;  /* 0x0006600001147983 */ /* 0x000ee40000300a00 */
[----:B------:R-:W3:Y:S02]  /*357e0*/  LDL.LU.64 R22, [R1+0x668] ;  /* 0x0006680001167983 */ /* 0x000ee40000300a00 */
[----:B0-----:R-:W-:-:S02]  /*357f0*/  IMAD.MOV.U32 R24, RZ, RZ, R15 ;  /* 0x000000ffff187224 */ /* 0x001fc400078e000f */
[----:B------:R-:W-:-:S05]  /*35800*/  IMAD.MOV.U32 R25, RZ, RZ, R14 ;  /* 0x000000ffff197224 */ /* 0x000fca00078e000e */
[----:B------:R0:W-:Y:S04]  /*35810*/  STL.64 [R1+0x3848], R24 ;  /* 0x0038481801007387 */ /* 0x0001e80000100a00 */
[----:B0-----:R-:W4:Y:S01]  /*35820*/  LDL.LU.64 R24, [R1+0x640] ;  /* 0x0006400001187983 */ /* 0x001f220000300a00 */
[----:B------:R-:W3:Y:S01]  /*35830*/  LDL.LU.64 R26, [R1+0x648] ;  /* 0x00064800011a7983 */ /* 0x000ee20000300a00 */
[----:B--2---:R-:W-:Y:S11]  /*35840*/  HMMA.16816.F32 R4, R4, R12, R8 ;  /* 0x0000000c0404723c */ /* 0x004ff60000001808 */
[----:B------:R-:W-:Y:S11]  /*35850*/  @!UPT UIADD3 URZ, URZ, URZ, URZ ;  /* 0x0000003f3f3ff290 */ /* 0x000ff6000fffe03f */
[----:B------:R-:W-:Y:S02]  /*35860*/  @!UPT UIADD3 URZ, URZ, URZ, URZ ;  /* 0x0000003f3f3ff290 */ /* 0x000fe4000fffe03f */
[----:B------:R-:W-:Y:S02]  /*35870*/  IMAD.MOV.U32 R11, RZ, RZ, R4 ;  /* 0x000000ffff0b7224 */ /* 0x000fe400078e0004 */
[----:B------:R-:W-:Y:S01]  /*35880*/  IMAD.MOV.U32 R0, RZ, RZ, R6 ;  /* 0x000000ffff007224 */ /* 0x000fe200078e0006 */
[----:B---3--:R-:W-:Y:S01]  /*35890*/  STL.64 [R1+0x3860], R26 ;  /* 0x0038601a01007387 */ /* 0x008fe20000100a00 */
[----:B----4-:R0:W-:Y:S03]  /*358a0*/  STL.64 [R1+0x3858], R24 ;  /* 0x0038581801007387 */ /* 0x0101e60000100a00 */
[----:B0-----:R-:W2:Y:S01]  /*358b0*/  LDL.LU.64 R24, [R1+0x650] ;  /* 0x0006500001187983 */ /* 0x001ea20000300a00 */
[----:B------:R-:W2:Y:S02]  /*358c0*/  LDL.LU.64 R26, [R1+0x658] ;  /* 0x00065800011a7983 */ /* 0x000ea40000300a00 */
[----:B------:R-:W3:Y:S02]  /*358d0*/  LDL.LU R10, [R1+0x3888] ;  /* 0x00388800010a7983 */ /* 0x000ee40000300800 */
[----:B------:R-:W4:Y:S01]  /*358e0*/  LDL.LU.64 R8, [R1+0x3880] ;  /* 0x0038800001087983 */ /* 0x000f220000300a00 */
[----:B------:R-:W2:Y:S01]  /*358f0*/  LDL.LU.64 R14, [R1+0x3878] ;  /* 0x00387800010e7983 */ /* 0x000ea20000300a00 */
[----:B------:R-:W2:Y:S02]  /*35900*/  LDL.LU.64 R12, [R1+0x3870] ;  /* 0x00387000010c7983 */ /* 0x000ea40000300a00 */
[----:B------:R-:W-:Y:S02]  /*35910*/  STL [R1+0x214], R5 ;  /* 0x0002140501007387 */ /* 0x000fe40000100800 */
[----:B------:R-:W-:Y:S02]  /*35920*/  STL [R1+0x21c], R7 ;  /* 0x00021c0701007387 */ /* 0x000fe40000100800 */
[----:B------:R0:W1:Y:S04]  /*35930*/  LDSM.16.MT88.4 R4, [R16+0x10080] ;  /* 0x010080001004783b */ /* 0x0000680000004200 */
[----:B0-----:R-:W4:Y:S01]  /*35940*/  LDL.LU.64 R16, [R1+0x630] ;  /* 0x0006300001107983 */ /* 0x001f220000300a00 */
[----:B------:R-:W4:Y:S03]  /*35950*/  LDL.LU.64 R18, [R1+0x638] ;  /* 0x0006380001127983 */ /* 0x000f260000300a00 */
[----:B-1----:R-:W-:Y:S01]  /*35960*/  STL.64 [R1+0x36e8], R6 ;  /* 0x0036e80601007387 */ /* 0x002fe20000100a00 */
[----:B------:R0:W-:Y:S03]  /*35970*/  STL.64 [R1+0x36e0], R4 ;  /* 0x0036e00401007387 */ /* 0x0001e60000100a00 */
[----:B0-----:R-:W2:Y:S04]  /*35980*/  LDL.64 R4, [R1+0x70] ;  /* 0x0000700001047983 */ /* 0x001ea80000100a00 */
[----:B--2---:R0:W-:Y:S02]  /*35990*/  STL.64 [R1+0x3838], R4 ;  /* 0x0038380401007387 */ /* 0x0041e40000100a00 */
[----:B0-----:R-:W-:-:S02]  /*359a0*/  IMAD.MOV.U32 R4, RZ, RZ, R3 ;  /* 0x000000ffff047224 */ /* 0x001fc400078e0003 */
[----:B------:R-:W-:-:S07]  /*359b0*/  IMAD.MOV.U32 R5, RZ, RZ, R2 ;  /* 0x000000ffff057224 */ /* 0x000fce00078e0002 */
[C---:B------:R-:W-:Y:S01]  /*359c0*/  HMMA.16816.F32 R4, R12.reuse, R4, R20 ;  /* 0x000000040c04723c */ /* 0x040fe20000001814 */
[----:B------:R-:W2:Y:S11]  /*359d0*/  LDL.LU.64 R20, [R1+0x3868] ;  /* 0x0038680001147983 */ /* 0x000eb60000300a00 */
[----:B------:R-:W-:Y:S11]  /*359e0*/  @!UPT UIADD3 URZ, URZ, URZ, URZ ;  /* 0x0000003f3f3ff290 */ /* 0x000ff6000fffe03f */
[----:B------:R0:W-:Y:S01]  /*359f0*/  STL.64 [R1+0x180], R4 ;  /* 0x0001800401007387 */ /* 0x0001e20000100a00 */
[----:B------:R-:W-:Y:S02]  /*35a00*/  IMAD.MOV.U32 R3, RZ, RZ, R6 ;  /* 0x000000ffff037224 */ /* 0x000fe400078e0006 */
[----:B------:R-:W-:Y:S01]  /*35a10*/  IMAD.MOV.U32 R2, RZ, RZ, R7 ;  /* 0x000000ffff027224 */ /* 0x000fe200078e0007 */
[----:B0-----:R-:W3:Y:S01]  /*35a20*/  LDL.LU.64 R4, [R1+0x360] ;  /* 0x0003600001047983 */ /* 0x001ee20000300a00 */
[----:B------:R-:W3:Y:S01]  /*35a30*/  LDL.LU.64 R6, [R1+0x368] ;  /* 0x0003680001067983 */ /* 0x000ee20000300a00 */
[C---:B--2---:R-:W-:Y:S02]  /*35a40*/  HMMA.16816.F32 R20, R12.reuse, R20, R24 ;  /* 0x000000140c14723c */ /* 0x044fe40000001818 */
[----:B------:R-:W2:Y:S01]  /*35a50*/  LDL.LU.64 R26, [R1+0x3860] ;  /* 0x00386000011a7983 */ /* 0x000ea20000300a00 */
[----:B------:R-:W2:Y:S11]  /*35a60*/  LDL.LU.64 R24, [R1+0x3858] ;  /* 0x0038580001187983 */ /* 0x000eb60000300a00 */
[----:B------:R-:W-:Y:S09]  /*35a70*/  @!UPT UIADD3 URZ, URZ, URZ, URZ ;  /* 0x0000003f3f3ff290 */ /* 0x000ff2000fffe03f */
[----:B------:R0:W-:Y:S01]  /*35a80*/  STL.64 [R1+0x170], R20 ;  /* 0x0001701401007387 */ /* 0x0001e20000100a00 */
[----:B------:R-:W-:Y:S03]  /*35a90*/  STL.64 [R1+0x178], R22 ;  /* 0x0001781601007387 */ /* 0x000fe60000100a00 */
[----:B0-----:R-:W2:Y:S02]  /*35aa0*/  LDL.LU.64 R20, [R1+0x3850] ;  /* 0x0038500001147983 */ /* 0x001ea40000300a00 */
[C---:B--2---:R-:W-:Y:S11]  /*35ab0*/  HMMA.16816.F32 R24, R12.reuse, R20, R24 ;  /* 0x000000140c18723c */ /* 0x044ff60000001818 */
[----:B------:R-:W-:Y:S11]  /*35ac0*/  @!UPT UIADD3 URZ, URZ, URZ, URZ ;  /* 0x0000003f3f3ff290 */ /* 0x000ff6000fffe03f */
[----:B------:R-:W-:Y:S01]  /*35ad0*/  @!UPT UIADD3 URZ, URZ, URZ, URZ ;  /* 0x0000003f3f3ff290 */ /* 0x000fe2000fffe03f */
[----:B------:R0:W-:Y:S01]  /*35ae0*/  STL.64 [R1+0x160], R24 ;  /* 0x0001601801007387 */ /* 0x0001e20000100a00 */
[----:B------:R1:W-:Y:S03]  /*35af0*/  STL.64 [R1+0x168], R26 ;  /* 0x0001681a01007387 */ /* 0x0003e60000100a00 */
[----:B0-----:R-:W2:Y:S01]  /*35b00*/  LDL.LU.64 R24, [R1+0x3848] ;  /* 0x0038480001187983 */ /* 0x001ea20000300a00 */
[----:B-1----:R-:W-:Y:S02]  /*35b10*/  IMAD.MOV.U32 R27, RZ, RZ, R20 ;  /* 0x000000ffff1b7224 */ /* 0x002fe400078e0014 */
[----:B------:R-:W-:Y:S02]  /*35b20*/  IMAD.MOV.U32 R26, RZ, RZ, R21 ;  /* 0x000000ffff1a7224 */ /* 0x000fe400078e0015 */
[----:B------:R-:W3:Y:S01]  /*35b30*/  LDL.LU.64 R20, [R1+0x3840] ;  /* 0x0038400001147983 */ /* 0x000ee20000300a00 */
[C---:B----4-:R-:W-:Y:S02]  /*35b40*/  HMMA.16816.F32 R16, R12.reuse, R8, R16 ;  /* 0x000000080c10723c */ /* 0x050fe40000001810 */
[----:B------:R-:W-:Y:S06]  /*35b50*/  STL.64 [R1+0x3828], R26 ;  /* 0x0038281a01007387 */ /* 0x000fec0000100a00 */
[----:B---3--:R-:W-:Y:S01]  /*35b60*/  HMMA.16816.F32 R4, R12, R20, R4 ;  /* 0x000000140c04723c */ /* 0x008fe20000001804 */
[----:B--2---:R0:W-:Y:S04]  /*35b70*/  STL.64 [R1+0x3820], R24 ;  /* 0x0038201801007387 */ /* 0x0041e80000100a00 */
[----:B0-----:R-:W2:Y:S01]  /*35b80*/  LDL.LU.64 R24, [R1+0x350] ;  /* 0x0003500001187983 */ /* 0x001ea20000300a00 */
[----:B------:R-:W2:Y:S09]  /*35b90*/  LDL.LU.64 R26, [R1+0x358] ;  /* 0x00035800011a7983 */ /* 0x000eb20000300a00 */
[----:B------:R0:W-:Y:S02]  /*35ba0*/  STL.64 [R1+0x150], R16 ;  /* 0x0001501001007387 */ /* 0x0001e40000100a00 */
[----:B------:R1:W-:Y:S01]  /*35bb0*/  STL.64 [R1+0x158], R18 ;  /* 0x0001581201007387 */ /* 0x0003e20000100a00 */
[----:B0-----:R-:W3:Y:S01]  /*35bc0*/  LDL.LU.64 R16, [R1+0x250] ;  /* 0x0002500001107983 */ /* 0x001ee20000300a00 */
[----:B-1----:R-:W3:Y:S02]  /*35bd0*/  LDL.LU.64 R18, [R1+0x258] ;  /* 0x0002580001127983 */ /* 0x002ee40000300a00 */
[----:B------:R-:W-:Y:S02]  /*35be0*/  STL.64 [R1+0x37e8], R10 ;  /* 0x0037e80a01007387 */ /* 0x000fe40000100a00 */
[----:B------:R0:W-:Y:S02]  /*35bf0*/  STL.64 [R1+0x37e0], R8 ;  /* 0x0037e00801007387 */ /* 0x0001e40000100a00 */
[----:B0-----:R-:W4:Y:S01]  /*35c00*/  LDL.LU.64 R8, [R1+0x340] ;  /* 0x0003400001087983 */ /* 0x001f220000300a00 */
[----:B------:R-:W4:Y:S02]  /*35c10*/  LDL.LU.64 R10, [R1+0x348] ;  /* 0x00034800010a7983 */ /* 0x000f240000300a00 */
[----:B------:R0:W-:Y:S02]  /*35c20*/  STL.64 [R1+0x140], R4 ;  /* 0x0001400401007387 */ /* 0x0001e40000100a00 */
[----:B------:R1:W-:Y:S01]  /*35c30*/  STL.64 [R1+0x148], R6 ;  /* 0x0001480601007387 */ /* 0x0003e20000100a00 */
[----:B0-----:R-:W3:Y:S01]  /*35c40*/  LDL.LU.64 R4, [R1+0x3838] ;  /* 0x0038380001047983 */ /* 0x001ee20000300a00 */
[----:B-1----:R-:W-:-:S02]  /*35c50*/  IMAD.MOV.U32 R7, RZ, RZ, R20 ;  /* 0x000000ffff077224 */ /* 0x002fc400078e0014 */
[----:B------:R-:W-:Y:S02]  /*35c60*/  IMAD.MOV.U32 R6, RZ, RZ, R21 ;  /* 0x000000ffff067224 */ /* 0x000fe400078e0015 */
[----:B------:R-:W2:Y:S02]  /*35c70*/  LDL.LU.64 R20, [R1+0x3830] ;  /* 0x0038300001147983 */ /* 0x000ea40000300a00 */
[----:B--2---:R-:W-:Y:S11]  /*35c80*/  HMMA.16816.F32 R24, R12, R20, R24 ;  /* 0x000000140c18723c */ /* 0x004ff60000001818 */
[----:B------:R-:W-:Y:S11]  /*35c90*/  @!UPT UIADD3 URZ, URZ, URZ, URZ ;  /* 0x0000003f3f3ff290 */ /* 0x000ff6000fffe03f */
[----:B------:R-:W-:Y:S01]  /*35ca0*/  @!UPT UIADD3 URZ, URZ, URZ, URZ ;  /* 0x0000003f3f3ff290 */ /* 0x000fe2000fffe03f */
[----:B------:R-:W-:Y:S01]  /*35cb0*/  STL.64 [R1+0x130], R24 ;  /* 0x0001301801007387 */ /* 0x000fe20000100a00 */
[----:B------:R0:W-:Y:S03]  /*35cc0*/  STL.64 [R1+0x138], R26 ;  /* 0x0001381a01007387 */ /* 0x0001e60000100a00 */
[----:B0-----:R-:W2:Y:S01]  /*35cd0*/  LDL.LU.64 R26, [R1+0x3828] ;  /* 0x00382800011a7983 */ /* 0x001ea20000300a00 */
[----:B------:R-:W4:Y:S02]  /*35ce0*/  LDL.LU.64 R24, [R1+0x3820] ;  /* 0x0038200001187983 */ /* 0x000f240000300a00 */
[----:B------:R0:W-:Y:S02]  /*35cf0*/  STL.64 [R1+0x37d0], R20 ;  /* 0x0037d01401007387 */ /* 0x0001e40000100a00 */
[----:B0-----:R-:W-:Y:S02]  /*35d00*/  IMAD.MOV.U32 R20, RZ, RZ, R7 ;  /* 0x000000ffff147224 */ /* 0x001fe400078e0007 */
[----:B------:R-:W-:-:S05]  /*35d10*/  IMAD.MOV.U32 R21, RZ, RZ, R6 ;  /* 0x000000ffff157224 */ /* 0x000fca00078e0006 */
[----:B------:R0:W-:Y:S04]  /*35d20*/  STL.64 [R1+0x3808], R20 ;  /* 0x0038081401007387 */ /* 0x0001e80000100a00 */
[----:B0-----:R-:W2:Y:S01]  /*35d30*/  LDL.LU.64 R20, [R1+0x760] ;  /* 0x0007600001147983 */ /* 0x001ea20000300a00 */
[----:B------:R-:W2:Y:S01]  /*35d40*/  LDL.LU.64 R22, [R1+0x768] ;  /* 0x0007680001167983 */ /* 0x000ea20000300a00 */
[C---:B----4-:R-:W-:Y:S11]  /*35d50*/  HMMA.16816.F32 R8, R12.reuse, R24, R8 ;  /* 0x000000180c08723c */ /* 0x050ff60000001808 */
[----:B------:R-:W-:Y:S11]  /*35d60*/  @!UPT UIADD3 URZ, URZ, URZ, URZ ;  /* 0x0000003f3f3ff290 */ /* 0x000ff6000fffe03f */
[----:B------:R-:W-:Y:S01]  /*35d70*/  @!UPT UIADD3 URZ, URZ, URZ, URZ ;  /* 0x0000003f3f3ff290 */ /* 0x000fe2000fffe03f */
[----:B------:R0:W-:Y:S01]  /*35d80*/  STL.64 [R1+0x120], R8 ;  /* 0x0001200801007387 */ /* 0x0001e20000100a00 */
[----:B------:R1:W-:Y:S03]  /*35d90*/  STL.64 [R1+0x128], R10 ;  /* 0x0001280a01007387 */ /* 0x0003e60000100a00 */
[----:B0-----:R-:W4:Y:S01]  /*35da0*/  LDL.LU.64 R8, [R1+0x740] ;  /* 0x0007400001087983 */ /* 0x001f220000300a00 */
[----:B-1----:R-:W2:Y:S01]  /*35db0*/  LDL.LU.64 R10, [R1+0x748] ;  /* 0x00074800010a7983 */ /* 0x002ea20000300a00 */
[----:B---3--:R-:W-:Y:S02]  /*35dc0*/  HMMA.16816.F32 R12, R12, R4, R16 ;  /* 0x000000040c0c723c */ /* 0x008fe40000001810 */
[----:B--2---:R-:W-:Y:S01]  /*35dd0*/  STL.64 [R1+0x37f8], R10 ;  /* 0x0037f80a01007387 */ /* 0x004fe20000100a00 */
[----:B----4-:R0:W-:Y:S03]  /*35de0*/  STL.64 [R1+0x37f0], R8 ;  /* 0x0037f00801007387 */ /* 0x0101e60000100a00 */
[----:B0-----:R-:W2:Y:S01]  /*35df0*/  LDL.64 R8, [R1+0x10] ;  /* 0x0000100001087983 */ /* 0x001ea20000100a00 */
[----:B------:R0:W-:Y:S03]  /*35e00*/  STL.64 [R1+0x37d8], R24 ;  /* 0x0037d81801007387 */ /* 0x0001e60000100a00 */
[----:B0-----:R-:W3:Y:S01]  /*35e10*/  LDL.64 R24, [R1+0x20] ;  /* 0x0000200001187983 */ /* 0x001ee20000100a00 */
[----:B------:R-:W3:Y:S02]  /*35e20*/  LDL.LU.64 R18, [R1+0x3818] ;  /* 0x0038180001127983 */ /* 0x000ee40000300a00 */
[----:B------:R-:W3:Y:S02]  /*35e30*/  LDL.LU.64 R16, [R1+0x3810] ;  /* 0x0038100001107983 */ /* 0x000ee40000300a00 */
[----:B------:R0:W-:Y:S02]  /*35e40*/  STL.64 [R1+0x3800], R4 ;  /* 0x0038000401007387 */ /* 0x0001e40000100a00 */
[----:B0-----:R-:W2:Y:S06]  /*35e50*/  LDL.LU.64 R4, [R1+0x750] ;  /* 0x0007500001047983 */ /* 0x001eac0000300a00 */
[----:B------:R0:W-:Y:S02]  /*35e60*/  STL.64 [R1+0xb0], R12 ;  /* 0x0000b00c01007387 */ /* 0x0001e40000100a00 */
[----:B------:R-:W-:Y:S02]  /*35e70*/  STL.64 [R1+0xb8], R14 ;  /* 0x0000b80e01007387 */ /* 0x000fe40000100a00 */
[----:B------:R-:W2:Y:S02]  /*35e80*/  LDL.LU.64 R6, [R1+0x758] ;  /* 0x0007580001067983 */ /* 0x000ea40000300a00 */
[----:B0-----:R-:W-:-:S02]  /*35e90*/  IMAD.MOV.U32 R12, RZ, RZ, R27 ;  /* 0x000000ffff0c7224 */ /* 0x001fc400078e001b */
[----:B------:R-:W-:Y:S01]  /*35ea0*/  IMAD.MOV.U32 R13, RZ, RZ, R26 ;  /* 0x000000ffff0d7224 */ /* 0x000fe200078e001a */
[C---:B---3--:R-:W-:Y:S08]  /*35eb0*/  HMMA.16816.F32 R20, R16.reuse, R24, R20 ;  /* 0x000000181014723c */ /* 0x048ff00000001814 */
[----:B--2---:R-:W-:Y:S11]  /*35ec0*/  HMMA.16816.F32 R4, R16, R8, R4 ;  /* 0x000000081004723c */ /* 0x004ff60000001804 */
[----:B------:R-:W-:Y:S04]  /*35ed0*/  @!UPT UIADD3 URZ, URZ, URZ, URZ ;  /* 0x0000003f3f3ff290 */ /* 0x000fe8000fffe03f */
[----:B------:R0:W-:Y:S01]  /*35ee0*/  STL.64 [R1+0x100], R20 ;  /* 0x0001001401007387 */ /* 0x0001e20000100a00 */
[----:B------:R1:W-:Y:S03]  /*35ef0*/  STL.64 [R1+0x108], R22 ;  /* 0x0001081601007387 */ /* 0x0003e60000100a00 */
[----:B0-----:R-:W2:Y:S01]  /*35f00*/  LDL.LU.64 R20, [R1+0x3808] ;  /* 0x0038080001147983 */ /* 0x001ea20000300a00 */
[----:B-1----:R-:W-:Y:S02]  /*35f10*/  IMAD.MOV.U32 R23, RZ, RZ, R24 ;  /* 0x000000ffff177224 */ /* 0x002fe400078e0018 */
[----:B------:R-:W-:Y:S02]  /*35f20*/  IMAD.MOV.U32 R22, RZ, RZ, R25 ;  /* 0x000000ffff167224 */ /* 0x000fe400078e0019 */
[----:B------:R-:W2:Y:S01]  /*35f30*/  LDL.LU.64 R24, [R1+0x530] ;  /* 0x0005300001187983 */ /* 0x000ea20000300a00 */
[----:B------:R-:W2:Y:S02]  /*35f40*/  LDL.LU.64 R26, [R1+0x538] ;  /* 0x00053800011a7983 */ /* 0x000ea40000300a00 */
[----:B------:R0:W-:Y:S02]  /*35f50*/  STL.64 [R1+0xf0], R4 ;  /* 0x0000f00401007387 */ /* 0x0001e40000100a00 */
[----:B------:R1:W-:Y:S01]  /*35f60*/  STL.64 [R1+0xf8], R6 ;  /* 0x0000f80601007387 */ /* 0x0003e20000100a00 */
[----:B0-----:R-:W3:Y:S01]  /*35f70*/  LDL.LU.64 R4, [R1+0x3800] ;  /* 0x0038000001047983 */ /* 0x001ee20000300a00 */
[----:B-1----:R-:W-:-:S02]  /*35f80*/  IMAD.MOV.U32 R7, RZ, RZ, R8 ;  /* 0x000000ffff077224 */ /* 0x002fc400078e0008 */
[----:B------:R-:W-:Y:S02]  /*35f90*/  IMAD.MOV.U32 R6, RZ, RZ, R9 ;  /* 0x000000ffff067224 */ /* 0x000fe400078e0009 */
[----:B------:R-:W4:Y:S01]  /*35fa0*/  LDL.LU.64 R10, [R1+0x37f8] ;  /* 0x0037f800010a7983 */ /* 0x000f220000300a00 */
[----:B------:R-:W4:Y:S02]  /*35fb0*/  LDL.LU.64 R8, [R1+0x37f0] ;  /* 0x0037f00001087983 */ /* 0x000f240000300a00 */
[----:B------:R-:W-:Y:S01]  /*35fc0*/  STL.64 [R1+0x37c8], R6 ;  /* 0x0037c80601007387 */ /* 0x000fe20000100a00 */
[C---:B----4-:R-:W-:Y:S01]  /*35fd0*/  HMMA.16816.F32 R8, R16.reuse, R12, R8 ;  /* 0x0000000c1008723c */ /* 0x050fe20000001808 */
[----:B---3--:R0:W-:Y:S04]  /*35fe0*/  STL.64 [R1+0x37c0], R4 ;  /* 0x0037c00401007387 */ /* 0x0081e80000100a00 */
[----:B0-----:R-:W3:Y:S01]  /*35ff0*/  LDL.LU.64 R4, [R1+0x730] ;  /* 0x0007300001047983 */ /* 0x001ee20000300a00 */
[----:B------:R-:W3:Y:S11]  /*36000*/  LDL.LU.64 R6, [R1+0x738] ;  /* 0x0007380001067983 */ /* 0x000ef60000300a00 */
[----:B------:R-:W-:Y:S06]  /*36010*/  @!UPT UIADD3 URZ, URZ, URZ, URZ ;  /* 0x0000003f3f3ff290 */ /* 0x000fec000fffe03f */
[----:B------:R-:W-:Y:S01]  /*36020*/  STL.64 [R1+0xe0], R8 ;  /* 0x0000e00801007387 */ /* 0x000fe20000100a00 */
[----:B------:R0:W-:Y:S03]  /*36030*/  STL.64 [R1+0xe8], R10 ;  /* 0x0000e80a01007387 */ /* 0x0001e60000100a00 */
[----:B0-----:R-:W4:Y:S01]  /*36040*/  LDL.LU.64 R10, [R1+0x37e8] ;  /* 0x0037e800010a7983 */ /* 0x001f220000300a00 */
[----:B------:R-:W3:Y:S02]  /*36050*/  LDL.LU.64 R8, [R1+0x37e0] ;  /* 0x0037e00001087983 */ /* 0x000ee40000300a00 */
[----:B------:R0:W-:Y:S02]  /*36060*/  STL.64 [R1+0x3788], R12 ;  /* 0x0037880c01007387 */ /* 0x0001e40000100a00 */
[----:B0-----:R-:W2:Y:S01]  /*36070*/  LDL.LU.64 R12, [R1+0x510] ;  /* 0x00051000010c7983 */ /* 0x001ea20000300a00 */
[----:B------:R-:W2:Y:S01]  /*36080*/  LDL.LU.64 R14, [R1+0x518] ;  /* 0x00051800010e7983 */ /* 0x000ea20000300a00 */
[----:B---3--:R-:W-:Y:S11]  /*36090*/  HMMA.16816.F32 R4, R16, R8, R4 ;  /* 0x000000081004723c */ /* 0x008ff60000001804 */
[----:B------:R-:W-:Y:S11]  /*360a0*/  @!UPT UIADD3 URZ, URZ, URZ, URZ ;  /* 0x0000003f3f3ff290 */ /* 0x000ff6000fffe03f */
[----:B------:R-:W-:Y:S01]  /*360b0*/  @!UPT UIADD3 URZ, URZ, URZ, URZ ;  /* 0x0000003f3f3ff290 */ /* 0x000fe2000fffe03f */
[----:B------:R0:W-:Y:S01]  /*360c0*/  STL.64 [R1+0xd0], R4 ;  /* 0x0000d00401007387 */ /* 0x0001e20000100a00 */
[----:B------:R1:W-:Y:S03]  /*360d0*/  STL.64 [R1+0xd8], R6 ;  /* 0x0000d80601007387 */ /* 0x0003e60000100a00 */
[----:B0-----:R-:W3:Y:S01]  /*360e0*/  LDL.LU.64 R4, [R1+0x400] ;  /* 0x0004000001047983 */ /* 0x001ee20000300a00 */
[----:B-1----:R-:W3:Y:S02]  /*360f0*/  LDL.LU.64 R6, [R1+0x408] ;  /* 0x0004080001067983 */ /* 0x002ee40000300a00 */
[----:B----4-:R-:W-:Y:S02]  /*36100*/  STL.64 [R1+0x3798], R10 ;  /* 0x0037980a01007387 */ /* 0x010fe40000100a00 */
[----:B------:R0:W-:Y:S02]  /*36110*/  STL.64 [R1+0x3790], R8 ;  /* 0x0037900801007387 */ /* 0x0001e40000100a00 */
[----:B0-----:R-:W-:-:S02]  /*36120*/  IMAD.MOV.U32 R8, RZ, RZ, R23 ;  /* 0x000000ffff087224 */ /* 0x001fc400078e0017 */
[----:B------:R-:W-:Y:S02]  /*36130*/  IMAD.MOV.U32 R9, RZ, RZ, R22 ;  /* 0x000000ffff097224 */ /* 0x000fe400078e0016 */
[C---:B--2---:R-:W-:Y:S01]  /*36140*/  HMMA.16816.F32 R20, R16.reuse, R20, R24 ;  /* 0x000000141014723c */ /* 0x044fe20000001818 */
[----:B------:R-:W3:Y:S11]  /*36150*/  LDL.LU.64 R24, [R1+0x37d8] ;  /* 0x0037d80001187983 */ /* 0x000ef60000300a00 */
[----:B------:R-:W-:Y:S11]  /*36160*/  @!UPT UIADD3 URZ, URZ, URZ, URZ ;  /* 0x0000003f3f3ff290 */ /* 0x000ff6000fffe03f */
[----:B------:R0:W-:Y:S01]  /*36170*/  STL.64 [R1+0x200], R20 ;  /* 0x0002001401007387 */ /* 0x0001e20000100a00 */
[----:B------:R1:W-:Y:S03]  /*36180*/  STL.64 [R1+0x208], R22 ;  /* 0x0002081601007387 */ /* 0x0003e60000100a00 */
[----:B0-----:R-:W2:Y:S02]  /*36190*/  LDL.LU.64 R20, [R1+0x37d0] ;  /* 0x0037d00001147983 */ /* 0x001ea40000300a00 */
[C---:B--2---:R-:W-:Y:S11]  /*361a0*/  HMMA.16816.F32 R12, R16.reuse, R20, R12 ;  /* 0x00000014100c723c */ /* 0x044ff6000000180c */
[----:B------:R-:W-:Y:S11]  /*361b0*/  @!UPT UIADD3 URZ, URZ, URZ, URZ ;  /* 0x0000003f3f3ff290 */ /* 0x000ff6000fffe03f */
[----:B------:R-:W-:Y:S01]  /*361c0*/  @!UPT UIADD3 URZ, URZ, URZ, URZ ;  /* 0x0000003f3f3ff290 */ /* 0x000fe2000fffe03f */
[----:B------:R0:W-:Y:S01]  /*361d0*/  STL.64 [R1+0x2b0], R12 ;  /* 0x0002b00c01007387 */ /* 0x0001e20000100a00 */
[----:B------:R-:W2:Y:S02]  /*361e0*/  LDL.LU.64 R20, [R1+0x3f0] ;  /* 0x0003f00001147983 */ /* 0x000ea40000300a00 */
[----:B-1----:R-:W2:Y:S02]  /*361f0*/  LDL.LU.64 R22, [R1+0x3f8] ;  /* 0x0003f80001167983 */ /* 0x002ea40000300a00 */
[----:B------:R-:W-:Y:S02]  /*36200*/  IMAD.MOV.U32 R29, RZ, RZ, R14 ;  /* 0x000000ffff1d7224 */ /* 0x000fe400078e000e */
[----:B------:R-:W-:Y:S01]  /*36210*/  IMAD.MOV.U32 R28, RZ, RZ, R15 ;  /* 0x000000ffff1c7224 */ /* 0x000fe200078e000f */
[----:B0-----:R-:W4:Y:S01]  /*36220*/  LDL.LU.64 R12, [R1+0x610] ;  /* 0x00061000010c7983 */ /* 0x001f220000300a00 */
[----:B------:R-:W2:Y:S01]  /*36230*/  LDL.LU.64 R14, [R1+0x618] ;  /* 0x00061800010e7983 */ /* 0x000ea20000300a00 */
[C---:B---3--:R-:W-:Y:S02]  /*36240*/  HMMA.16816.F32 R4, R16.reuse, R24, R4 ;  /* 0x000000181004723c */ /* 0x048fe40000001804 */
[----:B--2---:R-:W-:Y:S01]  /*36250*/  STL.64 [R1+0x37a8], R14 ;  /* 0x0037a80e01007387 */ /* 0x004fe20000100a00 */
[----:B----4-:R0:W-:Y:S03]  /*36260*/  STL.64 [R1+0x37a0], R12 ;  /* 0x0037a00c01007387 */ /* 0x0101e60000100a00 */
[----:B0-----:R-:W2:Y:S01]  /*36270*/  LDL.LU.64 R12, [R1+0x620] ;  /* 0x00062000010c7983 */ /* 0x001ea20000300a00 */
[----:B------:R-:W2:Y:S02]  /*36280*/  LDL.LU.64 R14, [R1+0x628] ;  /* 0x00062800010e7983 */ /* 0x000ea40000300a00 */
[----:B------:R-:W-:Y:S02]  /*36290*/  STL [R1+0x34b0], R28 ;  /* 0x0034b01c01007387 */ /* 0x000fe40000100800 */
[----:B------:R-:W-:Y:S11]  /*362a0*/  STL [R1+0x34ac], R29 ;  /* 0x0034ac1d01007387 */ /* 0x000ff60000100800 */
[----:B------:R-:W-:Y:S01]  /*362b0*/  @!UPT UIADD3 URZ, URZ, URZ, URZ ;  /* 0x0000003f3f3ff290 */ /* 0x000fe2000fffe03f */
[----:B------:R-:W-:Y:S01]  /*362c0*/  STL.64 [R1+0x3d0], R4 ;  /* 0x0003d00401007387 */ /* 0x000fe20000100a00 */
[----:B------:R0:W-:Y:S03]  /*362d0*/  STL.64 [R1+0x3d8], R6 ;  /* 0x0003d80601007387 */ /* 0x0001e60000100a00 */
[----:B0-----:R-:W3:Y:S01]  /*362e0*/  LDL.LU.64 R6, [R1+0x37c8] ;  /* 0x0037c80001067983 */ /* 0x001ee20000300a00 */
[----:B------:R-:W4:Y:S02]  /*362f0*/  LDL.LU.64 R4, [R1+0x37c0] ;  /* 0x0037c00001047983 */ /* 0x000f240000300a00 */
[----:B------:R0:W-:Y:S02]  /*36300*/  STL.64 [R1+0x3768], R24 ;  /* 0x0037681801007387 */ /* 0x0001e40000100a00 */
[----:B0-----:R-:W2:Y:S04]  /*36310*/  LDL.64 R24, [R1+0x50] ;  /* 0x0000500001187983 */ /* 0x001ea80000100a00 */
[----:B--2---:R0:W-:Y:S04]  /*36320*/  STL.64 [R1+0x3770], R24 ;  /* 0x0037701801007387 */ /* 0x0041e80000100a00 */
[----:B0-----:R-:W2:Y:S01]  /*36330*/  LDL.64 R24, [R1+0x30] ;  /* 0x0000300001187983 */ /* 0x001ea20000100a00 */
[----:B----4-:R-:W-:Y:S03]  /*36340*/  HMMA.16816.F32 R16, R16, R4, R20 ;  /* 0x000000041010723c */ /* 0x010fe60000001814 */
[----:B--2---:R0:W-:Y:S04]  /*36350*/  STL.64 [R1+0x3780], R24 ;  /* 0x0037801801007387 */ /* 0x0041e80000100a00 */
[----:B0-----:R-:W2:Y:S01]  /*36360*/  LDL.LU.64 R24, [R1+0x5f0] ;  /* 0x0005f00001187983 */ /* 0x001ea20000300a00 */
[----:B------:R-:W2:Y:S02]  /*36370*/  LDL.LU.64 R26, [R1+0x5f8] ;  /* 0x0005f800011a7983 */ /* 0x000ea40000300a00 */
[----:B------:R-:W4:Y:S02]  /*36380*/  LDL.LU.64 R22, [R1+0x37b8] ;  /* 0x0037b80001167983 */ /* 0x000f240000300a00 */
[----:B------:R-:W4:Y:S11]  /*36390*/  LDL.LU.64 R20, [R1+0x37b0] ;  /* 0x0037b00001147983 */ /* 0x000f360000300a00 */
[----:B------:R0:W-:Y:S01]  /*363a0*/  STL.64 [R1+0x3c0], R16 ;  /* 0x0003c01001007387 */ /* 0x0001e20000100a00 */
[----:B------:R1:W-:Y:S03]  /*363b0*/  STL.64 [R1+0x3c8], R18 ;  /* 0x0003c81201007387 */ /* 0x0003e60000100a00 */
[----:B0-----:R-:W2:Y:S01]  /*363c0*/  LDL.LU.64 R16, [R1+0x600] ;  /* 0x0006000001107983 */ /* 0x001ea20000300a00 */
[----:B-1----:R-:W2:Y:S02]  /*363d0*/  LDL.LU.64 R18, [R1+0x608] ;  /* 0x0006080001127983 */ /* 0x002ea40000300a00 */
[----:B------:R3:W-:Y:S01]  /*363e0*/  STL.64 [R1+0x3778], R4 ;  /* 0x0037780401007387 */ /* 0x0007e20000100a00 */
[----:B----4-:R-:W-:Y:S01]  /*363f0*/  HMMA.16816.F32 R8, R20, R8, R12 ;  /* 0x000000081408723c */ /* 0x010fe2000000180c */
[----:B------:R-:W4:Y:S01]  /*36400*/  LDL.LU.64 R14, [R1+0x37a8] ;  /* 0x0037a800010e7983 */ /* 0x000f220000300a00 */
[----:B------:R-:W4:Y:S02]  /*36410*/  LDL.LU.64 R12, [R1+0x37a0] ;  /* 0x0037a000010c7983 */ /* 0x000f240000300a00 */
[----:B---3--:R-:W-:-:S02]  /*36420*/  IMAD.MOV.U32 R4, RZ, RZ, R7 ;  /* 0x000000ffff047224 */ /* 0x008fc400078e0007 */
[----:B------:R-:W-:Y:S11]  /*36430*/  IMAD.MOV.U32 R5, RZ, RZ, R6 ;  /* 0x000000ffff057224 */ /* 0x000ff600078e0006 */
[----:B------:R-:W-:Y:S06]  /*36440*/  @!UPT UIADD3 URZ, URZ, URZ, URZ ;  /* 0x0000003f3f3ff290 */ /* 0x000fec000fffe03f */
[----:B------:R-:W-:Y:S01]  /*36450*/  STL.64 [R1+0x440], R8 ;  /* 0x0004400801007387 */ /* 0x000fe20000100a00 */
[----:B------:R0:W-:Y:S03]  /*36460*/  STL.64 [R1+0x448], R10 ;  /* 0x0004480a01007387 */ /* 0x0001e60000100a00 */
[----:B0-----:R-:W3:Y:S01]  /*36470*/  LDL.LU.64 R10, [R1+0x3798] ;  /* 0x00379800010a7983 */ /* 0x001ee20000300a00 */
[----:B------:R-:W2:Y:S01]  /*36480*/  LDL.LU.64 R8, [R1+0x3790] ;  /* 0x0037900001087983 */ /* 0x000ea20000300a00 */
[C---:B----4-:R-:W-:Y:S02]  /*36490*/  HMMA.16816.F32 R4, R20.reuse, R4, R12 ;  /* 0x000000041404723c */ /* 0x050fe4000000180c */
[----:B------:R-:W2:Y:S11]  /*364a0*/  LDL.LU.64 R12, [R1+0x3788] ;  /* 0x00378800010c7983 */ /* 0x000eb60000300a00 */
[----:B------:R-:W-:Y:S10]  /*364b0*/  @!UPT UIADD3 URZ, URZ, URZ, URZ ;  /* 0x0000003f3f3ff290 */ /* 0x000ff4000fffe03f */
[----:B------:R0:W-:Y:S01]  /*364c0*/  STL.64 [R1+0x430], R4 ;  /* 0x0004300401007387 */ /* 0x0001e20000100a00 */
[----:B------:R1:W-:Y:S03]  /*364d0*/  STL.64 [R1+0x438], R6 ;  /* 0x0004380601007387 */ /* 0x0003e60000100a00 */
[----:B0-----:R-:W4:Y:S01]  /*364e0*/  LDL.LU.64 R4, [R1+0x240] ;  /* 0x0002400001047983 */ /* 0x001f220000300a00 */
[----:B-1----:R-:W4:Y:S01]  /*364f0*/  LDL.LU.64 R6, [R1+0x248] ;  /* 0x0002480001067983 */ /* 0x002f220000300a00 */
[C---:B--2---:R-:W-:Y:S11]  /*36500*/  HMMA.16816.F32 R12, R20.reuse, R12, R16 ;  /* 0x0000000c140c723c */ /* 0x044ff60000001810 */
[----:B------:R-:W-:Y:S11]  /*36510*/  @!UPT UIADD3 URZ, URZ, URZ, URZ ;  /* 0x0000003f3f3ff290 */ /* 0x000ff6000fffe03f */
[----:B------:R-:W-:Y:S01]  /*36520*/  @!UPT UIADD3 URZ, URZ, URZ, URZ ;  /* 0x0000003f3f3ff290 */ /* 0x000fe2000fffe03f */
[----:B------:R0:W-:Y:S01]  /*36530*/  STL.64 [R1+0x420], R12 ;  /* 0x0004200c01007387 */ /* 0x0001e20000100a00 */
[----:B------:R1:W-:Y:S03]  /*36540*/  STL.64 [R1+0x428], R14 ;  /* 0x0004280e01007387 */ /* 0x0003e60000100a00 */
[----:B0-----:R-:W2:Y:S01]  /*36550*/  LDL.LU.64 R12, [R1+0x1c0] ;  /* 0x0001c000010c7983 */ /* 0x001ea20000300a00 */
[----:B-1----:R-:W2:Y:S02]  /*36560*/  LDL.LU.64 R14, [R1+0x1c8] ;  /* 0x0001c800010e7983 */ /* 0x002ea40000300a00 */
[----:B------:R-:W2:Y:S02]  /*36570*/  LDL.LU.64 R16, [R1+0x190] ;  /* 0x0001900001107983 */ /* 0x000ea40000300a00 */
[----:B------:R-:W2:Y:S01]  /*36580*/  LDL.LU.64 R18, [R1+0x198] ;  /* 0x0001980001127983 */ /* 0x000ea20000300a00 */
[C---:B------:R-:W-:Y:S01]  /*36590*/  HMMA.16816.F32 R24, R20.reuse, R8, R24 ;  /* 0x000000081418723c */ /* 0x040fe20000001818 */
[----:B--2---:R-:W-:Y:S01]  /*365a0*/  STL.64 [R1+0x3760], R18 ;  /* 0x0037601201007387 */ /* 0x004fe20000100a00 */
[----:B------:R0:W-:Y:S03]  /*365b0*/  STL.64 [R1+0x3758], R16 ;  /* 0x0037581001007387 */ /* 0x0001e60000100a00 */
[----:B0-----:R-:W2:Y:S01]  /*365c0*/  LDL.LU.64 R16, [R1+0x1b0] ;  /* 0x0001b00001107983 */ /* 0x001ea20000300a00 */
[----:B------:R-:W2:Y:S02]  /*365d0*/  LDL.LU.64 R18, [R1+0x1b8] ;  /* 0x0001b80001127983 */ /* 0x000ea40000300a00 */
[----:B------:R-:W2:Y:S11]  /*365e0*/  LDL R29, [R1+0x5c4] ;  /* 0x0005c400011d7983 */ /* 0x000eb60000100800 */
[----:B------:R-:W-:Y:S04]  /*365f0*/  @!UPT UIADD3 URZ, URZ, URZ, URZ ;  /* 0x0000003f3f3ff290 */ /* 0x000fe8000fffe03f */
[----:B------:R0:W-:Y:S01]  /*36600*/  STL.64 [R1+0x410], R24 ;  /* 0x0004101801007387 */ /* 0x0001e20000100a00 */
[----:B------:R-:W-:Y:S04]  /*36610*/  STL.64 [R1+0x418], R26 ;  /* 0x0004181a01007387 */ /* 0x000fe80000100a00 */
[----:B0-----:R-:W4:Y:S01]  /*36620*/  LDL.LU.64 R24, [R1+0x3780] ;  /* 0x0037800001187983 */ /* 0x001f220000300a00 */
[----:B---3--:R-:W-:Y:S02]  /*36630*/  STL.64 [R1+0x3730], R10 ;  /* 0x0037300a01007387 */ /* 0x008fe40000100a00 */
[----:B------:R0:W-:Y:S02]  /*36640*/  STL.64 [R1+0x3728], R8 ;  /* 0x0037280801007387 */ /* 0x0001e40000100a00 */
[----:B0-----:R-:W3:Y:S04]  /*36650*/  LDL.64 R8, [R1] ;  /* 0x0000000001087983 */ /* 0x001ee80000100a00 */
[----:B---3--:R0:W-:Y:S04]  /*36660*/  STL.64 [R1+0x3738], R8 ;  /* 0x0037380801007387 */ /* 0x0081e80000100a00 */
[----:B0-----:R-:W3:Y:S01]  /*36670*/  LDL.64 R8, [R1+0x10] ;  /* 0x0000100001087983 */ /* 0x001ee20000100a00 */
[C---:B----4-:R-:W-:Y:S03]  /*36680*/  HMMA.16816.F32 R4, R20.reuse, R24, R4 ;  /* 0x000000181404723c */ /* 0x050fe60000001804 */
[----:B---3--:R0:W-:Y:S04]  /*36690*/  STL.64 [R1+0x3740], R8 ;  /* 0x0037400801007387 */ /* 0x0081e80000100a00 */
[----:B0-----:R-:W3:Y:S01]  /*366a0*/  LDL.LU.64 R8, [R1+0x6d0] ;  /* 0x0006d00001087983 */ /* 0x001ee20000300a00 */
[----:B------:R-:W3:Y:S11]  /*366b0*/  LDL.LU.64 R10, [R1+0x6d8] ;  /* 0x0006d800010a7983 */ /* 0x000ef60000300a00 */
[----:B------:R-:W-:Y:S04]  /*366c0*/  @!UPT UIADD3 URZ, URZ, URZ, URZ ;  /* 0x0000003f3f3ff290 */ /* 0x000fe8000fffe03f */
[----:B------:R0:W-:Y:S02]  /*366d0*/  STL.64 [R1+0x400], R4 ;  /* 0x0004000401007387 */ /* 0x0001e40000100a00 */
[----:B------:R1:W-:Y:S01]  /*366e0*/  STL.64 [R1+0x408], R6 ;  /* 0x0004080601007387 */ /* 0x0003e20000100a00 */
[----:B0-----:R-:W4:Y:S01]  /*366f0*/  LDL.LU.64 R4, [R1+0x3778] ;  /* 0x0037780001047983 */ /* 0x001f220000300a00 */
[----:B-1----:R-:W-:Y:S02]  /*36700*/  IMAD.MOV.U32 R7, RZ, RZ, R24 ;  /* 0x000000ffff077224 */ /* 0x002fe400078e0018 */
[----:B------:R-:W-:Y:S02]  /*36710*/  IMAD.MOV.U32 R6, RZ, RZ, R25 ;  /* 0x000000ffff067224 */ /* 0x000fe400078e0019 */
[----:B------:R-:W2:Y:S02]  /*36720*/  LDL.LU.64 R24, [R1+0x3770] ;  /* 0x0037700001187983 */ /* 0x000ea40000300a00 */
[C---:B--2---:R-:W-:Y:S11]  /*36730*/  HMMA.16816.F32 R12, R20.reuse, R24, R12 ;  /* 0x00000018140c723c */ /* 0x044ff6000000180c */
[----:B------:R-:W-:Y:S11]  /*36740*/  @!UPT UIADD3 URZ, URZ, URZ, URZ ;  /* 0x0000003f3f3ff290 */ /* 0x000ff6000fffe03f */
[----:B------:R-:W-:Y:S01]  /*36750*/  @!UPT UIADD3 URZ, URZ, URZ, URZ ;  /* 0x0000003f3f3ff290 */ /* 0x000fe2000fffe03f */
[----:B------:R0:W-:Y:S01]  /*36760*/  STL.64 [R1+0x3f0], R12 ;  /* 0x0003f00c01007387 */ /* 0x0001e20000100a00 */
[----:B------:R-:W-:Y:S02]  /*36770*/  STL.64 [R1+0x3f8], R14 ;  /* 0x0003f80e01007387 */ /* 0x000fe40000100a00 */
[----:B0-----:R-:W-:Y:S02]  /*36780*/  IMAD.MOV.U32 R13, RZ, RZ, R24 ;  /* 0x000000ffff0d7224 */ /* 0x001fe400078e0018 */
[----:B------:R-:W-:Y:S02]  /*36790*/  IMAD.MOV.U32 R12, RZ, RZ, R25 ;  /* 0x000000ffff0c7224 */ /* 0x000fe400078e0019 */
[----:B------:R-:W2:Y:S02]  /*367a0*/  LDL.LU.64 R24, [R1+0x3768] ;  /* 0x0037680001187983 */ /* 0x000ea40000300a00 */
[C---:B--2---:R-:W-:Y:S02]  /*367b0*/  HMMA.16816.F32 R24, R20.reuse, R24, R16 ;  /* 0x000000181418723c */ /* 0x044fe40000001810 */
[----:B------:R-:W4:Y:S01]  /*367c0*/  LDL.LU.64 R18, [R1+0x3760] ;  /* 0x0037600001127983 */ /* 0x000f220000300a00 */
[----:B------:R-:W4:Y:S11]  /*367d0*/  LDL.LU.64 R16, [R1+0x3758] ;  /* 0x0037580001107983 */ /* 0x000f360000300a00 */
[----:B------:R-:W-:Y:S09]  /*367e0*/  @!UPT UIADD3 URZ, URZ, URZ, URZ ;  /* 0x0000003f3f3ff290 */ /* 0x000ff2000fffe03f */
[----:B------:R-:W-:Y:S01]  /*367f0*/  STL.64 [R1+0x3e0], R24 ;  /* 0x0003e01801007387 */ /* 0x000fe20000100a00 */
[----:B------:R0:W-:Y:S03]  /*36800*/  STL.64 [R1+0x3e8], R26 ;  /* 0x0003e81a01007387 */ /* 0x0001e60000100a00 */
[----:B0-----:R-:W3:Y:S01]  /*36810*/  LDL.LU.64 R26, [R1+0x3750] ;  /* 0x00375000011a7983 */ /* 0x001ee20000300a00 */
[----:B------:R-:W3:Y:S01]  /*36820*/  LDL.LU.64 R24, [R1+0x3748] ;  /* 0x0037480001187983 */ /* 0x000ee20000300a00 */
[----:B----4-:R-:W-:Y:S07]  /*36830*/  HMMA.16816.F32 R16, R20, R4, R16 ;  /* 0x000000041410723c */ /* 0x010fee0000001810 */
[----:B------:R-:W-:-:S02]  /*36840*/  IMAD.MOV.U32 R20, RZ, RZ, R13 ;  /* 0x000000ffff147224 */ /* 0x000fc400078e000d */
[----:B------:R-:W-:Y:S11]  /*36850*/  IMAD.MOV.U32 R21, RZ, RZ, R12 ;  /* 0x000000ffff157224 */ /* 0x000ff600078e000c */
[----:B------:R-:W-:Y:S03]  /*36860*/  @!UPT UIADD3 URZ, URZ, URZ, URZ ;  /* 0x0000003f3f3ff290 */ /* 0x000fe6000fffe03f */
[----:B------:R0:W-:Y:S01]  /*36870*/  STL.64 [R1+0x340], R16 ;  /* 0x0003401001007387 */ /* 0x0001e20000100a00 */
[----:B------:R1:W-:Y:S02]  /*36880*/  STL.64 [R1+0x348], R18 ;  /* 0x0003481201007387 */ /* 0x0003e40000100a00 */
[----:B------:R2:W-:Y:S02]  /*36890*/  STL.64 [R1+0x3708], R20 ;  /* 0x0037081401007387 */ /* 0x0005e40000100a00 */
[----:B------:R-:W4:Y:S01]  /*368a0*/  LDL.LU.64 R12, [R1+0x690] ;  /* 0x00069000010c7983 */ /* 0x000f220000300a00 */
[----:B------:R-:W4:Y:S04]  /*368b0*/  LDL.LU.64 R14, [R1+0x698] ;  /* 0x00069800010e7983 */ /* 0x000f280000300a00 */
[----:B0-----:R-:W3:Y:S01]  /*368c0*/  LDL.LU.64 R16, [R1+0x680] ;  /* 0x0006800001107983 */ /* 0x001ee20000300a00 */
[----:B-1----:R-:W3:Y:S02]  /*368d0*/  LDL.LU.64 R18, [R1+0x688] ;  /* 0x0006880001127983 */ /* 0x002ee40000300a00 */
[----:B--2---:R-:W-:-:S02]  /*368e0*/  IMAD.MOV.U32 R20, RZ, RZ, R7 ;  /* 0x000000ffff147224 */ /* 0x004fc400078e0007 */
[----:B------:R-:W-:-:S05]  /*368f0*/  IMAD.MOV.U32 R21, RZ, RZ, R6 ;  /* 0x000000ffff157224 */ /* 0x000fca00078e0006 */
[----:B------:R0:W-:Y:S04]  /*36900*/  STL.64 [R1+0x3720], R20 ;  /* 0x0037201401007387 */ /* 0x0001e80000100a00 */
[----:B0-----:R-:W3:Y:S02]  /*36910*/  LDL.64 R20, [R1+0x20] ;  /* 0x0000200001147983 */ /* 0x001ee40000100a00 */
[C---:B---3--:R-:W-:Y:S01]  /*36920*/  HMMA.16816.F32 R8, R24.reuse, R20, R8 ;  /* 0x000000141808723c */ /* 0x048fe20000001808 */
[----:B------:R-:W-:Y:S02]  /*36930*/  IMAD.MOV.U32 R7, RZ, RZ, R20 ;  /* 0x000000ffff077224 */ /* 0x000fe400078e0014 */
[----:B------:R-:W-:Y:S11]  /*36940*/  IMAD.MOV.U32 R6, RZ, RZ, R21 ;  /* 0x000000ffff067224 */ /* 0x000ff600078e0015 */
[----:B------:R-:W-:Y:S09]  /*36950*/  @!UPT UIADD3 URZ, URZ, URZ, URZ ;  /* 0x0000003f3f3ff290 */ /* 0x000ff2000fffe03f */
[----:B------:R0:W-:Y:S01]  /*36960*/  STL.64 [R1+0x3b0], R8 ;  /* 0x0003b00801007387 */ /* 0x0001e20000100a00 */
[----:B------:R-:W-:Y:S03]  /*36970*/  STL.64 [R1+0x3b8], R10 ;  /* 0x0003b80a01007387 */ /* 0x000fe60000100a00 */
[----:B0-----:R-:W4:Y:S01]  /*36980*/  LDL.LU.64 R8, [R1+0x3740] ;  /* 0x0037400001087983 */ /* 0x001f220000300a00 */
[----:B------:R-:W2:Y:S02]  /*36990*/  LDL.LU.64 R20, [R1+0x670] ;  /* 0x0006700001147983 */ /* 0x000ea40000300a00 */
[----:B------:R-:W2:Y:S02]  /*369a0*/  LDL.LU.64 R22, [R1+0x678] ;  /* 0x0006780001167983 */ /* 0x000ea40000300a00 */
[----:B------:R-:W-:Y:S01]  /*369b0*/  STL.64 [R1+0x3700], R6 ;  /* 0x0037000601007387 */ /* 0x000fe20000100a00 */
[----:B------:R0:W-:Y:S04]  /*369c0*/  STL.64 [R1+0x36f8], R4 ;  /* 0x0036f80401007387 */ /* 0x0001e80000100a00 */
[----:B0-----:R-:W3:Y:S01]  /*369d0*/  LDL.LU.64 R4, [R1+0x4c0] ;  /* 0x0004c00001047983 */ /* 0x001ee20000300a00 */
[----:B------:R-:W2:Y:S01]  /*369e0*/  LDL.LU.64 R6, [R1+0x4c8] ;  /* 0x0004c80001067983 */ /* 0x000ea20000300a00 */
[C---:B----4-:R-:W-:Y:S02]  /*369f0*/  HMMA.16816.F32 R12, R24.reuse, R8, R12 ;  /* 0x00000008180c723c */ /* 0x050fe4000000180c */
[----:B--2---:R-:W-:Y:S01]  /*36a00*/  STL.64 [R1+0x3718], R6 ;  /* 0x0037180601007387 */ /* 0x004fe20000100a00 */
[----:B---3--:R0:W-:Y:S03]  /*36a10*/  STL.64 [R1+0x3710], R4 ;  /* 0x0037100401007387 */ /* 0x0081e60000100a00 */
[----:B0-----:R-:W2:Y:S01]  /*36a20*/  LDL.LU.64 R4, [R1+0x370] ;  /* 0x0003700001047983 */ /* 0x001ea20000300a00 */
[----:B------:R-:W2:Y:S11]  /*36a30*/  LDL.LU.64 R6, [R1+0x378] ;  /* 0x0003780001067983 */ /* 0x000eb60000300a00 */
[----:B------:R-:W-:Y:S05]  /*36a40*/  @!UPT UIADD3 URZ, URZ, URZ, URZ ;  /* 0x0000003f3f3ff290 */ /* 0x000fea000fffe03f */
[----:B------:R0:W-:Y:S02]  /*36a50*/  STL.64 [R1+0x3a0], R12 ;  /* 0x0003a00c01007387 */ /* 0x0001e40000100a00 */
[----:B------:R-:W-:Y:S02]  /*36a60*/  STL.64 [R1+0x3a8], R14 ;  /* 0x0003a80e01007387 */ /* 0x000fe40000100a00 */
[----:B0-----:R-:W-:Y:S02]  /*36a70*/  IMAD.MOV.U32 R13, RZ, RZ, R8 ;  /* 0x000000ffff0d7224 */ /* 0x001fe400078e0008 */
[----:B------:R-:W-:Y:S02]  /*36a80*/  IMAD.MOV.U32 R12, RZ, RZ, R9 ;  /* 0x000000ffff0c7224 */ /* 0x000fe400078e0009 */
[----:B------:R-:W3:Y:S02]  /*36a90*/  LDL.LU.64 R8, [R1+0x3738] ;  /* 0x0037380001087983 */ /* 0x000ee40000300a00 */
[C---:B---3--:R-:W-:Y:S11]  /*36aa0*/  HMMA.16816.F32 R16, R24.reuse, R8, R16 ;  /* 0x000000081810723c */ /* 0x048ff60000001810 */
[----:B------:R-:W-:Y:S11]  /*36ab0*/  @!UPT UIADD3 URZ, URZ, URZ, URZ ;  /* 0x0000003f3f3ff290 */ /* 0x000ff6000fffe03f */
[----:B------:R-:W-:Y:S01]  /*36ac0*/  @!UPT UIADD3 URZ, URZ, URZ, URZ ;  /* 0x0000003f3f3ff290 */ /* 0x000fe2000fffe03f */
[----:B------:R0:W-:Y:S01]  /*36ad0*/  STL.64 [R1+0x390], R16 ;  /* 0x0003901001007387 */ /* 0x0001e20000100a00 */
[----:B------:R1:W-:Y:S02]  /*36ae0*/  STL.64 [R1+0x398], R18 ;  /* 0x0003981201007387 */ /* 0x0003e40000100a00 */
[----:B------:R-:W3:Y:S02]  /*36af0*/  LDL.LU.64 R10, [R1+0x3730] ;  /* 0x00373000010a7983 */ /* 0x000ee40000300a00 */
[----:B0-----:R-:W-:Y:S02]  /*36b00*/  IMAD.MOV.U32 R17, RZ, RZ, R9 ;  /* 0x000000ffff117224 */ /* 0x001fe400078e0009 */
[----:B-1----:R-:W-:Y:S02]  /*36b10*/  IMAD.MOV.U32 R18, RZ, RZ, R8 ;  /* 0x000000ffff127224 */ /* 0x002fe400078e0008 */
[----:B------:R-:W4:Y:S02]  /*36b20*/  LDL.LU.64 R8, [R1+0x3728] ;  /* 0x0037280001087983 */ /* 0x000f240000300a00 */
[C---:B----4-:R-:W-:Y:S11]  /*36b30*/  HMMA.16816.F32 R20, R24.reuse, R8, R20 ;  /* 0x000000081814723c */ /* 0x050ff60000001814 */
[----:B------:R-:W-:Y:S11]  /*36b40*/  @!UPT UIADD3 URZ, URZ, URZ, URZ ;  /* 0x0000003f3f3ff290 */ /* 0x000ff6000fffe03f */
[----:B------:R-:W-:Y:S01]  /*36b50*/  @!UPT UIADD3 URZ, URZ, URZ, URZ ;  /* 0x0000003f3f3ff290 */ /* 0x000fe2000fffe03f */
[----:B------:R0:W-:Y:S01]  /*36b60*/  STL.64 [R1+0x380], R20 ;  /* 0x0003801401007387 */ /* 0x0001e20000100a00 */
[----:B------:R-:W-:Y:S03]  /*36b70*/  STL.64 [R1+0x388], R22 ;  /* 0x0003881601007387 */ /* 0x000fe60000100a00 */
[----:B0-----:R-:W2:Y:S01]  /*36b80*/  LDL.LU.64 R20, [R1+0x3720] ;  /* 0x0037200001147983 */ /* 0x001ea20000300a00 */
[----:B---3--:R-:W-:Y:S02]  /*36b90*/  STL.64 [R1+0x36a0], R10 ;  /* 0x0036a00a01007387 */ /* 0x008fe40000100a00 */
[----:B------:R0:W-:Y:S02]  /*36ba0*/  STL.64 [R1+0x3698], R8 ;  /* 0x0036980801007387 */ /* 0x0001e40000100a00 */
[----:B0-----:R-:W3:Y:S01]  /*36bb0*/  LDL.64 R8, [R1+0x60] ;  /* 0x0000600001087983 */ /* 0x001ee20000100a00 */
[C---:B--2---:R-:W-:Y:S03]  /*36bc0*/  HMMA.16816.F32 R20, R24.reuse, R20, R4 ;  /* 0x000000141814723c */ /* 0x044fe60000001804 */
[----:B------:R-:W2:Y:S01]  /*36bd0*/  LDL.LU.64 R6, [R1+0x3718] ;  /* 0x0037180001067983 */ /* 0x000ea20000300a00 */
[----:B------:R-:W2:Y:S11]  /*36be0*/  LDL.LU.64 R4, [R1+0x3710] ;  /* 0x0037100001047983 */ /* 0x000eb60000300a00 */
[----:B------:R-:W-:Y:S08]  /*36bf0*/  @!UPT UIADD3 URZ, URZ, URZ, URZ ;  /* 0x0000003f3f3ff290 */ /* 0x000ff0000fffe03f */
[----:B------:R0:W-:Y:S01]  /*36c00*/  STL.64 [R1+0x370], R20 ;  /* 0x0003701401007387 */ /* 0x0001e20000100a00 */
[----:B------:R-:W-:Y:S03]  /*36c10*/  STL.64 [R1+0x378], R22 ;  /* 0x0003781601007387 */ /* 0x000fe60000100a00 */
[----:B0-----:R-:W2:Y:S02]  /*36c20*/  LDL.LU.64 R20, [R1+0x3708] ;  /* 0x0037080001147983 */ /* 0x001ea40000300a00 */
        /* <DEDUP_REMOVED lines=8> */
[----:B0-----:R-:W2:Y:S01]  /*36cb0*/  LDL.LU.64 R20, [R1+0x4b0] ;  /* 0x0004b00001147983 */ /* 0x001ea20000300a00 */
[----:B------:R-:W2:Y:S02]  /*36cc0*/  LDL.LU.64 R22, [R1+0x4b8] ;  /* 0x0004b80001167983 */ /* 0x000ea40000300a00 */
[----:B---3--:R-:W-:-:S02]  /*36cd0*/  IMAD.MOV.U32 R28, RZ, RZ, R8 ;  /* 0x000000ffff1c7224 */ /* 0x008fc400078e0008 */
[----:B------:R-:W-:Y:S01]  /*36ce0*/  IMAD.MOV.U32 R19, RZ, RZ, R9 ;  /* 0x000000ffff137224 */ /* 0x000fe200078e0009 */
[----:B--2---:R-:W-:Y:S11]  /*36cf0*/  HMMA.16816.F32 R20, R24, R8, R20 ;  /* 0x000000081814723c */ /* 0x004ff60000001814 */
[----:B------:R-:W-:Y:S11]  /*36d00*/  @!UPT UIADD3 URZ, URZ, URZ, URZ ;  /* 0x0000003f3f3ff290 */ /* 0x000ff6000fffe03f */
[----:B------:R-:W-:Y:S01]  /*36d10*/  @!UPT UIADD3 URZ, URZ, URZ, URZ ;  /* 0x0000003f3f3ff290 */ /* 0x000fe2000fffe03f */
[----:B------:R0:W-:Y:S01]  /*36d20*/  STL.64 [R1+0x350], R20 ;  /* 0x0003501401007387 */ /* 0x0001e20000100a00 */
[----:B------:R1:W-:Y:S03]  /*36d30*/  STL.64 [R1+0x358], R22 ;  /* 0x0003581601007387 */ /* 0x0003e60000100a00 */
[----:B0-----:R-:W4:Y:S01]  /*36d40*/  LDL.LU.64 R20, [R1+0x490] ;  /* 0x0004900001147983 */ /* 0x001f220000300a00 */
[----:B-1----:R-:W4:Y:S02]  /*36d50*/  LDL.LU.64 R22, [R1+0x498] ;  /* 0x0004980001167983 */ /* 0x002f240000300a00 */
[----:B------:R-:W2:Y:S02]  /*36d60*/  LDL.LU.64 R8, [R1+0x5a0] ;  /* 0x0005a00001087983 */ /* 0x000ea40000300a00 */
[----:B------:R-:W3:Y:S02]  /*36d70*/  LDL.LU.64 R10, [R1+0x5a8] ;  /* 0x0005a800010a7983 */ /* 0x000ee40000300a00 */
[----:B---3--:R-:W-:Y:S01]  /*36d80*/  STL.64 [R1+0x36b0], R10 ;  /* 0x0036b00a01007387 */ /* 0x008fe20000100a00 */
[----:B--2---:R0:W-:Y:S02]  /*36d90*/  STL.64 [R1+0x36a8], R8 ;  /* 0x0036a80801007387 */ /* 0x0041e40000100a00 */
[----:B0-----:R-:W-:-:S02]  /*36da0*/  IMAD.MOV.U32 R8, RZ, RZ, R13 ;  /* 0x000000ffff087224 */ /* 0x001fc400078e000d */
[----:B------:R-:W-:-:S05]  /*36db0*/  IMAD.MOV.U32 R9, RZ, RZ, R12 ;  /* 0x000000ffff097224 */ /* 0x000fca00078e000c */
[----:B------:R-:W-:Y:S01]  /*36dc0*/  STL.64 [R1+0x36c8], R8 ;  /* 0x0036c80801007387 */ /* 0x000fe20000100a00 */
[----:B------:R-:W2:Y:S02]  /*36dd0*/  LDL.LU.64 R12, [R1+0x590] ;  /* 0x00059000010c7983 */ /* 0x000ea40000300a00 */
[----:B------:R-:W3:Y:S01]  /*36de0*/  LDL.LU.64 R14, [R1+0x598] ;  /* 0x00059800010e7983 */ /* 0x000ee20000300a00 */
[----:B----4-:R-:W-:Y:S01]  /*36df0*/  HMMA.16816.F32 R24, R24, R4, R20 ;  /* 0x000000041818723c */ /* 0x010fe20000001814 */
[----:B---3--:R-:W-:Y:S01]  /*36e00*/  STL.64 [R1+0x36c0], R14 ;  /* 0x0036c00e01007387 */ /* 0x008fe20000100a00 */
[----:B--2---:R0:W-:Y:S03]  /*36e10*/  STL.64 [R1+0x36b8], R12 ;  /* 0x0036b80c01007387 */ /* 0x0041e60000100a00 */
[----:B0-----:R-:W2:Y:S01]  /*36e20*/  LDL.LU.64 R12, [R1+0x5b0] ;  /* 0x0005b000010c7983 */ /* 0x001ea20000300a00 */
[----:B------:R-:W3:Y:S02]  /*36e30*/  LDL.LU.64 R14, [R1+0x5b8] ;  /* 0x0005b800010e7983 */ /* 0x000ee40000300a00 */
[----:B------:R-:W-:-:S02]  /*36e40*/  IMAD.MOV.U32 R8, RZ, RZ, R7 ;  /* 0x000000ffff087224 */ /* 0x000fc400078e0007 */
[----:B------:R-:W-:Y:S02]  /*36e50*/  IMAD.MOV.U32 R9, RZ, RZ, R6 ;  /* 0x000000ffff097224 */ /* 0x000fe400078e0006 */
[----:B------:R-:W-:Y:S02]  /*36e60*/  IMAD.MOV.U32 R23, RZ, RZ, R4 ;  /* 0x000000ffff177224 */ /* 0x000fe400078e0004 */
[----:B------:R-:W-:Y:S01]  /*36e70*/  IMAD.MOV.U32 R22, RZ, RZ, R5 ;  /* 0x000000ffff167224 */ /* 0x000fe200078e0005 */
[----:B---3--:R-:W-:Y:S01]  /*36e80*/  STL.64 [R1+0x36d8], R14 ;  /* 0x0036d80e01007387 */ /* 0x008fe20000100a00 */
[----:B--2---:R0:W-:Y:S03]  /*36e90*/  STL.64 [R1+0x36d0], R12 ;  /* 0x0036d00c01007387 */ /* 0x0041e60000100a00 */
[----:B0-----:R-:W2:Y:S01]  /*36ea0*/  LDL.LU.64 R12, [R1+0x5e0] ;  /* 0x0005e000010c7983 */ /* 0x001ea20000300a00 */
[----:B------:R-:W2:Y:S02]  /*36eb0*/  LDL.LU.64 R14, [R1+0x5e8] ;  /* 0x0005e800010e7983 */ /* 0x000ea40000300a00 */
[----:B------:R-:W3:Y:S02]  /*36ec0*/  LDL R16, [R1+0x139c] ;  /* 0x00139c0001107983 */ /* 0x000ee40000100800 */
[----:B------:R-:W4:Y:S01]  /*36ed0*/  LDL.LU.64 R20, [R1+0x36f0] ;  /* 0x0036f00001147983 */ /* 0x000f220000300a00 */
[----:B------:R0:W-:Y:S01]  /*36ee0*/  STL.64 [R1+0x2a0], R24 ;  /* 0x0002a01801007387 */ /* 0x0001e20000100a00 */
[----:B------:R-:W-:Y:S02]  /*36ef0*/  STL.64 [R1+0x2a8], R26 ;  /* 0x0002a81a01007387 */ /* 0x000fe40000100a00 */
[----:B------:R-:W2:Y:S02]  /*36f00*/  LDL.LU.64 R6, [R1+0x36e8] ;  /* 0x0036e80001067983 */ /* 0x000ea40000300a00 */
[----:B------:R-:W2:Y:S01]  /*36f10*/  LDL.LU.64 R4, [R1+0x36e0] ;  /* 0x0036e00001047983 */ /* 0x000ea20000300a00 */
[----:B------:R-:W-:Y:S01]  /*36f20*/  STL.64 [R1+0x3690], R22 ;  /* 0x0036901601007387 */ /* 0x000fe20000100a00 */
[----:B0-----:R-:W-:-:S02]  /*36f30*/  IMAD.MOV.U32 R24, RZ, RZ, R28 ;  /* 0x000000ffff187224 */ /* 0x001fc400078e001c */
[----:B------:R-:W-:Y:S01]  /*36f40*/  IMAD.MOV.U32 R25, RZ, RZ, R19 ;  /* 0x000000ffff197224 */ /* 0x000fe200078e0013 */
[C---:B--2---:R-:W-:Y:S01]  /*36f50*/  HMMA.16816.F32 R8, R4.reuse, R8, R12 ;  /* 0x000000080408723c */ /* 0x044fe2000000180c */
[----:B----4-:R0:W-:Y:S04]  /*36f60*/  STL.64 [R1+0x3688], R20 ;  /* 0x0036881401007387 */ /* 0x0101e80000100a00 */
[----:B0-----:R-:W2:Y:S01]  /*36f70*/  LDL.LU.64 R20, [R1+0x30] ;  /* 0x0000300001147983 */ /* 0x001ea20000300a00 */
[----:B------:R-:W-:Y:S02]  /*36f80*/  STL.64 [R1+0x3680], R24 ;  /* 0x0036801801007387 */ /* 0x000fe40000100a00 */
[----:B------:R-:W4:Y:S02]  /*36f90*/  LDL.LU.64 R14, [R1+0x36d8] ;  /* 0x0036d800010e7983 */ /* 0x000f240000300a00 */
[----:B------:R-:W4:Y:S11]  /*36fa0*/  LDL.LU.64 R12, [R1+0x36d0] ;  /* 0x0036d000010c7983 */ /* 0x000f360000300a00 */
[----:B------:R-:W-:Y:S02]  /*36fb0*/  @!UPT UIADD3 URZ, URZ, URZ, URZ ;  /* 0x0000003f3f3ff290 */ /* 0x000fe4000fffe03f */
[----:B------:R0:W-:Y:S01]  /*36fc0*/  STL.64 [R1+0x290], R8 ;  /* 0x0002900801007387 */ /* 0x0001e20000100a00 */
[----:B------:R4:W-:Y:S03]  /*36fd0*/  STL.64 [R1+0x298], R10 ;  /* 0x0002980a01007387 */ /* 0x0009e60000100a00 */
[----:B0-----:R-:W4:Y:S01]  /*36fe0*/  LDL.LU.64 R8, [R1+0x36c8] ;  /* 0x0036c80001087983 */ /* 0x001f220000300a00 */
[----:B------:R-:W2:Y:S01]  /*36ff0*/  LDL R28, [R1+0x13a4] ;  /* 0x0013a400011c7983 */ /* 0x000ea20000100800 */
[----:B----4-:R-:W-:Y:S02]  /*37000*/  HMMA.16816.F32 R8, R4, R8, R12 ;  /* 0x000000080408723c */ /* 0x010fe4000000180c */
[----:B------:R-:W4:Y:S01]  /*37010*/  LDL.LU.64 R14, [R1+0x36c0] ;  /* 0x0036c000010e7983 */ /* 0x000f220000300a00 */
[----:B------:R-:W4:Y:S11]  /*37020*/  LDL.LU.64 R12, [R1+0x36b8] ;  /* 0x0036b800010c7983 */ /* 0x000f360000300a00 */
[----:B------:R-:W-:Y:S09]  /*37030*/  @!UPT UIADD3 URZ, URZ, URZ, URZ ;  /* 0x0000003f3f3ff290 */ /* 0x000ff2000fffe03f */
[----:B------:R-:W-:Y:S01]  /*37040*/  STL.64 [R1+0x280], R8 ;  /* 0x0002800801007387 */ /* 0x000fe20000100a00 */
[----:B------:R0:W-:Y:S03]  /*37050*/  STL.64 [R1+0x288], R10 ;  /* 0x0002880a01007387 */ /* 0x0001e60000100a00 */
[----:B0-----:R-:W2:Y:S01]  /*37060*/  LDL.LU.64 R10, [R1+0x36b0] ;  /* 0x0036b000010a7983 */ /* 0x001ea20000300a00 */
[----:B------:R-:W2:Y:S02]  /*37070*/  LDL.LU.64 R8, [R1+0x36a8] ;  /* 0x0036a80001087983 */ /* 0x000ea40000300a00 */
[----:B------:R-:W-:Y:S02]  /*37080*/  IMAD.MOV.U32 R24, RZ, RZ, R18 ;  /* 0x000000ffff187224 */ /* 0x000fe400078e0012 */
[----:B------:R-:W-:-:S07]  /*37090*/  IMAD.MOV.U32 R25, RZ, RZ, R17 ;  /* 0x000000ffff197224 */ /* 0x000fce00078e0011 */
[C---:B--2---:R-:W-:Y:S01]  /*370a0*/  HMMA.16816.F32 R24, R4.reuse, R24, R8 ;  /* 0x000000180418723c */ /* 0x044fe20000001808 */
[----:B------:R-:W2:Y:S01]  /*370b0*/  LDL.LU.64 R10, [R1+0x36a0] ;  /* 0x0036a000010a7983 */ /* 0x000ea20000300a00 */
[----:B------:R-:W4:Y:S11]  /*370c0*/  LDL.LU.64 R8, [R1+0x3698] ;  /* 0x0036980001087983 */ /* 0x000f360000300a00 */
[----:B------:R-:W-:Y:S10]  /*370d0*/  @!UPT UIADD3 URZ, URZ, URZ, URZ ;  /* 0x0000003f3f3ff290 */ /* 0x000ff4000fffe03f */
[----:B------:R0:W-:Y:S01]  /*370e0*/  STL.64 [R1+0x270], R24 ;  /* 0x0002701801007387 */ /* 0x0001e20000100a00 */
[----:B------:R1:W-:Y:S03]  /*370f0*/  STL.64 [R1+0x278], R26 ;  /* 0x0002781a01007387 */ /* 0x0003e60000100a00 */
[----:B0-----:R-:W3:Y:S01]  /*37100*/  LDL.LU.64 R24, [R1+0x1a0] ;  /* 0x0001a00001187983 */ /* 0x001ee20000300a00 */
[----:B-1----:R-:W3:Y:S01]  /*37110*/  LDL.LU.64 R26, [R1+0x1a8] ;  /* 0x0001a800011a7983 */ /* 0x002ee20000300a00 */
[C---:B----4-:R-:W-:Y:S02]  /*37120*/  HMMA.16816.F32 R12, R4.reuse, R8, R12 ;  /* 0x00000008040c723c */ /* 0x050fe4000000180c */
[----:B--2---:R-:W-:Y:S01]  /*37130*/  STL.64 [R1+0x3640], R10 ;  /* 0x0036400a01007387 */ /* 0x004fe20000100a00 */
[----:B------:R0:W-:Y:S11]  /*37140*/  STL.64 [R1+0x3638], R8 ;  /* 0x0036380801007387 */ /* 0x0001f60000100a00 */
[----:B------:R-:W-:Y:S09]  /*37150*/  @!UPT UIADD3 URZ, URZ, URZ, URZ ;  /* 0x0000003f3f3ff290 */ /* 0x000ff2000fffe03f */
[----:B------:R-:W-:Y:S01]  /*37160*/  STL.64 [R1+0x260], R12 ;  /* 0x0002600c01007387 */ /* 0x000fe20000100a00 */
[----:B------:R-:W-:Y:S02]  /*37170*/  STL.64 [R1+0x268], R14 ;  /* 0x0002680e01007387 */ /* 0x000fe40000100a00 */
[----:B0-----:R-:W2:Y:S02]  /*37180*/  LDL.LU.64 R8, [R1+0x110] ;  /* 0x0001100001087983 */ /* 0x001ea40000300a00 */
[----:B------:R-:W2:Y:S01]  /*37190*/  LDL.LU.64 R10, [R1+0x118] ;  /* 0x00011800010a7983 */ /* 0x000ea20000300a00 */
[----:B---3--:R-:W0:Y:S02]  /*371a0*/  LDSM.16.MT88.4 R12, [R16+0x10000] ;  /* 0x01000000100c783b */ /* 0x008e240000004200 */
[----:B------:R-:W1:Y:S02]  /*371b0*/  LDSM.16.MT88.4 R16, [R16+0x10080] ;  /* 0x010080001010783b */ /* 0x000e640000004200 */
[----:B0-----:R-:W-:Y:S02]  /*371c0*/  STL.64 [R1+0x3678], R14 ;  /* 0x0036780e01007387 */ /* 0x001fe40000100a00 */
[----:B------:R0:W-:Y:S02]  /*371d0*/  STL.64 [R1+0x3670], R12 ;  /* 0x0036700c01007387 */ /* 0x0001e40000100a00 */
[----:B0-----:R-:W3:Y:S01]  /*371e0*/  LDL.LU.64 R12, [R1+0x480] ;  /* 0x00048000010c7983 */ /* 0x001ee20000300a00 */
[----:B------:R-:W3:Y:S01]  /*371f0*/  LDL.LU.64 R14, [R1+0x488] ;  /* 0x00048800010e7983 */ /* 0x000ee20000300a00 */
[----:B--2---:R-:W-:Y:S11]  /*37200*/  HMMA.16816.F32 R8, R4, R20, R8 ;  /* 0x000000140408723c */ /* 0x004ff60000001808 */
[----:B------:R-:W-:Y:S11]  /*37210*/  @!UPT UIADD3 URZ, URZ, URZ, URZ ;  /* 0x0000003f3f3ff290 */ /* 0x000ff6000fffe03f */
[----:B------:R-:W-:Y:S01]  /*37220*/  @!UPT UIADD3 URZ, URZ, URZ, URZ ;  /* 0x0000003f3f3ff290 */ /* 0x000fe2000fffe03f */
[----:B------:R-:W-:Y:S01]  /*37230*/  STL.64 [R1+0x250], R8 ;  /* 0x0002500801007387 */ /* 0x000fe20000100a00 */
[----:B------:R0:W-:Y:S02]  /*37240*/  STL.64 [R1+0x258], R10 ;  /* 0x0002580a01007387 */ /* 0x0001e40000100a00 */
[----:B------:R-:W2:Y:S02]  /*37250*/  LDL.LU.64 R22, [R1+0x3690] ;  /* 0x0036900001167983 */ /* 0x000ea40000300a00 */
[----:B0-----:R-:W-:Y:S02]  /*37260*/  IMAD.MOV.U32 R11, RZ, RZ, R20 ;  /* 0x000000ffff0b7224 */ /* 0x001fe400078e0014 */
[----:B------:R-:W-:Y:S02]  /*37270*/  IMAD.MOV.U32 R10, RZ, RZ, R21 ;  /* 0x000000ffff0a7224 */ /* 0x000fe400078e0015 */
[----:B------:R-:W4:Y:S01]  /*37280*/  LDL.LU.64 R20, [R1+0x3688] ;  /* 0x0036880001147983 */ /* 0x000f220000300a00 */
[----:B-1----:R-:W-:Y:S02]  /*37290*/  STL.64 [R1+0x3608], R18 ;  /* 0x0036081201007387 */ /* 0x002fe40000100a00 */
[----:B------:R2:W-:Y:S02]  /*372a0*/  STL.64 [R1+0x3600], R16 ;  /* 0x0036001001007387 */ /* 0x0005e40000100a00 */
[----:B--2---:R-:W-:-:S02]  /*372b0*/  IMAD.MOV.U32 R16, RZ, RZ, R23 ;  /* 0x000000ffff107224 */ /* 0x004fc400078e0017 */
[----:B------:R-:W-:Y:S02]  /*372c0*/  IMAD.MOV.U32 R17, RZ, RZ, R22 ;  /* 0x000000ffff117224 */ /* 0x000fe400078e0016 */
[C---:B----4-:R-:W-:Y:S01]  /*372d0*/  HMMA.16816.F32 R20, R4.reuse, R20, R24 ;  /* 0x000000140414723c */ /* 0x050fe20000001818 */
[----:B------:R-:W3:Y:S11]  /*372e0*/  LDL.LU.64 R24, [R1+0x3680] ;  /* 0x0036800001187983 */ /* 0x000ef60000300a00 */
[----:B------:R-:W-:Y:S11]  /*372f0*/  @!UPT UIADD3 URZ, URZ, URZ, URZ ;  /* 0x0000003f3f3ff290 */ /* 0x000ff6000fffe03f */
[----:B------:R-:W-:Y:S01]  /*37300*/  STL.64 [R1+0x240], R20 ;  /* 0x0002401401007387 */ /* 0x000fe20000100a00 */
[----:B------:R-:W-:Y:S02]  /*37310*/  STL.64 [R1+0x248], R22 ;  /* 0x0002481601007387 */ /* 0x000fe40000100a00 */
[----:B------:R-:W0:Y:S02]  /*37320*/  LDSM.16.MT88.4 R20, [R29+0x11000] ;  /* 0x011000001d14783b */ /* 0x000e240000004200 */
[----:B0-----:R-:W-:Y:S02]  /*37330*/  STL.64 [R1+0x3550], R22 ;  /* 0x0035501601007387 */ /* 0x001fe40000100a00 */
[----:B------:R0:W-:Y:S02]  /*37340*/  STL.64 [R1+0x3548], R20 ;  /* 0x0035481401007387 */ /* 0x0001e40000100a00 */
[----:B0-----:R-:W2:Y:S01]  /*37350*/  LDL.LU.64 R20, [R1+0x470] ;  /* 0x0004700001147983 */ /* 0x001ea20000300a00 */
[----:B------:R-:W2:Y:S01]  /*37360*/  LDL.LU.64 R22, [R1+0x478] ;  /* 0x0004780001167983 */ /* 0x000ea20000300a00 */
[C---:B---3--:R-:W-:Y:S02]  /*37370*/  HMMA.16816.F32 R24, R4.reuse, R24, R12 ;  /* 0x000000180418723c */ /* 0x048fe4000000180c */
[----:B------:R-:W3:Y:S01]  /*37380*/  LDL.LU.64 R14, [R1+0x3678] ;  /* 0x00367800010e7983 */ /* 0x000ee20000300a00 */
[----:B------:R-:W3:Y:S11]  /*37390*/  LDL.LU.64 R12, [R1+0x3670] ;  /* 0x00367000010c7983 */ /* 0x000ef60000300a00 */
[----:B------:R-:W-:Y:S09]  /*373a0*/  @!UPT UIADD3 URZ, URZ, URZ, URZ ;  /* 0x0000003f3f3ff290 */ /* 0x000ff2000fffe03f */
[----:B------:R-:W-:Y:S01]  /*373b0*/  STL.64 [R1+0x230], R24 ;  /* 0x0002301801007387 */ /* 0x000fe20000100a00 */
[----:B------:R-:W-:Y:S02]  /*373c0*/  STL.64 [R1+0x238], R26 ;  /* 0x0002381a01007387 */ /* 0x000fe40000100a00 */
[----:B------:R-:W4:Y:S02]  /*373d0*/  LDL.LU.64 R8, [R1] ;  /* 0x0000000001087983 */ /* 0x000f240000300a00 */
[----:B------:R-:W0:Y:S01]  /*373e0*/  LDSM.16.MT88.4 R24, [R29+0x11080] ;  /* 0x011080001d18783b */ /* 0x000e220000004200 */
[----:B----4-:R1:W-:Y:S04]  /*373f0*/  STL.64 [R1+0x3650], R8 ;  /* 0x0036500801007387 */ /* 0x0103e80000100a00 */
[----:B-1----:R-:W4:Y:S01]  /*37400*/  LDL.LU.64 R8, [R1+0x10] ;  /* 0x0000100001087983 */ /* 0x002f220000300a00 */
[----:B--2---:R-:W-:Y:S01]  /*37410*/  HMMA.16816.F32 R16, R4, R16, R20 ;  /* 0x000000100410723c */ /* 0x004fe20000001814 */
[----:B------:R-:W1:Y:S02]  /*37420*/  LDSM.16.MT88.4 R4, [R28+0x11000] ;  /* 0x011000001c04783b */ /* 0x000e640000004200 */
[----:B----4-:R2:W-:Y:S04]  /*37430*/  STL.64 [R1+0x3668], R8 ;  /* 0x0036680801007387 */ /* 0x0105e80000100a00 */
[----:B--2---:R-:W3:Y:S01]  /*37440*/  LDL.LU.64 R8, [R1+0x20] ;  /* 0x0000200001087983 */ /* 0x004ee20000300a00 */
[----:B0-----:R-:W-:Y:S02]  /*37450*/  STL.64 [R1+0x34c0], R26 ;  /* 0x0034c01a01007387 */ /* 0x001fe40000100a00 */
[----:B------:R0:W-:Y:S02]  /*37460*/  STL.64 [R1+0x34b8], R24 ;  /* 0x0034b81801007387 */ /* 0x0001e40000100a00 */
[----:B0-----:R-:W2:Y:S01]  /*37470*/  LDL.LU.64 R24, [R1+0x60] ;  /* 0x0000600001187983 */ /* 0x001ea20000300a00 */
[----:B------:R-:W4:Y:S03]  /*37480*/  LDL.64 R26, [R1+0x68] ;  /* 0x00006800011a7983 */ /* 0x000f260000100a00 */
[----:B----4-:R-:W-:Y:S01]  /*37490*/  STL.64 [R1+0x3628], R26 ;  /* 0x0036281a01007387 */ /* 0x010fe20000100a00 */
[----:B--2---:R-:W-:Y:S02]  /*374a0*/  STL.64 [R1+0x3620], R24 ;  /* 0x0036201801007387 */ /* 0x004fe40000100a00 */
[----:B------:R-:W2:Y:S04]  /*374b0*/  LDL.LU.64 R20, [R1+0x450] ;  /* 0x0004500001147983 */ /* 0x000ea80000300a00 */
[----:B------:R-:W-:Y:S01]  /*374c0*/  STL.64 [R1+0x110], R16 ;  /* 0x0001101001007387 */ /* 0x000fe20000100a00 */
[----:B------:R-:W-:Y:S01]  /*374d0*/  STL.64 [R1+0x118], R18 ;  /* 0x0001181201007387 */ /* 0x000fe20000100a00 */
[----:B------:R-:W4:Y:S03]  /*374e0*/  LDL.LU.64 R22, [R1+0x458] ;  /* 0x0004580001167983 */ /* 0x000f260000300a00 */
[----:B----4-:R-:W-:Y:S01]  /*374f0*/  STL.64 [R1+0x3580], R22 ;  /* 0x0035801601007387 */ /* 0x010fe20000100a00 */
[----:B--2---:R0:W-:Y:S03]  /*37500*/  STL.64 [R1+0x3578], R20 ;  /* 0x0035781401007387 */ /* 0x0041e60000100a00 */
[----:B0-----:R-:W2:Y:S01]  /*37510*/  LDL.LU.64 R20, [R1+0x330] ;  /* 0x0003300001147983 */ /* 0x001ea20000300a00 */
[----:B------:R-:W4:Y:S03]  /*37520*/  LDL.LU.64 R22, [R1+0x338] ;  /* 0x0003380001167983 */ /* 0x000f260000300a00 */
[----:B----4-:R-:W-:Y:S01]  /*37530*/  STL.64 [R1+0x3590], R22 ;  /* 0x0035901601007387 */ /* 0x010fe20000100a00 */
[----:B--2---:R0:W-:Y:S02]  /*37540*/  STL.64 [R1+0x3588], R20 ;  /* 0x0035881401007387 */ /* 0x0041e40000100a00 */
[----:B0-----:R-:W-:-:S02]  /*37550*/  IMAD.MOV.U32 R20, RZ, RZ, R11 ;  /* 0x000000ffff147224 */ /* 0x001fc400078e000b */
[----:B------:R-:W-:-:S05]  /*37560*/  IMAD.MOV.U32 R21, RZ, RZ, R10 ;  /* 0x000000ffff157224 */ /* 0x000fca00078e000a */
[----:B------:R0:W-:Y:S04]  /*37570*/  STL.64 [R1+0x3648], R20 ;  /* 0x0036481401007387 */ /* 0x0001e80000100a00 */
[----:B0-----:R-:W2:Y:S01]  /*37580*/  LDL.LU.64 R20, [R1+0x6b0] ;  /* 0x0006b00001147983 */ /* 0x001ea20000300a00 */
[----:B------:R-:W4:Y:S03]  /*37590*/  LDL.LU.64 R22, [R1+0x6b8] ;  /* 0x0006b80001167983 */ /* 0x000f260000300a00 */
[----:B----4-:R-:W-:Y:S01]  /*375a0*/  STL.64 [R1+0x3660], R22 ;  /* 0x0036601601007387 */ /* 0x010fe20000100a00 */
[----:B--2---:R0:W-:Y:S03]  /*375b0*/  STL.64 [R1+0x3658], R20 ;  /* 0x0036581401007387 */ /* 0x0041e60000100a00 */
[----:B0-----:R-:W2:Y:S01]  /*375c0*/  LDL.LU.64 R20, [R1+0x6c0] ;  /* 0x0006c00001147983 */ /* 0x001ea20000300a00 */
[----:B------:R-:W2:Y:S02]  /*375d0*/  LDL.LU.64 R22, [R1+0x6c8] ;  /* 0x0006c80001167983 */ /* 0x000ea40000300a00 */
[----:B------:R-:W4:Y:S02]  /*375e0*/  LDL.LU.64 R24, [R1+0x6a0] ;  /* 0x0006a00001187983 */ /* 0x000f240000300a00 */
[----:B------:R-:W4:Y:S01]  /*375f0*/  LDL.LU.64 R26, [R1+0x6a8] ;  /* 0x0006a800011a7983 */ /* 0x000f220000300a00 */
[----:B------:R-:W2:Y:S01]  /*37600*/  LDL.LU.64 R16, [R1+0x4f0] ;  /* 0x0004f00001107983 */ /* 0x000ea20000300a00 */
[----:B------:R-:W2:Y:S02]  /*37610*/  LDL.LU.64 R18, [R1+0x4f8] ;  /* 0x0004f80001127983 */ /* 0x000ea40000300a00 */
[----:B-1----:R-:W-:Y:S02]  /*37620*/  STL.64 [R1+0x3440], R6 ;  /* 0x0034400601007387 */ /* 0x002fe40000100a00 */
[----:B------:R0:W-:Y:S02]  /*37630*/  STL.64 [R1+0x3438], R4 ;  /* 0x0034380401007387 */ /* 0x0001e40000100a00 */
[----:B0-----:R-:W2:Y:S01]  /*37640*/  LDL.LU.64 R4, [R1+0x70] ;  /* 0x0000700001047983 */ /* 0x001ea20000300a00 */
[----:B------:R-:W2:Y:S03]  /*37650*/  LDL.64 R6, [R1+0x78] ;  /* 0x0000780001067983 */ /* 0x000ea60000100a00 */
[----:B--2---:R-:W-:Y:S01]  /*37660*/  STL.64 [R1+0x3618], R6 ;  /* 0x0036180601007387 */ /* 0x004fe20000100a00 */
[----:B------:R0:W-:Y:S03]  /*37670*/  STL.64 [R1+0x3610], R4 ;  /* 0x0036100401007387 */ /* 0x0001e60000100a00 */
[----:B0-----:R-:W3:Y:S01]  /*37680*/  LDL.LU.64 R4, [R1+0x6e0] ;  /* 0x0006e00001047983 */ /* 0x001ee20000300a00 */
[----:B------:R-:W3:Y:S02]  /*37690*/  LDL.LU.64 R6, [R1+0x6e8] ;  /* 0x0006e80001067983 */ /* 0x000ee40000300a00 */
[C---:B---3--:R-:W-:Y:S11]  /*376a0*/  HMMA.16816.F32 R4, R12.reuse, R8, R4 ;  /* 0x000000080c04723c */ /* 0x048ff60000001804 */
[----:B------:R-:W-:Y:S11]  /*376b0*/  @!UPT UIADD3 URZ, URZ, URZ, URZ ;  /* 0x0000003f3f3ff290 */ /* 0x000ff6000fffe03f */
[----:B------:R-:W-:Y:S01]  /*376c0*/  @!UPT UIADD3 URZ, URZ, URZ, URZ ;  /* 0x0000003f3f3ff290 */ /* 0x000fe2000fffe03f */
[----:B------:R0:W-:Y:S01]  /*376d0*/  STL.64 [R1+0x1f0], R4 ;  /* 0x0001f00401007387 */ /* 0x0001e20000100a00 */
[----:B------:R1:W-:Y:S02]  /*376e0*/  STL.64 [R1+0x1f8], R6 ;  /* 0x0001f80601007387 */ /* 0x0003e40000100a00 */
[----:B0-----:R-:W-:Y:S02]  /*376f0*/  IMAD.MOV.U32 R5, RZ, RZ, R8 ;  /* 0x000000ffff057224 */ /* 0x001fe400078e0008 */
[----:B------:R-:W-:Y:S02]  /*37700*/  IMAD.MOV.U32 R4, RZ, RZ, R9 ;  /* 0x000000ffff047224 */ /* 0x000fe400078e0009 */
[----:B------:R-:W2:Y:S02]  /*37710*/  LDL.LU.64 R8, [R1+0x3668] ;  /* 0x0036680001087983 */ /* 0x000ea40000300a00 */
[----:B--2---:R-:W-:Y:S01]  /*37720*/  HMMA.16816.F32 R20, R12, R8, R20 ;  /* 0x000000080c14723c */ /* 0x004fe20000001814 */
[----:B-1----:R-:W-:-:S02]  /*37730*/  IMAD.MOV.U32 R7, RZ, RZ, R8 ;  /* 0x000000ffff077224 */ /* 0x002fc400078e0008 */
[----:B------:R-:W-:Y:S11]  /*37740*/  IMAD.MOV.U32 R6, RZ, RZ, R9 ;  /* 0x000000ffff067224 */ /* 0x000ff600078e0009 */
[----:B------:R-:W-:Y:S09]  /*37750*/  @!UPT UIADD3 URZ, URZ, URZ, URZ ;  /* 0x0000003f3f3ff290 */ /* 0x000ff2000fffe03f */
[----:B------:R-:W-:Y:S01]  /*37760*/  STL.64 [R1+0x1e0], R20 ;  /* 0x0001e01401007387 */ /* 0x000fe20000100a00 */
[----:B------:R0:W-:Y:S03]  /*37770*/  STL.64 [R1+0x1e8], R22 ;  /* 0x0001e81601007387 */ /* 0x0001e60000100a00 */
[----:B0-----:R-:W2:Y:S01]  /*37780*/  LDL.LU.64 R22, [R1+0x3660] ;  /* 0x0036600001167983 */ /* 0x001ea20000300a00 */
[----:B------:R-:W2:Y:S02]  /*37790*/  LDL.LU.64 R20, [R1+0x3658] ;  /* 0x0036580001147983 */ /* 0x000ea40000300a00 */
[----:B------:R-:W2:Y:S02]  /*377a0*/  LDL.LU.64 R8, [R1+0x3650] ;  /* 0x0036500001087983 */ /* 0x000ea40000300a00 */
        /* <DEDUP_REMOVED lines=9> */
[----:B------:R-:W4:Y:S02]  /*37840*/  LDL.LU.64 R8, [R1+0x3638] ;  /* 0x0036380001087983 */ /* 0x000f240000300a00 */
[----:B----4-:R-:W-:Y:S11]  /*37850*/  HMMA.16816.F32 R24, R12, R8, R24 ;  /* 0x000000080c18723c */ /* 0x010ff60000001818 */
[----:B------:R-:W-:Y:S11]  /*37860*/  @!UPT UIADD3 URZ, URZ, URZ, URZ ;  /* 0x0000003f3f3ff290 */ /* 0x000ff6000fffe03f */
[----:B------:R-:W-:Y:S01]  /*37870*/  @!UPT UIADD3 URZ, URZ, URZ, URZ ;  /* 0x0000003f3f3ff290 */ /* 0x000fe2000fffe03f */
[----:B------:R0:W-:Y:S01]  /*37880*/  STL.64 [R1+0x1c0], R24 ;  /* 0x0001c01801007387 */ /* 0x0001e20000100a00 */
[----:B------:R-:W-:Y:S03]  /*37890*/  STL.64 [R1+0x1c8], R26 ;  /* 0x0001c81a01007387 */ /* 0x000fe60000100a00 */
[----:B0-----:R-:W4:Y:S01]  /*378a0*/  LDL.LU.64 R24, [R1+0x50] ;  /* 0x0000500001187983 */ /* 0x001f220000300a00 */
[----:B---3--:R-:W-:Y:S02]  /*378b0*/  STL.64 [R1+0x35b8], R10 ;  /* 0x0035b80a01007387 */ /* 0x008fe40000100a00 */
[----:B------:R0:W-:Y:S02]  /*378c0*/  STL.64 [R1+0x35b0], R8 ;  /* 0x0035b00801007387 */ /* 0x0001e40000100a00 */
[----:B0-----:R-:W-:Y:S02]  /*378d0*/  IMAD.MOV.U32 R8, RZ, RZ, R23 ;  /* 0x000000ffff087224 */ /* 0x001fe400078e0017 */
[----:B------:R-:W-:-:S05]  /*378e0*/  IMAD.MOV.U32 R9, RZ, RZ, R22 ;  /* 0x000000ffff097224 */ /* 0x000fca00078e0016 */
[----:B------:R0:W-:Y:S02]  /*378f0*/  STL.64 [R1+0x35d0], R8 ;  /* 0x0035d00801007387 */ /* 0x0001e40000100a00 */
[----:B0-----:R-:W-:Y:S02]  /*37900*/  IMAD.MOV.U32 R8, RZ, RZ, R7 ;  /* 0x000000ffff087224 */ /* 0x001fe400078e0007 */
[----:B------:R-:W-:-:S05]  /*37910*/  IMAD.MOV.U32 R9, RZ, RZ, R6 ;  /* 0x000000ffff097224 */ /* 0x000fca00078e0006 */
[----:B------:R0:W-:Y:S02]  /*37920*/  STL.64 [R1+0x35e8], R8 ;  /* 0x0035e80801007387 */ /* 0x0001e40000100a00 */
[----:B0-----:R-:W-:Y:S02]  /*37930*/  IMAD.MOV.U32 R8, RZ, RZ, R5 ;  /* 0x000000ffff087224 */ /* 0x001fe400078e0005 */
[----:B------:R-:W-:Y:S02]  /*37940*/  IMAD.MOV.U32 R9, RZ, RZ, R4 ;  /* 0x000000ffff097224 */ /* 0x000fe400078e0004 */
[C---:B--2---:R-:W-:Y:S03]  /*37950*/  HMMA.16816.F32 R4, R12.reuse, R20, R16 ;  /* 0x000000140c04723c */ /* 0x044fe60000001810 */
[----:B------:R0:W-:Y:S04]  /*37960*/  STL.64 [R1+0x3630], R8 ;  /* 0x0036300801007387 */ /* 0x0001e80000100a00 */
[----:B0-----:R-:W4:Y:S01]  /*37970*/  LDL.LU.64 R8, [R1+0x4e0] ;  /* 0x0004e00001087983 */ /* 0x001f220000300a00 */
[----:B------:R-:W4:Y:S11]  /*37980*/  LDL.LU.64 R10, [R1+0x4e8] ;  /* 0x0004e800010a7983 */ /* 0x000f360000300a00 */
[----:B------:R-:W-:Y:S04]  /*37990*/  @!UPT UIADD3 URZ, URZ, URZ, URZ ;  /* 0x0000003f3f3ff290 */ /* 0x000fe8000fffe03f */
[----:B------:R0:W-:Y:S01]  /*379a0*/  STL.64 [R1+0x1b0], R4 ;  /* 0x0001b00401007387 */ /* 0x0001e20000100a00 */
[----:B------:R1:W-:Y:S03]  /*379b0*/  STL.64 [R1+0x1b8], R6 ;  /* 0x0001b80601007387 */ /* 0x0003e60000100a00 */
[----:B0-----:R-:W2:Y:S01]  /*379c0*/  LDL.LU.64 R4, [R1+0x4d0] ;  /* 0x0004d00001047983 */ /* 0x001ea20000300a00 */
[----:B-1----:R-:W2:Y:S02]  /*379d0*/  LDL.LU.64 R6, [R1+0x4d8] ;  /* 0x0004d80001067983 */ /* 0x002ea40000300a00 */
[----:B------:R-:W3:Y:S02]  /*379e0*/  LDL.LU.64 R16, [R1+0x4a0] ;  /* 0x0004a00001107983 */ /* 0x000ee40000300a00 */
[----:B------:R-:W3:Y:S01]  /*379f0*/  LDL.LU.64 R18, [R1+0x4a8] ;  /* 0x0004a80001127983 */ /* 0x000ee20000300a00 */
[----:B------:R0:W-:Y:S04]  /*37a00*/  STL.64 [R1+0x35a8], R20 ;  /* 0x0035a81401007387 */ /* 0x0001e80000100a00 */
[----:B0-----:R-:W2:Y:S01]  /*37a10*/  LDL.LU.64 R20, [R1+0x500] ;  /* 0x0005000001147983 */ /* 0x001ea20000300a00 */
[----:B------:R-:W2:Y:S03]  /*37a20*/  LDL.LU.64 R22, [R1+0x508] ;  /* 0x0005080001167983 */ /* 0x000ea60000300a00 */
[----:B--2---:R-:W-:Y:S01]  /*37a30*/  STL.64 [R1+0x35c8], R22 ;  /* 0x0035c81601007387 */ /* 0x004fe20000100a00 */
[----:B------:R0:W-:Y:S03]  /*37a40*/  STL.64 [R1+0x35c0], R20 ;  /* 0x0035c01401007387 */ /* 0x0001e60000100a00 */
[----:B0-----:R-:W2:Y:S01]  /*37a50*/  LDL.LU.64 R20, [R1+0x520] ;  /* 0x0005200001147983 */ /* 0x001ea20000300a00 */
[----:B------:R-:W2:Y:S01]  /*37a60*/  LDL.LU.64 R22, [R1+0x528] ;  /* 0x0005280001167983 */ /* 0x000ea20000300a00 */
[----:B----4-:R-:W-:Y:S02]  /*37a70*/  HMMA.16816.F32 R8, R12, R24, R8 ;  /* 0x000000180c08723c */ /* 0x010fe40000001808 */
[----:B--2---:R-:W-:Y:S01]  /*37a80*/  STL.64 [R1+0x35e0], R22 ;  /* 0x0035e01601007387 */ /* 0x004fe20000100a00 */
[----:B------:R0:W-:Y:S03]  /*37a90*/  STL.64 [R1+0x35d8], R20 ;  /* 0x0035d81401007387 */ /* 0x0001e60000100a00 */
[----:B0-----:R-:W2:Y:S01]  /*37aa0*/  LDL.LU.64 R20, [R1+0x560] ;  /* 0x0005600001147983 */ /* 0x001ea20000300a00 */
[----:B------:R-:W4:Y:S03]  /*37ab0*/  LDL.LU.64 R22, [R1+0x568] ;  /* 0x0005680001167983 */ /* 0x000f260000300a00 */
[----:B----4-:R-:W-:Y:S01]  /*37ac0*/  STL.64 [R1+0x35f8], R22 ;  /* 0x0035f81601007387 */ /* 0x010fe20000100a00 */
[----:B--2---:R0:W-:Y:S03]  /*37ad0*/  STL.64 [R1+0x35f0], R20 ;  /* 0x0035f01401007387 */ /* 0x0041e60000100a00 */
[----:B0-----:R-:W2:Y:S01]  /*37ae0*/  LDL.LU.64 R20, [R1+0x5d0] ;  /* 0x0005d00001147983 */ /* 0x001ea20000300a00 */
[----:B------:R-:W2:Y:S08]  /*37af0*/  LDL.LU.64 R22, [R1+0x5d8] ;  /* 0x0005d80001167983 */ /* 0x000eb00000300a00 */
[----:B------:R0:W-:Y:S02]  /*37b00*/  STL.64 [R1+0x1a0], R8 ;  /* 0x0001a00801007387 */ /* 0x0001e40000100a00 */
[----:B------:R1:W-:Y:S01]  /*37b10*/  STL.64 [R1+0x1a8], R10 ;  /* 0x0001a80a01007387 */ /* 0x0003e20000100a00 */
[----:B0-----:R-:W2:Y:S01]  /*37b20*/  LDL.LU.64 R8, [R1+0x3630] ;  /* 0x0036300001087983 */ /* 0x001ea20000300a00 */
[----:B-1----:R-:W-:-:S02]  /*37b30*/  IMAD.MOV.U32 R11, RZ, RZ, R24 ;  /* 0x000000ffff0b7224 */ /* 0x002fc400078e0018 */
[----:B------:R-:W-:Y:S02]  /*37b40*/  IMAD.MOV.U32 R10, RZ, RZ, R25 ;  /* 0x000000ffff0a7224 */ /* 0x000fe400078e0019 */
[----:B------:R-:W4:Y:S01]  /*37b50*/  LDL.LU.64 R26, [R1+0x3628] ;  /* 0x00362800011a7983 */ /* 0x000f220000300a00 */
[----:B------:R-:W2:Y:S02]  /*37b60*/  LDL.LU.64 R24, [R1+0x3620] ;  /* 0x0036200001187983 */ /* 0x000ea40000300a00 */
[C---:B--2---:R-:W-:Y:S11]  /*37b70*/  HMMA.16816.F32 R4, R12.reuse, R24, R4 ;  /* 0x000000180c04723c */ /* 0x044ff60000001804 */
[----:B------:R-:W-:Y:S11]  /*37b80*/  @!UPT UIADD3 URZ, URZ, URZ, URZ ;  /* 0x0000003f3f3ff290 */ /* 0x000ff6000fffe03f */
[----:B------:R-:W-:Y:S01]  /*37b90*/  @!UPT UIADD3 URZ, URZ, URZ, URZ ;  /* 0x0000003f3f3ff290 */ /* 0x000fe2000fffe03f */
[----:B------:R-:W-:Y:S01]  /*37ba0*/  STL.64 [R1+0x190], R4 ;  /* 0x0001900401007387 */ /* 0x000fe20000100a00 */
[----:B------:R0:W-:Y:S03]  /*37bb0*/  STL.64 [R1+0x198], R6 ;  /* 0x0001980601007387 */ /* 0x0001e60000100a00 */
[----:B0-----:R-:W2:Y:S01]  /*37bc0*/  LDL.LU.64 R6, [R1+0x3618] ;  /* 0x0036180001067983 */ /* 0x001ea20000300a00 */
[----:B------:R-:W3:Y:S02]  /*37bd0*/  LDL.LU.64 R4, [R1+0x3610] ;  /* 0x0036100001047983 */ /* 0x000ee40000300a00 */
[----:B----4-:R-:W-:Y:S02]  /*37be0*/  STL.64 [R1+0x35a0], R26 ;  /* 0x0035a01a01007387 */ /* 0x010fe40000100a00 */
[----:B------:R0:W-:Y:S02]  /*37bf0*/  STL.64 [R1+0x3598], R24 ;  /* 0x0035981801007387 */ /* 0x0001e40000100a00 */
[----:B0-----:R-:W4:Y:S01]  /*37c00*/  LDL.LU.64 R24, [R1+0x220] ;  /* 0x0002200001187983 */ /* 0x001f220000300a00 */
[----:B------:R-:W4:Y:S01]  /*37c10*/  LDL.LU.64 R26, [R1+0x228] ;  /* 0x00022800011a7983 */ /* 0x000f220000300a00 */
[----:B---3--:R-:W-:Y:S02]  /*37c20*/  HMMA.16816.F32 R12, R12, R4, R16 ;  /* 0x000000040c0c723c */ /* 0x008fe40000001810 */
[----:B------:R-:W3:Y:S01]  /*37c30*/  LDL.LU.64 R18, [R1+0x3608] ;  /* 0x0036080001127983 */ /* 0x000ee20000300a00 */
[----:B------:R-:W3:Y:S11]  /*37c40*/  LDL.LU.64 R16, [R1+0x3600] ;  /* 0x0036000001107983 */ /* 0x000ef60000300a00 */
[----:B------:R-:W-:Y:S09]  /*37c50*/  @!UPT UIADD3 URZ, URZ, URZ, URZ ;  /* 0x0000003f3f3ff290 */ /* 0x000ff2000fffe03f */
[----:B------:R0:W-:Y:S02]  /*37c60*/  STL.64 [R1+0xc0], R12 ;  /* 0x0000c00c01007387 */ /* 0x0001e40000100a00 */
[----:B0-----:R-:W-:Y:S02]  /*37c70*/  IMAD.MOV.U32 R12, RZ, RZ, R11 ;  /* 0x000000ffff0c7224 */ /* 0x001fe400078e000b */
[----:B------:R-:W-:Y:S01]  /*37c80*/  IMAD.MOV.U32 R13, RZ, RZ, R10 ;  /* 0x000000ffff0d7224 */ /* 0x000fe200078e000a */
[----:B------:R-:W-:Y:S01]  /*37c90*/  STL.64 [R1+0xc8], R14 ;  /* 0x0000c80e01007387 */ /* 0x000fe20000100a00 */
[C---:B---3--:R-:W-:Y:S03]  /*37ca0*/  HMMA.16816.F32 R8, R16.reuse, R8, R20 ;  /* 0x000000081008723c */ /* 0x048fe60000001814 */
[----:B------:R-:W3:Y:S01]  /*37cb0*/  LDL.LU.64 R22, [R1+0x35f8] ;  /* 0x0035f80001167983 */ /* 0x000ee20000300a00 */
[----:B------:R-:W3:Y:S11]  /*37cc0*/  LDL.LU.64 R20, [R1+0x35f0] ;  /* 0x0035f00001147983 */ /* 0x000ef60000300a00 */
[----:B------:R-:W-:Y:S08]  /*37cd0*/  @!UPT UIADD3 URZ, URZ, URZ, URZ ;  /* 0x0000003f3f3ff290 */ /* 0x000ff0000fffe03f */
[----:B------:R0:W-:Y:S01]  /*37ce0*/  STL.64 [R1+0xa0], R8 ;  /* 0x0000a00801007387 */ /* 0x0001e20000100a00 */
[----:B------:R3:W-:Y:S03]  /*37cf0*/  STL.64 [R1+0xa8], R10 ;  /* 0x0000a80a01007387 */ /* 0x0007e60000100a00 */
[----:B0-----:R-:W3:Y:S02]  /*37d00*/  LDL.LU.64 R8, [R1+0x35e8] ;  /* 0x0035e80001087983 */ /* 0x001ee40000300a00 */
[C---:B---3--:R-:W-:Y:S02]  /*37d10*/  HMMA.16816.F32 R8, R16.reuse, R8, R20 ;  /* 0x000000081008723c */ /* 0x048fe40000001814 */
[----:B------:R-:W3:Y:S01]  /*37d20*/  LDL.LU.64 R22, [R1+0x35e0] ;  /* 0x0035e00001167983 */ /* 0x000ee20000300a00 */
[----:B------:R-:W3:Y:S11]  /*37d30*/  LDL.LU.64 R20, [R1+0x35d8] ;  /* 0x0035d80001147983 */ /* 0x000ef60000300a00 */
[----:B------:R-:W-:Y:S09]  /*37d40*/  @!UPT UIADD3 URZ, URZ, URZ, URZ ;  /* 0x0000003f3f3ff290 */ /* 0x000ff2000fffe03f */
[----:B------:R0:W-:Y:S01]  /*37d50*/  STL.64 [R1+0x90], R8 ;  /* 0x0000900801007387 */ /* 0x0001e20000100a00 */
[----:B------:R3:W-:Y:S03]  /*37d60*/  STL.64 [R1+0x98], R10 ;  /* 0x0000980a01007387 */ /* 0x0007e60000100a00 */
[----:B0-----:R-:W3:Y:S02]  /*37d70*/  LDL.LU.64 R8, [R1+0x35d0] ;  /* 0x0035d00001087983 */ /* 0x001ee40000300a00 */
[C---:B---3--:R-:W-:Y:S02]  /*37d80*/  HMMA.16816.F32 R8, R16.reuse, R8, R20 ;  /* 0x000000081008723c */ /* 0x048fe40000001814 */
[----:B------:R-:W3:Y:S01]  /*37d90*/  LDL.LU.64 R22, [R1+0x35c8] ;  /* 0x0035c80001167983 */ /* 0x000ee20000300a00 */
[----:B------:R-:W3:Y:S11]  /*37da0*/  LDL.LU.64 R20, [R1+0x35c0] ;  /* 0x0035c00001147983 */ /* 0x000ef60000300a00 */
[----:B------:R-:W-:Y:S09]  /*37db0*/  @!UPT UIADD3 URZ, URZ, URZ, URZ ;  /* 0x0000003f3f3ff290 */ /* 0x000ff2000fffe03f */
[----:B------:R-:W-:Y:S01]  /*37dc0*/  STL.64 [R1+0x80], R8 ;  /* 0x0000800801007387 */ /* 0x000fe20000100a00 */
[----:B------:R0:W-:Y:S03]  /*37dd0*/  STL.64 [R1+0x88], R10 ;  /* 0x0000880a01007387 */ /* 0x0001e60000100a00 */
[----:B0-----:R-:W2:Y:S01]  /*37de0*/  LDL.LU.64 R10, [R1+0x35b8] ;  /* 0x0035b800010a7983 */ /* 0x001ea20000300a00 */
[----:B------:R-:W3:Y:S02]  /*37df0*/  LDL.LU.64 R8, [R1+0x35b0] ;  /* 0x0035b00001087983 */ /* 0x000ee40000300a00 */
[C---:B---3--:R-:W-:Y:S11]  /*37e00*/  HMMA.16816.F32 R20, R16.reuse, R8, R20 ;  /* 0x000000081014723c */ /* 0x048ff60000001814 */
[----:B------:R-:W-:Y:S11]  /*37e10*/  @!UPT UIADD3 URZ, URZ, URZ, URZ ;  /* 0x0000003f3f3ff290 */ /* 0x000ff6000fffe03f */
[----:B------:R-:W-:Y:S01]  /*37e20*/  @!UPT UIADD3 URZ, URZ, URZ, URZ ;  /* 0x0000003f3f3ff290 */ /* 0x000fe2000fffe03f */
[----:B------:R0:W-:Y:S01]  /*37e30*/  STL.64 [R1+0x40], R20 ;  /* 0x0000401401007387 */ /* 0x0001e20000100a00 */
[----:B------:R4:W-:Y:S03]  /*37e40*/  STL.64 [R1+0x48], R22 ;  /* 0x0000481601007387 */ /* 0x0009e60000100a00 */
[----:B0-----:R-:W4:Y:S02]  /*37e50*/  LDL.LU.64 R20, [R1+0x35a8] ;  /* 0x0035a80001147983 */ /* 0x001f240000300a00 */
[C---:B----4-:R-:W-:Y:S02]  /*37e60*/  HMMA.16816.F32 R20, R16.reuse, R20, R24 ;  /* 0x000000141014723c */ /* 0x050fe40000001818 */
[----:B------:R-:W3:Y:S01]  /*37e70*/  LDL.LU.64 R26, [R1+0x35a0] ;  /* 0x0035a000011a7983 */ /* 0x000ee20000300a00 */
[----:B------:R-:W4:Y:S11]  /*37e80*/  LDL.LU.64 R24, [R1+0x3598] ;  /* 0x0035980001187983 */ /* 0x000f360000300a00 */
[----:B------:R-:W-:Y:S09]  /*37e90*/  @!UPT UIADD3 URZ, URZ, URZ, URZ ;  /* 0x0000003f3f3ff290 */ /* 0x000ff2000fffe03f */
[----:B------:R-:W-:Y:S01]  /*37ea0*/  STL.64 [R1+0x220], R20 ;  /* 0x0002201401007387 */ /* 0x000fe20000100a00 */
[----:B------:R0:W-:Y:S03]  /*37eb0*/  STL.64 [R1+0x228], R22 ;  /* 0x0002281601007387 */ /* 0x0001e60000100a00 */
[----:B0-----:R-:W2:Y:S01]  /*37ec0*/  LDL.LU.64 R22, [R1+0x3590] ;  /* 0x0035900001167983 */ /* 0x001ea20000300a00 */
[----:B------:R-:W2:Y:S02]  /*37ed0*/  LDL.LU.64 R20, [R1+0x3588] ;  /* 0x0035880001147983 */ /* 0x000ea40000300a00 */
[C---:B--2---:R-:W-:Y:S01]  /*37ee0*/  HMMA.16816.F32 R12, R16.reuse, R12, R20 ;  /* 0x0000000c100c723c */ /* 0x044fe20000001814 */
[----:B------:R-:W4:Y:S01]  /*37ef0*/  LDL.LU.64 R22, [R1+0x3580] ;  /* 0x0035800001167983 */ /* 0x000f220000300a00 */
[----:B------:R-:W4:Y:S11]  /*37f00*/  LDL.LU.64 R20, [R1+0x3578] ;  /* 0x0035780001147983 */ /* 0x000f360000300a00 */
[----:B------:R-:W-:Y:S10]  /*37f10*/  @!UPT UIADD3 URZ, URZ, URZ, URZ ;  /* 0x0000003f3f3ff290 */ /* 0x000ff4000fffe03f */
[----:B------:R-:W-:Y:S01]  /*37f20*/  STL.64 [R1+0x330], R12 ;  /* 0x0003300c01007387 */ /* 0x000fe20000100a00 */
[----:B------:R-:W-:Y:S02]  /*37f30*/  STL.64 [R1+0x338], R14 ;  /* 0x0003380e01007387 */ /* 0x000fe40000100a00 */
[----:B---3--:R0:W-:Y:S02]  /*37f40*/  STL.64 [R1+0x34d8], R26 ;  /* 0x0034d81a01007387 */ /* 0x0081e40000100a00 */
[----:B0-----:R-:W2:Y:S01]  /*37f50*/  LDL.64 R26, [R1+0x58] ;  /* 0x00005800011a7983 */ /* 0x001ea20000100a00 */
[----:B----4-:R-:W-:Y:S11]  /*37f60*/  HMMA.16816.F32 R12, R16, R24, R20 ;  /* 0x00000018100c723c */ /* 0x010ff60000001814 */
[----:B------:R-:W-:Y:S11]  /*37f70*/  @!UPT UIADD3 URZ, URZ, URZ, URZ ;  /* 0x0000003f3f3ff290 */ /* 0x000ff6000fffe03f */
[----:B------:R-:W-:Y:S01]  /*37f80*/  @!UPT UIADD3 URZ, URZ, URZ, URZ ;  /* 0x0000003f3f3ff290 */ /* 0x000fe2000fffe03f */
[----:B------:R-:W-:Y:S01]  /*37f90*/  STL.64 [R1+0x450], R12 ;  /* 0x0004500c01007387 */ /* 0x000fe20000100a00 */
[----:B------:R-:W-:Y:S03]  /*37fa0*/  STL.64 [R1+0x458], R14 ;  /* 0x0004580e01007387 */ /* 0x000fe60000100a00 */
[----:B--2---:R0:W-:Y:S01]  /*37fb0*/  STL.64 [R1+0x34e0], R26 ;  /* 0x0034e01a01007387 */ /* 0x0041e20000100a00 */
[----:B------:R-:W2:Y:S02]  /*37fc0*/  LDL.LU R24, [R1+0x2e0] ;  /* 0x0002e00001187983 */ /* 0x000ea40000300800 */
[----:B------:R-:W2:Y:S01]  /*37fd0*/  LDL.LU R25, [R1+0x2e4] ;  /* 0x0002e40001197983 */ /* 0x000ea20000300800 */
[----:B0-----:R-:W3:Y:S01]  /*37fe0*/  LDL.LU R26, [R1+0x2e8] ;  /* 0x0002e800011a7983 */ /* 0x001ee20000300800 */
[----:B------:R-:W3:Y:S03]  /*37ff0*/  LDL.LU R27, [R1+0x2ec] ;  /* 0x0002ec00011b7983 */ /* 0x000ee60000300800 */
[----:B---3--:R-:W-:Y:S01]  /*38000*/  STL.64 [R1+0x34f0], R26 ;  /* 0x0034f01a01007387 */ /* 0x008fe20000100a00 */
[----:B--2---:R0:W-:Y:S03]  /*38010*/  STL.64 [R1+0x34e8], R24 ;  /* 0x0034e81801007387 */ /* 0x0041e60000100a00 */
[----:B0-----:R-:W2:Y:S01]  /*38020*/  LDL.LU R24, [R1+0x2f0] ;  /* 0x0002f00001187983 */ /* 0x001ea20000300800 */
[----:B------:R-:W2:Y:S02]  /*38030*/  LDL.LU R25, [R1+0x2f4] ;  /* 0x0002f40001197983 */ /* 0x000ea40000300800 */
[----:B------:R-:W3:Y:S02]  /*38040*/  LDL.LU R26, [R1+0x2f8] ;  /* 0x0002f800011a7983 */ /* 0x000ee40000300800 */
[----:B------:R-:W3:Y:S01]  /*38050*/  LDL.LU R27, [R1+0x2fc] ;  /* 0x0002fc00011b7983 */ /* 0x000ee20000300800 */
[----:B------:R-:W4:Y:S01]  /*38060*/  LDL.LU.64 R20, [R1+0x460] ;  /* 0x0004600001147983 */ /* 0x000f220000300a00 */
[----:B------:R-:W4:Y:S03]  /*38070*/  LDL.LU.64 R22, [R1+0x468] ;  /* 0x0004680001167983 */ /* 0x000f260000300a00 */
[----:B---3--:R-:W-:Y:S01]  /*38080*/  STL.64 [R1+0x3500], R26 ;  /* 0x0035001a01007387 */ /* 0x008fe20000100a00 */
[----:B--2---:R0:W-:Y:S03]  /*38090*/  STL.64 [R1+0x34f8], R24 ;  /* 0x0034f81801007387 */ /* 0x0041e60000100a00 */
[----:B0-----:R-:W2:Y:S01]  /*380a0*/  LDL.LU R24, [R1+0x300] ;  /* 0x0003000001187983 */ /* 0x001ea20000300800 */
[----:B------:R-:W2:Y:S02]  /*380b0*/  LDL.LU R25, [R1+0x304] ;  /* 0x0003040001197983 */ /* 0x000ea40000300800 */
[----:B------:R-:W3:Y:S02]  /*380c0*/  LDL.LU R26, [R1+0x308] ;  /* 0x00030800011a7983 */ /* 0x000ee40000300800 */
[----:B------:R-:W3:Y:S02]  /*380d0*/  LDL.LU R27, [R1+0x30c] ;  /* 0x00030c00011b7983 */ /* 0x000ee40000300800 */
[----:B---3--:R0:W-:Y:S01]  /*380e0*/  STL.64 [R1+0x3520], R26 ;  /* 0x0035201a01007387 */ /* 0x0081e20000100a00 */
[----:B--2---:R-:W-:Y:S03]  /*380f0*/  STL.64 [R1+0x3518], R24 ;  /* 0x0035181801007387 */ /* 0x004fe60000100a00 */
[----:B0-----:R-:W2:Y:S01]  /*38100*/  LDL.64 R26, [R1+0x18] ;  /* 0x00001800011a7983 */ /* 0x001ea20000100a00 */
[----:B------:R-:W-:-:S02]  /*38110*/  IMAD.MOV.U32 R12, RZ, RZ, R11 ;  /* 0x000000ffff0c7224 */ /* 0x000fc400078e000b */
[----:B------:R-:W-:Y:S01]  /*38120*/  IMAD.MOV.U32 R14, RZ, RZ, R0 ;  /* 0x000000ffff0e7224 */ /* 0x000fe200078e0000 */
[----:B--2---:R0:W-:Y:S04]  /*38130*/  STL.64 [R1+0x3530], R26 ;  /* 0x0035301a01007387 */ /* 0x0041e80000100a00 */
[----:B0-----:R-:W2:Y:S01]  /*38140*/  LDL.64 R26, [R1+0x28] ;  /* 0x00002800011a7983 */ /* 0x001ea20000100a00 */
[----:B------:R-:W3:Y:S02]  /*38150*/  LDL.LU R11, [R1+0x3574] ;  /* 0x00357400010b7983 */ /* 0x000ee40000300800 */
[----:B------:R-:W2:Y:S02]  /*38160*/  LDL.LU R13, [R1+0x214] ;  /* 0x00021400010d7983 */ /* 0x000ea40000300800 */
[----:B------:R-:W2:Y:S01]  /*38170*/  LDL.LU R0, [R1+0x3570] ;  /* 0x0035700001007983 */ /* 0x000ea20000300800 */
[----:B------:R-:W2:Y:S04]  /*38180*/  LDL.LU R15, [R1+0x21c] ;  /* 0x00021c00010f7983 */ /* 0x000ea80000300800 */
[----:B--2---:R-:W-:Y:S01]  /*38190*/  STL.64 [R1+0x34d0], R14 ;  /* 0x0034d00e01007387 */ /* 0x004fe20000100a00 */
[----:B------:R0:W-:Y:S02]  /*381a0*/  STL.64 [R1+0x34c8], R12 ;  /* 0x0034c80c01007387 */ /* 0x0001e40000100a00 */
[----:B0-----:R-:W-:-:S02]  /*381b0*/  IMAD.MOV.U32 R12, RZ, RZ, R10 ;  /* 0x000000ffff0c7224 */ /* 0x001fc400078e000a */
[----:B---3--:R-:W-:Y:S01]  /*381c0*/  IMAD.MOV.U32 R13, RZ, RZ, R11 ;  /* 0x000000ffff0d7224 */ /* 0x008fe200078e000b */
[----:B------:R-:W2:Y:S01]  /*381d0*/  LDL.LU R10, [R1+0x356c] ;  /* 0x00356c00010a7983 */ /* 0x000ea20000300800 */
[----:B------:R-:W3:Y:S02]  /*381e0*/  LDL.LU R11, [R1+0x3568] ;  /* 0x00356800010b7983 */ /* 0x000ee40000300800 */
[----:B------:R-:W2:Y:S02]  /*381f0*/  LDL.LU R14, [R1+0x2c8] ;  /* 0x0002c800010e7983 */ /* 0x000ea40000300800 */
[----:B------:R-:W-:-:S05]  /*38200*/  IMAD.MOV.U32 R15, RZ, RZ, R0 ;  /* 0x000000ffff0f7224 */ /* 0x000fca00078e0000 */
[----:B--2---:R0:W-:Y:S01]  /*38210*/  STL.64 [R1+0x3510], R14 ;  /* 0x0035100e01007387 */ /* 0x0041e20000100a00 */
[----:B------:R1:W-:Y:S03]  /*38220*/  STL.64 [R1+0x3508], R12 ;  /* 0x0035080c01007387 */ /* 0x0003e60000100a00 */
[----:B0-----:R-:W2:Y:S01]  /*38230*/  LDL.64 R14, [R1+0x8] ;  /* 0x00000800010e7983 */ /* 0x001ea20000100a00 */
[----:B-1----:R-:W-:-:S03]  /*38240*/  IMAD.MOV.U32 R13, RZ, RZ, R10 ;  /* 0x000000ffff0d7224 */ /* 0x002fc600078e000a */
[----:B--2---:R3:W-:Y:S01]  /*38250*/  STL.64 [R1+0x3528], R14 ;  /* 0x0035280e01007387 */ /* 0x0047e20000100a00 */
[----:B------:R-:W2:Y:S02]  /*38260*/  LDL.LU R12, [R1+0x310] ;  /* 0x00031000010c7983 */ /* 0x000ea40000300800 */
[----:B------:R-:W2:Y:S02]  /*38270*/  LDL.LU R10, [R1+0x3564] ;  /* 0x00356400010a7983 */ /* 0x000ea40000300800 */
[----:B---3--:R-:W-:Y:S02]  /*38280*/  IMAD.MOV.U32 R14, RZ, RZ, R11 ;  /* 0x000000ffff0e7224 */ /* 0x008fe400078e000b */
[----:B------:R-:W3:Y:S01]  /*38290*/  LDL.LU R11, [R1+0x3560] ;  /* 0x00356000010b7983 */ /* 0x000ee20000300800 */
[----:B------:R-:W2:Y:S01]  /*382a0*/  LDL.LU R15, [R1+0x31c] ;  /* 0x00031c00010f7983 */ /* 0x000ea20000300800 */
[----:B----4-:R-:W-:Y:S02]  /*382b0*/  HMMA.16816.F32 R16, R16, R4, R20 ;  /* 0x000000041010723c */ /* 0x010fe40000001814 */
[----:B--2---:R0:W-:Y:S01]  /*382c0*/  STL.64 [R1+0x3540], R14 ;  /* 0x0035400e01007387 */ /* 0x0041e20000100a00 */
[----:B------:R1:W-:Y:S02]  /*382d0*/  STL.64 [R1+0x3538], R12 ;  /* 0x0035380c01007387 */ /* 0x0003e40000100a00 */
[----:B0-----:R-:W-:Y:S01]  /*382e0*/  IMAD.MOV.U32 R14, RZ, RZ, R10 ;  /* 0x000000ffff0e7224 */ /* 0x001fe200078e000a */
[----:B-1----:R-:W2:Y:S01]  /*382f0*/  LDL.LU R12, [R1+0x320] ;  /* 0x00032000010c7983 */ /* 0x002ea20000300800 */
[----:B------:R-:W2:Y:S02]  /*38300*/  LDL.LU R13, [R1+0x324] ;  /* 0x00032400010d7983 */ /* 0x000ea40000300800 */
[----:B------:R-:W4:Y:S02]  /*38310*/  LDL.LU R10, [R1+0x355c] ;  /* 0x00355c00010a7983 */ /* 0x000f240000300800 */
[----:B---3--:R-:W-:-:S02]  /*38320*/  IMAD.MOV.U32 R15, RZ, RZ, R11 ;  /* 0x000000ffff0f7224 */ /* 0x008fc400078e000b */
[----:B------:R-:W4:Y:S01]  /*38330*/  LDL.LU R11, [R1+0x3558] ;  /* 0x00355800010b7983 */ /* 0x000f220000300800 */
[----:B------:R-:W2:Y:S02]  /*38340*/  LDL.LU.64 R22, [R1+0x3550] ;  /* 0x0035500001167983 */ /* 0x000ea40000300a00 */
[----:B------:R-:W2:Y:S07]  /*38350*/  LDL.LU.64 R20, [R1+0x3548] ;  /* 0x0035480001147983 */ /* 0x000eae0000300a00 */
[----:B------:R-:W-:Y:S01]  /*38360*/  STL.64 [R1+0x460], R16 ;  /* 0x0004601001007387 */ /* 0x000fe20000100a00 */
[----:B------:R0:W-:Y:S01]  /*38370*/  STL [R1+0x468], R18 ;  /* 0x0004681201007387 */ /* 0x0001e20000100800 */
[----:B------:R-:W-:-:S02]  /*38380*/  IMAD.MOV.U32 R8, RZ, RZ, R19 ;  /* 0x000000ffff087224 */ /* 0x000fc400078e0013 */
[----:B------:R-:W-:Y:S02]  /*38390*/  IMAD.MOV.U32 R28, RZ, RZ, R26 ;  /* 0x000000ffff1c7224 */ /* 0x000fe400078e001a */
[----:B------:R-:W-:Y:S01]  /*383a0*/  IMAD.MOV.U32 R29, RZ, RZ, R27 ;  /* 0x000000ffff1d7224 */ /* 0x000fe200078e001b */
[----:B0-----:R-:W3:Y:S01]  /*383b0*/  LDL.64 R18, [R1+0x38] ;  /* 0x0000380001127983 */ /* 0x001ee20000100a00 */
[C---:B--2---:R-:W-:Y:S11]  /*383c0*/  HMMA.16816.F32 R12, R20.reuse, R26, R12 ;  /* 0x0000001a140c723c */ /* 0x044ff6000000180c */
[----:B------:R-:W-:Y:S11]  /*383d0*/  @!UPT UIADD3 URZ, URZ, URZ, URZ ;  /* 0x0000003f3f3ff290 */ /* 0x000ff6000fffe03f */
[----:B------:R-:W-:Y:S01]  /*383e0*/  @!UPT UIADD3 URZ, URZ, URZ, URZ ;  /* 0x0000003f3f3ff290 */ /* 0x000fe2000fffe03f */
[----:B------:R-:W-:Y:S01]  /*383f0*/  STL.64 [R1+0x320], R12 ;  /* 0x0003200c01007387 */ /* 0x000fe20000100a00 */
[----:B------:R0:W-:Y:S03]  /*38400*/  STL.64 [R1+0x328], R14 ;  /* 0x0003280e01007387 */ /* 0x0001e60000100a00 */
[----:B0-----:R-:W2:Y:S01]  /*38410*/  LDL.LU.64 R14, [R1+0x3540] ;  /* 0x00354000010e7983 */ /* 0x001ea20000300a00 */
[----:B------:R-:W2:Y:S02]  /*38420*/  LDL.LU.64 R12, [R1+0x3538] ;  /* 0x00353800010c7983 */ /* 0x000ea40000300a00 */
[----:B------:R-:W2:Y:S02]  /*38430*/  LDL.LU.64 R26, [R1+0x3530] ;  /* 0x00353000011a7983 */ /* 0x000ea40000300a00 */
[----:B--2---:R-:W-:Y:S01]  /*38440*/  HMMA.16816.F32 R12, R20, R26, R12 ;  /* 0x0000001a140c723c */ /* 0x004fe2000000180c */
[----:B------:R-:W-:-:S02]  /*38450*/  IMAD.MOV.U32 R5, RZ, RZ, R26 ;  /* 0x000000ffff057224 */ /* 0x000fc400078e001a */
[----:B------:R-:W-:Y:S11]  /*38460*/  IMAD.MOV.U32 R4, RZ, RZ, R27 ;  /* 0x000000ffff047224 */ /* 0x000ff600078e001b */
[----:B------:R-:W-:Y:S09]  /*38470*/  @!UPT UIADD3 URZ, URZ, URZ, URZ ;  /* 0x0000003f3f3ff290 */ /* 0x000ff2000fffe03f */
[----:B------:R-:W-:Y:S01]  /*38480*/  STL.64 [R1+0x310], R12 ;  /* 0x0003100c01007387 */ /* 0x000fe20000100a00 */
[----:B------:R0:W-:Y:S03]  /*38490*/  STL.64 [R1+0x318], R14 ;  /* 0x0003180e01007387 */ /* 0x0001e60000100a00 */
[----:B0-----:R-:W2:Y:S01]  /*384a0*/  LDL.LU.64 R14, [R1+0x3528] ;  /* 0x00352800010e7983 */ /* 0x001ea20000300a00 */
[----:B------:R-:W2:Y:S02]  /*384b0*/  LDL.LU.64 R26, [R1+0x3520] ;  /* 0x00352000011a7983 */ /* 0x000ea40000300a00 */
[----:B------:R-:W2:Y:S02]  /*384c0*/  LDL.LU.64 R24, [R1+0x3518] ;  /* 0x0035180001187983 */ /* 0x000ea40000300a00 */
[----:B--2---:R-:W-:Y:S01]  /*384d0*/  HMMA.16816.F32 R24, R20, R14, R24 ;  /* 0x0000000e1418723c */ /* 0x004fe20000001818 */
[----:B------:R-:W-:-:S02]  /*384e0*/  IMAD.MOV.U32 R17, RZ, RZ, R14 ;  /* 0x000000ffff117224 */ /* 0x000fc400078e000e */
[----:B------:R-:W-:Y:S02]  /*384f0*/  IMAD.MOV.U32 R16, RZ, RZ, R15 ;  /* 0x000000ffff107224 */ /* 0x000fe400078e000f */
[----:B------:R-:W2:Y:S01]  /*38500*/  LDL.LU.64 R14, [R1+0x3510] ;  /* 0x00351000010e7983 */ /* 0x000ea20000300a00 */
[----:B------:R-:W2:Y:S11]  /*38510*/  LDL.LU.64 R12, [R1+0x3508] ;  /* 0x00350800010c7983 */ /* 0x000eb60000300a00 */
[----:B------:R-:W-:Y:S06]  /*38520*/  @!UPT UIADD3 URZ, URZ, URZ, URZ ;  /* 0x0000003f3f3ff290 */ /* 0x000fec000fffe03f */
[----:B------:R-:W-:Y:S01]  /*38530*/  STL.64 [R1+0x300], R24 ;  /* 0x0003001801007387 */ /* 0x000fe20000100a00 */
[----:B------:R0:W-:Y:S02]  /*38540*/  STL [R1+0x308], R26 ;  /* 0x0003081a01007387 */ /* 0x0001e40000100800 */
[----:B------:R-:W-:Y:S02]  /*38550*/  IMAD.MOV.U32 R0, RZ, RZ, R27 ;  /* 0x000000ffff007224 */ /* 0x000fe400078e001b */
[----:B0-----:R-:W4:Y:S01]  /*38560*/  LDL.LU.64 R26, [R1+0x3500] ;  /* 0x00350000011a7983 */ /* 0x001f220000300a00 */
[----:B------:R-:W4:Y:S02]  /*38570*/  LDL.LU.64 R24, [R1+0x34f8] ;  /* 0x0034f80001187983 */ /* 0x000f240000300a00 */
[----:B------:R-:W-:Y:S01]  /*38580*/  STL [R1+0x32a4], R0 ;  /* 0x0032a40001007387 */ /* 0x000fe20000100800 */
[C---:B----4-:R-:W-:Y:S11]  /*38590*/  HMMA.16816.F32 R24, R20.reuse, R10, R24 ;  /* 0x0000000a1418723c */ /* 0x050ff60000001818 */
[----:B------:R-:W-:Y:S11]  /*385a0*/  @!UPT UIADD3 URZ, URZ, URZ, URZ ;  /* 0x0000003f3f3ff290 */ /* 0x000ff6000fffe03f */
[----:B------:R-:W-:Y:S01]  /*385b0*/  @!UPT UIADD3 URZ, URZ, URZ, URZ ;  /* 0x0000003f3f3ff290 */ /* 0x000fe2000fffe03f */
[----:B------:R-:W-:Y:S01]  /*385c0*/  STL.64 [R1+0x2f0], R24 ;  /* 0x0002f01801007387 */ /* 0x000fe20000100a00 */
[----:B------:R0:W-:Y:S03]  /*385d0*/  STL.64 [R1+0x2f8], R26 ;  /* 0x0002f81a01007387 */ /* 0x0001e60000100a00 */
[----:B0-----:R-:W3:Y:S01]  /*385e0*/  LDL.LU.64 R26, [R1+0x34f0] ;  /* 0x0034f000011a7983 */ /* 0x001ee20000300a00 */
[----:B------:R-:W3:Y:S02]  /*385f0*/  LDL.LU.64 R24, [R1+0x34e8] ;  /* 0x0034e80001187983 */ /* 0x000ee40000300a00 */
[----:B------:R-:W-:Y:S02]  /*38600*/  STL.64 [R1+0x3498], R10 ;  /* 0x0034980a01007387 */ /* 0x000fe40000100a00 */
[----:B------:R0:W-:Y:S02]  /*38610*/  STL [R1+0x3490], R8 ;  /* 0x0034900801007387 */ /* 0x0001e40000100800 */
[----:B0-----:R-:W4:Y:S01]  /*38620*/  LDL.LU R8, [R1+0x2d0] ;  /* 0x0002d00001087983 */ /* 0x001f220000300800 */
[----:B------:R-:W4:Y:S02]  /*38630*/  LDL.LU R9, [R1+0x2d4] ;  /* 0x0002d40001097983 */ /* 0x000f240000300800 */
[----:B------:R-:W4:Y:S02]  /*38640*/  LDL.LU R10, [R1+0x2d8] ;  /* 0x0002d800010a7983 */ /* 0x000f240000300800 */
[----:B------:R-:W4:Y:S01]  /*38650*/  LDL.LU R11, [R1+0x2dc] ;  /* 0x0002dc00010b7983 */ /* 0x000f220000300800 */
[C---:B---3--:R-:W-:Y:S11]  /*38660*/  HMMA.16816.F32 R24, R20.reuse, R18, R24 ;  /* 0x000000121418723c */ /* 0x048ff60000001818 */
[----:B------:R-:W-:Y:S11]  /*38670*/  @!UPT UIADD3 URZ, URZ, URZ, URZ ;  /* 0x0000003f3f3ff290 */ /* 0x000ff6000fffe03f */
[----:B------:R-:W-:Y:S01]  /*38680*/  @!UPT UIADD3 URZ, URZ, URZ, URZ ;  /* 0x0000003f3f3ff290 */ /* 0x000fe2000fffe03f */
[----:B------:R-:W-:Y:S01]  /*38690*/  STL.64 [R1+0x2e0], R24 ;  /* 0x0002e01801007387 */ /* 0x000fe20000100a00 */
[----:B------:R0:W-:Y:S03]  /*386a0*/  STL.64 [R1+0x2e8], R26 ;  /* 0x0002e81a01007387 */ /* 0x0001e60000100a00 */
[----:B0-----:R-:W4:Y:S01]  /*386b0*/  LDL.LU.64 R26, [R1+0x34e0] ;  /* 0x0034e000011a7983 */ /* 0x001f220000300a00 */
[----:B------:R-:W-:Y:S01]  /*386c0*/  STL.64 [R1+0x3488], R18 ;  /* 0x0034881201007387 */ /* 0x000fe20000100a00 */
[C---:B----4-:R-:W-:Y:S01]  /*386d0*/  HMMA.16816.F32 R8, R20.reuse, R26, R8 ;  /* 0x0000001a1408723c */ /* 0x050fe20000001808 */
[----:B------:R-:W-:Y:S11]  /*386e0*/  IMAD.MOV.U32 R0, RZ, RZ, R27 ;  /* 0x000000ffff007224 */ /* 0x000ff600078e001b */
[----:B------:R-:W-:Y:S11]  /*386f0*/  @!UPT UIADD3 URZ, URZ, URZ, URZ ;  /* 0x0000003f3f3ff290 */ /* 0x000ff6000fffe03f */
[----:B------:R0:W-:Y:S01]  /*38700*/  STL.64 [R1+0x2d0], R8 ;  /* 0x0002d00801007387 */ /* 0x0001e20000100a00 */
[----:B------:R-:W-:Y:S02]  /*38710*/  STL.64 [R1+0x2d8], R10 ;  /* 0x0002d80a01007387 */ /* 0x000fe40000100a00 */
[----:B0-----:R-:W-:Y:S02]  /*38720*/  IMAD.MOV.U32 R8, RZ, RZ, R26 ;  /* 0x000000ffff087224 */ /* 0x001fe400078e001a */
[----:B------:R-:W2:Y:S02]  /*38730*/  LDL.LU.64 R26, [R1+0x34d8] ;  /* 0x0034d800011a7983 */ /* 0x000ea40000300a00 */
[C---:B--2---:R-:W-:Y:S11]  /*38740*/  HMMA.16816.F32 R12, R20.reuse, R26, R12 ;  /* 0x0000001a140c723c */ /* 0x044ff6000000180c */
[----:B------:R-:W-:Y:S11]  /*38750*/  @!UPT UIADD3 URZ, URZ, URZ, URZ ;  /* 0x0000003f3f3ff290 */ /* 0x000ff6000fffe03f */
[----:B------:R-:W-:Y:S01]  /*38760*/  @!UPT UIADD3 URZ, URZ, URZ, URZ ;  /* 0x0000003f3f3ff290 */ /* 0x000fe2000fffe03f */
[----:B------:R-:W-:Y:S01]  /*38770*/  STL.64 [R1+0x2c0], R12 ;  /* 0x0002c00c01007387 */ /* 0x000fe20000100a00 */
[----:B------:R0:W-:Y:S03]  /*38780*/  STL.64 [R1+0x2c8], R14 ;  /* 0x0002c80e01007387 */ /* 0x0001e60000100a00 */
[----:B0-----:R-:W2:Y:S01]  /*38790*/  LDL.LU.64 R14, [R1+0x34d0] ;  /* 0x0034d000010e7983 */ /* 0x001ea20000300a00 */
[----:B------:R-:W2:Y:S02]  /*387a0*/  LDL.LU.64 R12, [R1+0x34c8] ;  /* 0x0034c800010c7983 */ /* 0x000ea40000300a00 */
[----:B------:R-:W-:Y:S02]  /*387b0*/  IMAD.MOV.U32 R10, RZ, RZ, R26 ;  /* 0x000000ffff0a7224 */ /* 0x000fe400078e001a */
[----:B------:R-:W-:Y:S02]  /*387c0*/  IMAD.MOV.U32 R9, RZ, RZ, R27 ;  /* 0x000000ffff097224 */ /* 0x000fe400078e001b */
[----:B------:R-:W3:Y:S01]  /*387d0*/  LDL.LU.64 R26, [R1+0x34c0] ;  /* 0x0034c000011a7983 */ /* 0x000ee20000300a00 */
[----:B------:R-:W3:Y:S02]  /*387e0*/  LDL.LU.64 R24, [R1+0x34b8] ;  /* 0x0034b80001187983 */ /* 0x000ee40000300a00 */
[----:B------:R-:W-:Y:S02]  /*387f0*/  STL [R1+0x34a8], R10 ;  /* 0x0034a80a01007387 */ /* 0x000fe40000100800 */
[----:B------:R0:W-:Y:S02]  /*38800*/  STL.64 [R1+0x34a0], R8 ;  /* 0x0034a00801007387 */ /* 0x0001e40000100a00 */
[----:B------:R-:W-:Y:S01]  /*38810*/  IMAD.MOV.U32 R11, RZ, RZ, R2 ;  /* 0x000000ffff0b7224 */ /* 0x000fe200078e0002 */
[----:B0-----:R-:W3:Y:S01]  /*38820*/  LDL.LU R8, [R1+0x180] ;  /* 0x0001800001087983 */ /* 0x001ee20000300800 */
[----:B------:R-:W3:Y:S01]  /*38830*/  LDL.LU R9, [R1+0x184] ;  /* 0x0001840001097983 */ /* 0x000ee20000300800 */
[----:B--2---:R-:W-:Y:S11]  /*38840*/  HMMA.16816.F32 R12, R20, R6, R12 ;  /* 0x00000006140c723c */ /* 0x004ff6000000180c */
[----:B------:R-:W-:Y:S11]  /*38850*/  @!UPT UIADD3 URZ, URZ, URZ, URZ ;  /* 0x0000003f3f3ff290 */ /* 0x000ff6000fffe03f */
[----:B------:R-:W-:Y:S01]  /*38860*/  @!UPT UIADD3 URZ, URZ, URZ, URZ ;  /* 0x0000003f3f3ff290 */ /* 0x000fe2000fffe03f */
[----:B------:R0:W-:Y:S01]  /*38870*/  STL.64 [R1+0x210], R12 ;  /* 0x0002100c01007387 */ /* 0x0001e20000100a00 */
[----:B------:R-:W-:Y:S02]  /*38880*/  IMAD.MOV.U32 R2, RZ, RZ, R15 ;  /* 0x000000ffff027224 */ /* 0x000fe400078e000f */
[----:B------:R-:W-:Y:S02]  /*38890*/  STL.64 [R1+0x3450], R6 ;  /* 0x0034500601007387 */ /* 0x000fe40000100a00 */
[----:B------:R-:W2:Y:S02]  /*388a0*/  LDL R15, [R1+0x13a4] ;  /* 0x0013a400010f7983 */ /* 0x000ea40000100800 */
[----:B------:R-:W-:Y:S02]  /*388b0*/  IMAD.MOV.U32 R10, RZ, RZ, R3 ;  /* 0x000000ffff0a7224 */ /* 0x000fe400078e0003 */
[----:B------:R-:W-:Y:S01]  /*388c0*/  IMAD.MOV.U32 R3, RZ, RZ, R14 ;  /* 0x000000ffff037224 */ /* 0x000fe200078e000e */
[----:B--2---:R1:W-:Y:S01]  /*388d0*/  STL [R1+0x33e4], R15 ;  /* 0x0033e40f01007387 */ /* 0x0043e20000100800 */
[----:B0-----:R-:W2:Y:S02]  /*388e0*/  LDL.LU R12, [R1+0xd0] ;  /* 0x0000d000010c7983 */ /* 0x001ea40000300800 */
[----:B------:R-:W2:Y:S02]  /*388f0*/  LDL.LU R13, [R1+0xd4] ;  /* 0x0000d400010d7983 */ /* 0x000ea40000300800 */
[----:B------:R-:W4:Y:S01]  /*38900*/  LDL.LU R14, [R1+0xd8] ;  /* 0x0000d800010e7983 */ /* 0x000f220000300800 */
[----:B-1----:R-:W4:Y:S04]  /*38910*/  LDL.LU R15, [R1+0xdc] ;  /* 0x0000dc00010f7983 */ /* 0x002f280000300800 */
[----:B----4-:R0:W-:Y:S01]  /*38920*/  STL.64 [R1+0x33f0], R14 ;  /* 0x0033f00e01007387 */ /* 0x0101e20000100a00 */
[----:B--2---:R-:W-:Y:S02]  /*38930*/  STL.64 [R1+0x33e8], R12 ;  /* 0x0033e80c01007387 */ /* 0x004fe40000100a00 */
[----:B0-----:R-:W-:-:S02]  /*38940*/  IMAD.MOV.U32 R15, RZ, RZ, R16 ;  /* 0x000000ffff0f7224 */ /* 0x001fc400078e0010 */
[----:B------:R-:W-:Y:S01]  /*38950*/  IMAD.MOV.U32 R14, RZ, RZ, R17 ;  /* 0x000000ffff0e7224 */ /* 0x000fe200078e0011 */
[----:B------:R-:W2:Y:S01]  /*38960*/  LDL.LU R16, [R1+0x170] ;  /* 0x0001700001107983 */ /* 0x000ea20000300800 */
[----:B------:R-:W2:Y:S02]  /*38970*/  LDL.LU R17, [R1+0x174] ;  /* 0x0001740001117983 */ /* 0x000ea40000300800 */
[----:B------:R-:W2:Y:S02]  /*38980*/  LDL.LU R18, [R1+0x178] ;  /* 0x0001780001127983 */ /* 0x000ea40000300800 */
[----:B------:R-:W2:Y:S01]  /*38990*/  LDL.LU R19, [R1+0x17c] ;  /* 0x00017c0001137983 */ /* 0x000ea20000300800 */
[----:B------:R-:W4:Y:S01]  /*389a0*/  LDL R23, [R1+0x13a0] ;  /* 0x0013a00001177983 */ /* 0x000f220000100800 */
[----:B------:R-:W-:-:S03]  /*389b0*/  IMAD.MOV.U32 R22, RZ, RZ, R28 ;  /* 0x000000ffff167224 */ /* 0x000fc600078e001c */
[----:B----4-:R0:W-:Y:S01]  /*389c0*/  STL [R1+0x33e0], R23 ;  /* 0x0033e01701007387 */ /* 0x0101e20000100800 */
[----:B------:R-:W4:Y:S02]  /*389d0*/  LDL.LU R28, [R1+0x34b0] ;  /* 0x0034b000011c7983 */ /* 0x000f240000300800 */
[----:B0-----:R-:W-:Y:S02]  /*389e0*/  IMAD.MOV.U32 R23, RZ, RZ, R29 ;  /* 0x000000ffff177224 */ /* 0x001fe400078e001d */
[----:B------:R-:W2:Y:S05]  /*389f0*/  LDL.LU R29, [R1+0x34ac] ;  /* 0x0034ac00011d7983 */ /* 0x000eaa0000300800 */
[----:B---3--:R-:W-:Y:S01]  /*38a00*/  HMMA.16816.F32 R20, R24, R22, R8 ;  /* 0x000000161814723c */ /* 0x008fe20000001808 */
[----:B------:R-:W-:Y:S01]  /*38a10*/  STL [R1+0x32a8], R2 ;  /* 0x0032a80201007387 */ /* 0x000fe20000100800 */
[----:B------:R-:W-:Y:S02]  /*38a20*/  STL [R1+0x30f8], R3 ;  /* 0x0030f80301007387 */ /* 0x000fe40000100800 */
[----:B------:R-:W3:Y:S02]  /*38a30*/  LDL.LU R10, [R1+0x34a8] ;  /* 0x0034a800010a7983 */ /* 0x000ee40000300800 */
[----:B------:R-:W2:Y:S11]  /*38a40*/  LDL.LU.64 R8, [R1+0x34a0] ;  /* 0x0034a00001087983 */ /* 0x000eb60000300a00 */
[----:B------:R-:W-:Y:S06]  /*38a50*/  @!UPT UIADD3 URZ, URZ, URZ, URZ ;  /* 0x0000003f3f3ff290 */ /* 0x000fec000fffe03f */
[----:B------:R0:W-:Y:S01]  /*38a60*/  STL.64 [R1+0x180], R20 ;  /* 0x0001801401007387 */ /* 0x0001e20000100a00 */
[----:B------:R1:W-:Y:S03]  /*38a70*/  STL.64 [R1+0x188], R22 ;  /* 0x0001881601007387 */ /* 0x0003e60000100a00 */
[----:B0-----:R-:W4:Y:S01]  /*38a80*/  LDL.LU R20, [R1+0x200] ;  /* 0x0002000001147983 */ /* 0x001f220000300800 */
[----:B------:R-:W4:Y:S02]  /*38a90*/  LDL.LU R21, [R1+0x204] ;  /* 0x0002040001157983 */ /* 0x000f240000300800 */
[----:B-1----:R-:W4:Y:S02]  /*38aa0*/  LDL.LU R22, [R1+0x208] ;  /* 0x0002080001167983 */ /* 0x002f240000300800 */
[----:B------:R-:W4:Y:S02]  /*38ab0*/  LDL.LU R23, [R1+0x20c] ;  /* 0x00020c0001177983 */ /* 0x000f240000300800 */
[----:B---3--:R-:W-:-:S02]  /*38ac0*/  IMAD.MOV.U32 R6, RZ, RZ, R10 ;  /* 0x000000ffff067224 */ /* 0x008fc400078e000a */
[----:B--2---:R-:W-:-:S05]  /*38ad0*/  IMAD.MOV.U32 R7, RZ, RZ, R9 ;  /* 0x000000ffff077224 */ /* 0x004fca00078e0009 */
[----:B------:R-:W-:Y:S04]  /*38ae0*/  STL.64 [R1+0x3468], R6 ;  /* 0x0034680601007387 */ /* 0x000fe80000100a00 */
[----:B----4-:R-:W-:Y:S01]  /*38af0*/  STL.64 [R1+0x3400], R22 ;  /* 0x0034001601007387 */ /* 0x010fe20000100a00 */
[----:B------:R0:W-:Y:S03]  /*38b00*/  STL.64 [R1+0x33f8], R20 ;  /* 0x0033f81401007387 */ /* 0x0001e60000100a00 */
[----:B0-----:R-:W2:Y:S01]  /*38b10*/  LDL.LU R20, [R1+0xe0] ;  /* 0x0000e00001147983 */ /* 0x001ea20000300800 */
[----:B------:R-:W2:Y:S02]  /*38b20*/  LDL.LU R21, [R1+0xe4] ;  /* 0x0000e40001157983 */ /* 0x000ea40000300800 */
[----:B------:R-:W3:Y:S02]  /*38b30*/  LDL.LU R22, [R1+0xe8] ;  /* 0x0000e80001167983 */ /* 0x000ee40000300800 */
[----:B------:R-:W3:Y:S02]  /*38b40*/  LDL.LU R23, [R1+0xec] ;  /* 0x0000ec0001177983 */ /* 0x000ee40000300800 */
[----:B------:R-:W-:-:S02]  /*38b50*/  IMAD.MOV.U32 R6, RZ, RZ, R8 ;  /* 0x000000ffff067224 */ /* 0x000fc400078e0008 */
[----:B------:R-:W-:Y:S01]  /*38b60*/  IMAD.MOV.U32 R7, RZ, RZ, R0 ;  /* 0x000000ffff077224 */ /* 0x000fe200078e0000 */
[----:B------:R-:W4:Y:S01]  /*38b70*/  LDL.LU R8, [R1+0x160] ;  /* 0x0001600001087983 */ /* 0x000f220000300800 */
[----:B------:R-:W4:Y:S02]  /*38b80*/  LDL.LU R9, [R1+0x164] ;  /* 0x0001640001097983 */ /* 0x000f240000300800 */
[----:B------:R-:W4:Y:S02]  /*38b90*/  LDL.LU R10, [R1+0x168] ;  /* 0x00016800010a7983 */ /* 0x000f240000300800 */
[----:B------:R-:W4:Y:S01]  /*38ba0*/  LDL.LU R11, [R1+0x16c] ;  /* 0x00016c00010b7983 */ /* 0x000f220000300800 */
[----:B------:R-:W-:Y:S04]  /*38bb0*/  STL.64 [R1+0x3480], R6 ;  /* 0x0034800601007387 */ /* 0x000fe80000100a00 */
[----:B---3--:R0:W-:Y:S02]  /*38bc0*/  STL.64 [R1+0x3410], R22 ;  /* 0x0034101601007387 */ /* 0x0081e40000100a00 */
[----:B0-----:R-:W-:-:S02]  /*38bd0*/  IMAD.MOV.U32 R22, RZ, RZ, R5 ;  /* 0x000000ffff167224 */ /* 0x001fc400078e0005 */
[----:B------:R-:W-:-:S07]  /*38be0*/  IMAD.MOV.U32 R23, RZ, RZ, R4 ;  /* 0x000000ffff177224 */ /* 0x000fce00078e0004 */
[C---:B------:R-:W-:Y:S01]  /*38bf0*/  HMMA.16816.F32 R16, R24.reuse, R22, R16 ;  /* 0x000000161810723c */ /* 0x040fe20000001810 */
[----:B--2---:R-:W-:Y:S01]  /*38c00*/  STL.64 [R1+0x3408], R20 ;  /* 0x0034081401007387 */ /* 0x004fe20000100a00 */
[----:B------:R-:W2:Y:S02]  /*38c10*/  LDL R0, [R1+0x139c] ;  /* 0x00139c0001007983 */ /* 0x000ea40000100800 */
[----:B------:R-:W3:Y:S11]  /*38c20*/  LDL.LU R4, [R1+0x140] ;  /* 0x0001400001047983 */ /* 0x000ef60000300800 */
[----:B------:R-:W-:Y:S08]  /*38c30*/  @!UPT UIADD3 URZ, URZ, URZ, URZ ;  /* 0x0000003f3f3ff290 */ /* 0x000ff0000fffe03f */
[----:B------:R0:W-:Y:S01]  /*38c40*/  STL.64 [R1+0x170], R16 ;  /* 0x0001701001007387 */ /* 0x0001e20000100a00 */
[----:B------:R1:W-:Y:S02]  /*38c50*/  STL.64 [R1+0x178], R18 ;  /* 0x0001781201007387 */ /* 0x0003e40000100a00 */
[----:B------:R-:W3:Y:S02]  /*38c60*/  LDL.LU R5, [R1+0x144] ;  /* 0x0001440001057983 */ /* 0x000ee40000300800 */
[----:B------:R-:W3:Y:S01]  /*38c70*/  LDL.LU R6, [R1+0x148] ;  /* 0x0001480001067983 */ /* 0x000ee20000300800 */
[----:B------:R-:W3:Y:S04]  /*38c80*/  LDL.LU R7, [R1+0x14c] ;  /* 0x00014c0001077983 */ /* 0x000ee80000300800 */
[----:B0-----:R-:W2:Y:S01]  /*38c90*/  LDL.LU R16, [R1+0x150] ;  /* 0x0001500001107983 */ /* 0x001ea20000300800 */
[----:B------:R-:W2:Y:S02]  /*38ca0*/  LDL.LU R17, [R1+0x154] ;  /* 0x0001540001117983 */ /* 0x000ea40000300800 */
[----:B-1----:R-:W2:Y:S02]  /*38cb0*/  LDL.LU R18, [R1+0x158] ;  /* 0x0001580001127983 */ /* 0x002ea40000300800 */
[----:B------:R-:W2:Y:S01]  /*38cc0*/  LDL.LU R19, [R1+0x15c] ;  /* 0x00015c0001137983 */ /* 0x000ea20000300800 */
[----:B------:R0:W-:Y:S04]  /*38cd0*/  STL.64 [R1+0x3420], R22 ;  /* 0x0034201601007387 */ /* 0x0001e80000100a00 */
[----:B0-----:R-:W2:Y:S04]  /*38ce0*/  LDL.64 R22, [R1+0x28] ;  /* 0x0000280001167983 */ /* 0x001ea80000100a00 */
[----:B--2---:R0:W-:Y:S01]  /*38cf0*/  STL.64 [R1+0x3448], R22 ;  /* 0x0034481601007387 */ /* 0x0041e20000100a00 */
[----:B------:R-:W2:Y:S02]  /*38d00*/  LDL.LU R20, [R1+0xb0] ;  /* 0x0000b00001147983 */ /* 0x000ea40000300800 */
[----:B------:R-:W2:Y:S01]  /*38d10*/  LDL.LU R21, [R1+0xb4] ;  /* 0x0000b40001157983 */ /* 0x000ea20000300800 */
[----:B0-----:R-:W2:Y:S01]  /*38d20*/  LDL.LU R22, [R1+0xb8] ;  /* 0x0000b80001167983 */ /* 0x001ea20000300800 */
[----:B------:R-:W2:Y:S01]  /*38d30*/  LDL.LU R23, [R1+0xbc] ;  /* 0x0000bc0001177983 */ /* 0x000ea20000300800 */
[C---:B----4-:R-:W-:Y:S02]  /*38d40*/  HMMA.16816.F32 R8, R24.reuse, R14, R8 ;  /* 0x0000000e1808723c */ /* 0x050fe40000001808 */
[----:B--2---:R-:W-:Y:S01]  /*38d50*/  STL.64 [R1+0x3460], R22 ;  /* 0x0034601601007387 */ /* 0x004fe20000100a00 */
[----:B------:R0:W-:Y:S03]  /*38d60*/  STL.64 [R1+0x3458], R20 ;  /* 0x0034581401007387 */ /* 0x0001e60000100a00 */
[----:B0-----:R-:W2:Y:S01]  /*38d70*/  LDL.LU R20, [R1+0x120] ;  /* 0x0001200001147983 */ /* 0x001ea20000300800 */
[----:B------:R-:W2:Y:S02]  /*38d80*/  LDL.LU R21, [R1+0x124] ;  /* 0x0001240001157983 */ /* 0x000ea40000300800 */
[----:B------:R-:W4:Y:S02]  /*38d90*/  LDL.LU R22, [R1+0x128] ;  /* 0x0001280001167983 */ /* 0x000f240000300800 */
[----:B------:R-:W4:Y:S02]  /*38da0*/  LDL.LU R23, [R1+0x12c] ;  /* 0x00012c0001177983 */ /* 0x000f240000300800 */
[----:B----4-:R-:W-:Y:S01]  /*38db0*/  STL.64 [R1+0x3478], R22 ;  /* 0x0034781601007387 */ /* 0x010fe20000100a00 */
[----:B--2---:R0:W-:Y:S03]  /*38dc0*/  STL.64 [R1+0x3470], R20 ;  /* 0x0034701401007387 */ /* 0x0041e60000100a00 */
[----:B0-----:R-:W2:Y:S01]  /*38dd0*/  LDL.LU R20, [R1+0x130] ;  /* 0x0001300001147983 */ /* 0x001ea20000300800 */
[----:B------:R-:W2:Y:S02]  /*38de0*/  LDL.LU R21, [R1+0x134] ;  /* 0x0001340001157983 */ /* 0x000ea40000300800 */
[----:B------:R-:W2:Y:S02]  /*38df0*/  LDL.LU R22, [R1+0x138] ;  /* 0x0001380001167983 */ /* 0x000ea40000300800 */
[----:B------:R-:W2:Y:S01]  /*38e00*/  LDL.LU R23, [R1+0x13c] ;  /* 0x00013c0001177983 */ /* 0x000ea20000300800 */
[----:B------:R-:W-:Y:S01]  /*38e10*/  STL.64 [R1+0x160], R8 ;  /* 0x0001600801007387 */ /* 0x000fe20000100a00 */
[----:B------:R0:W-:Y:S03]  /*38e20*/  STL.64 [R1+0x168], R10 ;  /* 0x0001680a01007387 */ /* 0x0001e60000100a00 */
[----:B0-----:R-:W4:Y:S01]  /*38e30*/  LDL.LU.64 R10, [R1+0x3498] ;  /* 0x00349800010a7983 */ /* 0x001f220000300a00 */
[----:B------:R-:W2:Y:S02]  /*38e40*/  LDL.LU R8, [R1+0x3490] ;  /* 0x0034900001087983 */ /* 0x000ea40000300800 */
[----:B------:R0:W-:Y:S02]  /*38e50*/  STL.64 [R1+0x3418], R14 ;  /* 0x0034180e01007387 */ /* 0x0001e40000100a00 */
[----:B------:R-:W2:Y:S01]  /*38e60*/  LDL.LU R12, [R1+0xf0] ;  /* 0x0000f000010c7983 */ /* 0x000ea20000300800 */
[----:B------:R-:W2:Y:S04]  /*38e70*/  LDL.LU R13, [R1+0xf4] ;  /* 0x0000f400010d7983 */ /* 0x000ea80000300800 */
[----:B0-----:R-:W2:Y:S01]  /*38e80*/  LDL.LU R14, [R1+0xf8] ;  /* 0x0000f800010e7983 */ /* 0x001ea20000300800 */
[----:B------:R-:W2:Y:S01]  /*38e90*/  LDL.LU R15, [R1+0xfc] ;  /* 0x0000fc00010f7983 */ /* 0x000ea20000300800 */
[C---:B----4-:R-:W-:Y:S02]  /*38ea0*/  HMMA.16816.F32 R16, R24.reuse, R10, R16 ;  /* 0x0000000a1810723c */ /* 0x050fe40000001810 */
[----:B--2---:R-:W-:Y:S01]  /*38eb0*/  STL.64 [R1+0x3430], R14 ;  /* 0x0034300e01007387 */ /* 0x004fe20000100a00 */
[----:B------:R0:W-:Y:S03]  /*38ec0*/  STL.64 [R1+0x3428], R12 ;  /* 0x0034280c01007387 */ /* 0x0001e60000100a00 */
[----:B0-----:R-:W2:Y:S01]  /*38ed0*/  LDL.LU R12, [R1+0x100] ;  /* 0x00010000010c7983 */ /* 0x001ea20000300800 */
[----:B------:R-:W2:Y:S02]  /*38ee0*/  LDL.LU R13, [R1+0x104] ;  /* 0x00010400010d7983 */ /* 0x000ea40000300800 */
[----:B------:R-:W2:Y:S02]  /*38ef0*/  LDL.LU R14, [R1+0x108] ;  /* 0x00010800010e7983 */ /* 0x000ea40000300800 */
[----:B------:R-:W2:Y:S11]  /*38f00*/  LDL.LU R15, [R1+0x10c] ;  /* 0x00010c00010f7983 */ /* 0x000eb60000300800 */
[----:B------:R-:W-:Y:S01]  /*38f10*/  @!UPT UIADD3 URZ, URZ, URZ, URZ ;  /* 0x0000003f3f3ff290 */ /* 0x000fe2000fffe03f */
[----:B------:R-:W-:Y:S01]  /*38f20*/  STL.64 [R1+0x150], R16 ;  /* 0x0001501001007387 */ /* 0x000fe20000100a00 */
[----:B------:R0:W-:Y:S03]  /*38f30*/  STL.64 [R1+0x158], R18 ;  /* 0x0001581201007387 */ /* 0x0001e60000100a00 */
[----:B0-----:R-:W3:Y:S02]  /*38f40*/  LDL.LU.64 R18, [R1+0x3488] ;  /* 0x0034880001127983 */ /* 0x001ee40000300a00 */
[C---:B---3--:R-:W-:Y:S11]  /*38f50*/  HMMA.16816.F32 R4, R24.reuse, R18, R4 ;  /* 0x000000121804723c */ /* 0x048ff60000001804 */
[----:B------:R-:W-:Y:S11]  /*38f60*/  @!UPT UIADD3 URZ, URZ, URZ, URZ ;  /* 0x0000003f3f3ff290 */ /* 0x000ff6000fffe03f */
[----:B------:R-:W-:Y:S01]  /*38f70*/  @!UPT UIADD3 URZ, URZ, URZ, URZ ;  /* 0x0000003f3f3ff290 */ /* 0x000fe2000fffe03f */
[----:B------:R-:W-:Y:S01]  /*38f80*/  STL.64 [R1+0x140], R4 ;  /* 0x0001400401007387 */ /* 0x000fe20000100a00 */
        /* <DEDUP_REMOVED lines=16> */
[----:B---3--:R-:W-:Y:S02]  /*39090*/  HMMA.16816.F32 R24, R24, R6, R20 ;  /* 0x000000061818723c */ /* 0x008fe40000001814 */
[----:B------:R-:W2:Y:S01]  /*390a0*/  LDL.LU.64 R22, [R1+0x3448] ;  /* 0x0034480001167983 */ /* 0x000ea20000300a00 */
[----:B------:R-:W-:Y:S02]  /*390b0*/  IMAD.MOV.U32 R9, RZ, RZ, R7 ;  /* 0x000000ffff097224 */ /* 0x000fe400078e0007 */
[----:B------:R-:W2:Y:S11]  /*390c0*/  LDL.LU.64 R6, [R1+0x3440] ;  /* 0x0034400001067983 */ /* 0x000eb60000300a00 */
[----:B------:R-:W-:Y:S07]  /*390d0*/  @!UPT UIADD3 URZ, URZ, URZ, URZ ;  /* 0x0000003f3f3ff290 */ /* 0x000fee000fffe03f */
[----:B------:R0:W-:Y:S01]  /*390e0*/  STL.64 [R1+0xb0], R24 ;  /* 0x0000b01801007387 */ /* 0x0001e20000100a00 */
[----:B------:R1:W-:Y:S02]  /*390f0*/  STL.64 [R1+0xb8], R26 ;  /* 0x0000b81a01007387 */ /* 0x0003e40000100a00 */
[----:B------:R-:W2:Y:S01]  /*39100*/  LDL.LU.64 R4, [R1+0x3438] ;  /* 0x0034380001047983 */ /* 0x000ea20000300a00 */
[----:B0-----:R-:W3:Y:S01]  /*39110*/  LDL.LU R24, [R1+0x3d0] ;  /* 0x0003d00001187983 */ /* 0x001ee20000300800 */
[----:B------:R-:W3:Y:S02]  /*39120*/  LDL.LU R25, [R1+0x3d4] ;  /* 0x0003d40001197983 */ /* 0x000ee40000300800 */
[----:B-1----:R-:W4:Y:S02]  /*39130*/  LDL.LU R26, [R1+0x3d8] ;  /* 0x0003d800011a7983 */ /* 0x002f240000300800 */
[----:B------:R-:W4:Y:S01]  /*39140*/  LDL.LU R27, [R1+0x3dc] ;  /* 0x0003dc00011b7983 */ /* 0x000f220000300800 */
[----:B--2---:R-:W-:Y:S01]  /*39150*/  HMMA.16816.F32 R12, R4, R22, R12 ;  /* 0x00000016040c723c */ /* 0x004fe2000000180c */
[----:B------:R-:W-:-:S02]  /*39160*/  IMAD.MOV.U32 R3, RZ, RZ, R22 ;  /* 0x000000ffff037224 */ /* 0x000fc400078e0016 */
[----:B------:R-:W-:Y:S01]  /*39170*/  IMAD.MOV.U32 R2, RZ, RZ, R23 ;  /* 0x000000ffff027224 */ /* 0x000fe200078e0017 */
[----:B----4-:R0:W-:Y:S01]  /*39180*/  STL.64 [R1+0x33d8], R26 ;  /* 0x0033d81a01007387 */ /* 0x0101e20000100a00 */
[----:B---3--:R-:W-:Y:S03]  /*39190*/  STL.64 [R1+0x33d0], R24 ;  /* 0x0033d01801007387 */ /* 0x008fe60000100a00 */
[----:B0-----:R-:W2:Y:S11]  /*391a0*/  LDL.64 R26, [R1+0x58] ;  /* 0x00005800011a7983 */ /* 0x001eb60000100a00 */
[----:B------:R-:W-:Y:S04]  /*391b0*/  @!UPT UIADD3 URZ, URZ, URZ, URZ ;  /* 0x0000003f3f3ff290 */ /* 0x000fe8000fffe03f */
[----:B------:R-:W-:Y:S02]  /*391c0*/  STL.64 [R1+0x100], R12 ;  /* 0x0001000c01007387 */ /* 0x000fe40000100a00 */
[----:B------:R0:W-:Y:S02]  /*391d0*/  STL.64 [R1+0x108], R14 ;  /* 0x0001080e01007387 */ /* 0x0001e40000100a00 */
[----:B0-----:R-:W3:Y:S01]  /*391e0*/  LDL.LU.64 R14, [R1+0x3430] ;  /* 0x00343000010e7983 */ /* 0x001ee20000300a00 */
[----:B------:R-:W3:Y:S02]  /*391f0*/  LDL.LU.64 R12, [R1+0x3428] ;  /* 0x00342800010c7983 */ /* 0x000ee40000300a00 */
[----:B------:R-:W3:Y:S02]  /*39200*/  LDL.LU.64 R22, [R1+0x3420] ;  /* 0x0034200001167983 */ /* 0x000ee40000300a00 */
[C---:B---3--:R-:W-:Y:S01]  /*39210*/  HMMA.16816.F32 R20, R4.reuse, R22, R12 ;  /* 0x000000160414723c */ /* 0x048fe2000000180c */
[----:B------:R-:W3:Y:S11]  /*39220*/  LDL.LU.64 R14, [R1+0x3418] ;  /* 0x00341800010e7983 */ /* 0x000ef60000300a00 */
[----:B------:R-:W-:Y:S11]  /*39230*/  @!UPT UIADD3 URZ, URZ, URZ, URZ ;  /* 0x0000003f3f3ff290 */ /* 0x000ff6000fffe03f */
[----:B------:R-:W-:Y:S01]  /*39240*/  STL.64 [R1+0xf0], R20 ;  /* 0x0000f01401007387 */ /* 0x000fe20000100a00 */
[----:B------:R0:W-:Y:S03]  /*39250*/  STL.64 [R1+0xf8], R22 ;  /* 0x0000f81601007387 */ /* 0x0001e60000100a00 */
[----:B0-----:R-:W3:Y:S01]  /*39260*/  LDL.LU.64 R22, [R1+0x3410] ;  /* 0x0034100001167983 */ /* 0x001ee20000300a00 */
[----:B------:R-:W3:Y:S02]  /*39270*/  LDL.LU.64 R20, [R1+0x3408] ;  /* 0x0034080001147983 */ /* 0x000ee40000300a00 */
[C---:B---3--:R-:W-:Y:S01]  /*39280*/  HMMA.16816.F32 R12, R4.reuse, R14, R20 ;  /* 0x0000000e040c723c */ /* 0x048fe20000001814 */
[----:B------:R-:W3:Y:S01]  /*39290*/  LDL.LU.64 R22, [R1+0x3400] ;  /* 0x0034000001167983 */ /* 0x000ee20000300a00 */
[----:B------:R-:W3:Y:S11]  /*392a0*/  LDL.LU.64 R20, [R1+0x33f8] ;  /* 0x0033f80001147983 */ /* 0x000ef60000300a00 */
[----:B------:R-:W-:Y:S10]  /*392b0*/  @!UPT UIADD3 URZ, URZ, URZ, URZ ;  /* 0x0000003f3f3ff290 */ /* 0x000ff4000fffe03f */
[----:B------:R-:W-:Y:S01]  /*392c0*/  STL.64 [R1+0xe0], R12 ;  /* 0x0000e00c01007387 */ /* 0x000fe20000100a00 */
[----:B------:R0:W-:Y:S03]  /*392d0*/  STL.64 [R1+0xe8], R14 ;  /* 0x0000e80e01007387 */ /* 0x0001e60000100a00 */
[----:B0-----:R-:W4:Y:S01]  /*392e0*/  LDL.LU.64 R14, [R1+0x33f0] ;  /* 0x0033f000010e7983 */ /* 0x001f220000300a00 */
[----:B------:R-:W4:Y:S02]  /*392f0*/  LDL.LU.64 R12, [R1+0x33e8] ;  /* 0x0033e800010c7983 */ /* 0x000f240000300a00 */
[C---:B----4-:R-:W-:Y:S11]  /*39300*/  HMMA.16816.F32 R12, R4.reuse, R10, R12 ;  /* 0x0000000a040c723c */ /* 0x050ff6000000180c */
[----:B------:R-:W-:Y:S11]  /*39310*/  @!UPT UIADD3 URZ, URZ, URZ, URZ ;  /* 0x0000003f3f3ff290 */ /* 0x000ff6000fffe03f */
[----:B------:R-:W-:Y:S01]  /*39320*/  @!UPT UIADD3 URZ, URZ, URZ, URZ ;  /* 0x0000003f3f3ff290 */ /* 0x000fe2000fffe03f */
[----:B------:R-:W-:Y:S01]  /*39330*/  STL.64 [R1+0xd0], R12 ;  /* 0x0000d00c01007387 */ /* 0x000fe20000100a00 */
[----:B------:R0:W-:Y:S03]  /*39340*/  STL.64 [R1+0xd8], R14 ;  /* 0x0000d80e01007387 */ /* 0x0001e60000100a00 */
[----:B0-----:R-:W4:Y:S01]  /*39350*/  LDL.LU R15, [R1+0x33e4] ;  /* 0x0033e400010f7983 */ /* 0x001f220000300800 */
[----:B---3--:R-:W-:Y:S01]  /*39360*/  HMMA.16816.F32 R20, R4, R18, R20 ;  /* 0x000000120414723c */ /* 0x008fe20000001814 */
[----:B------:R-:W-:Y:S02]  /*39370*/  STL.64 [R1+0x3378], R10 ;  /* 0x0033780a01007387 */ /* 0x000fe40000100a00 */
[----:B------:R-:W-:Y:S01]  /*39380*/  STL [R1+0x3370], R8 ;  /* 0x0033700801007387 */ /* 0x000fe20000100800 */
[----:B----4-:R-:W0:Y:S04]  /*39390*/  LDSM.16.MT88.4 R12, [R15+0x11080] ;  /* 0x011080000f0c783b */ /* 0x010e280000004200 */
[----:B0-----:R-:W-:Y:S01]  /*393a0*/  STL.64 [R1+0x33c0], R14 ;  /* 0x0033c00e01007387 */ /* 0x001fe20000100a00 */
[----:B------:R0:W-:Y:S03]  /*393b0*/  STL.64 [R1+0x33b8], R12 ;  /* 0x0033b80c01007387 */ /* 0x0001e60000100a00 */
[----:B0-----:R-:W3:Y:S01]  /*393c0*/  LDL.LU R12, [R1+0x2b0] ;  /* 0x0002b000010c7983 */ /* 0x001ee20000300800 */
[----:B------:R-:W3:Y:S10]  /*393d0*/  LDL.LU R13, [R1+0x2b4] ;  /* 0x0002b400010d7983 */ /* 0x000ef40000300800 */
[----:B------:R-:W-:Y:S02]  /*393e0*/  STL.64 [R1+0x200], R20 ;  /* 0x0002001401007387 */ /* 0x000fe40000100a00 */
[----:B------:R0:W-:Y:S02]  /*393f0*/  STL.64 [R1+0x208], R22 ;  /* 0x0002081601007387 */ /* 0x0001e40000100a00 */
[----:B0-----:R-:W4:Y:S01]  /*39400*/  LDL.LU R23, [R1+0x33e0] ;  /* 0x0033e00001177983 */ /* 0x001f220000300800 */
[----:B------:R-:W-:-:S02]  /*39410*/  IMAD.MOV.U32 R10, RZ, RZ, R18 ;  /* 0x000000ffff0a7224 */ /* 0x000fc400078e0012 */
[----:B------:R-:W-:Y:S02]  /*39420*/  IMAD.MOV.U32 R8, RZ, RZ, R19 ;  /* 0x000000ffff087224 */ /* 0x000fe400078e0013 */
[----:B------:R-:W-:Y:S02]  /*39430*/  IMAD.MOV.U32 R14, RZ, RZ, R29 ;  /* 0x000000ffff0e7224 */ /* 0x000fe400078e001d */
[----:B------:R-:W-:Y:S02]  /*39440*/  IMAD.MOV.U32 R15, RZ, RZ, R28 ;  /* 0x000000ffff0f7224 */ /* 0x000fe400078e001c */
[----:B--2---:R-:W-:Y:S01]  /*39450*/  IMAD.MOV.U32 R11, RZ, RZ, R27 ;  /* 0x000000ffff0b7224 */ /* 0x004fe200078e001b */
[----:B----4-:R-:W0:Y:S02]  /*39460*/  LDSM.16.MT88.4 R16, [R23+0x11000] ;  /* 0x011000001710783b */ /* 0x010e240000004200 */
[----:B------:R-:W1:Y:S02]  /*39470*/  LDSM.16.MT88.4 R20, [R23+0x11080] ;  /* 0x011080001714783b */ /* 0x000e640000004200 */
[----:B0-----:R-:W-:Y:S02]  /*39480*/  STL.64 [R1+0x3320], R18 ;  /* 0x0033201201007387 */ /* 0x001fe40000100a00 */
[----:B------:R3:W-:Y:S02]  /*39490*/  STL.64 [R1+0x3318], R16 ;  /* 0x0033181001007387 */ /* 0x0007e40000100a00 */
[----:B---3--:R-:W-:Y:S07]  /*394a0*/  HMMA.16816.F32 R16, R4, R26, R12 ;  /* 0x0000001a0410723c */ /* 0x008fee000000180c */
[----:B------:R-:W-:-:S02]  /*394b0*/  IMAD.MOV.U32 R12, RZ, RZ, R26 ;  /* 0x000000ffff0c7224 */ /* 0x000fc400078e001a */
[----:B------:R-:W2:Y:S01]  /*394c0*/  LDL.LU.64 R26, [R1+0x33d8] ;  /* 0x0033d800011a7983 */ /* 0x000ea20000300a00 */
[----:B------:R-:W2:Y:S11]  /*394d0*/  LDL.LU.64 R24, [R1+0x33d0] ;  /* 0x0033d00001187983 */ /* 0x000eb60000300a00 */
[----:B------:R-:W-:Y:S02]  /*394e0*/  @!UPT UIADD3 URZ, URZ, URZ, URZ ;  /* 0x0000003f3f3ff290 */ /* 0x000fe4000fffe03f */
[----:B------:R-:W-:Y:S01]  /*394f0*/  STL.64 [R1+0x2b0], R16 ;  /* 0x0002b01001007387 */ /* 0x000fe20000100a00 */
[----:B-1----:R0:W-:Y:S02]  /*39500*/  STL.64 [R1+0x32b8], R22 ;  /* 0x0032b81601007387 */ /* 0x0021e40000100a00 */
[----:B------:R-:W-:Y:S01]  /*39510*/  STL.64 [R1+0x32b0], R20 ;  /* 0x0032b01401007387 */ /* 0x000fe20000100a00 */
[----:B0-----:R-:W2:Y:S01]  /*39520*/  LDL.LU.64 R22, [R1+0x68] ;  /* 0x0000680001167983 */ /* 0x001ea20000300a00 */
[----:B------:R-:W-:Y:S02]  /*39530*/  IMAD.MOV.U32 R29, RZ, RZ, R18 ;  /* 0x000000ffff1d7224 */ /* 0x000fe400078e0012 */
[----:B------:R-:W-:Y:S02]  /*39540*/  IMAD.MOV.U32 R28, RZ, RZ, R19 ;  /* 0x000000ffff1c7224 */ /* 0x000fe400078e0013 */
[----:B--2---:R-:W-:Y:S01]  /*39550*/  HMMA.16816.F32 R16, R4, R22, R24 ;  /* 0x000000160410723c */ /* 0x004fe20000001818 */
[----:B------:R-:W0:Y:S04]  /*39560*/  LDSM.16.MT88.4 R24, [R0+0x11000] ;  /* 0x011000000018783b */ /* 0x000e280000004200 */
[----:B------:R1:W-:Y:S02]  /*39570*/  STL.64 [R1+0x3338], R22 ;  /* 0x0033381601007387 */ /* 0x0003e40000100a00 */
[----:B-1----:R-:W-:-:S02]  /*39580*/  IMAD.MOV.U32 R22, RZ, RZ, R12 ;  /* 0x000000ffff167224 */ /* 0x002fc400078e000c */
[----:B------:R-:W-:Y:S11]  /*39590*/  IMAD.MOV.U32 R23, RZ, RZ, R11 ;  /* 0x000000ffff177224 */ /* 0x000ff600078e000b */
[----:B------:R-:W-:Y:S03]  /*395a0*/  @!UPT UIADD3 URZ, URZ, URZ, URZ ;  /* 0x0000003f3f3ff290 */ /* 0x000fe6000fffe03f */
[----:B------:R-:W-:Y:S01]  /*395b0*/  STL.64 [R1+0x4c0], R16 ;  /* 0x0004c01001007387 */ /* 0x000fe20000100a00 */
[----:B------:R-:W-:Y:S02]  /*395c0*/  STL.64 [R1+0x4c8], R18 ;  /* 0x0004c81201007387 */ /* 0x000fe40000100a00 */
[----:B------:R1:W-:Y:S02]  /*395d0*/  STL.64 [R1+0x3350], R22 ;  /* 0x0033501601007387 */ /* 0x0003e40000100a00 */
[----:B-1----:R-:W-:Y:S02]  /*395e0*/  IMAD.MOV.U32 R22, RZ, RZ, R10 ;  /* 0x000000ffff167224 */ /* 0x002fe400078e000a */
[----:B------:R-:W-:Y:S01]  /*395f0*/  IMAD.MOV.U32 R23, RZ, RZ, R8 ;  /* 0x000000ffff177224 */ /* 0x000fe200078e0008 */
[----:B0-----:R-:W-:Y:S01]  /*39600*/  STL.64 [R1+0x3228], R26 ;  /* 0x0032281a01007387 */ /* 0x001fe20000100a00 */
[----:B------:R0:W-:Y:S03]  /*39610*/  STL.64 [R1+0x3220], R24 ;  /* 0x0032201801007387 */ /* 0x0001e60000100a00 */
[----:B0-----:R-:W2:Y:S01]  /*39620*/  LDL.LU R24, [R1+0x380] ;  /* 0x0003800001187983 */ /* 0x001ea20000300800 */
[----:B------:R-:W2:Y:S02]  /*39630*/  LDL.LU R25, [R1+0x384] ;  /* 0x0003840001197983 */ /* 0x000ea40000300800 */
[----:B------:R-:W3:Y:S02]  /*39640*/  LDL.LU R26, [R1+0x388] ;  /* 0x00038800011a7983 */ /* 0x000ee40000300800 */
[----:B------:R-:W3:Y:S01]  /*39650*/  LDL.LU R27, [R1+0x38c] ;  /* 0x00038c00011b7983 */ /* 0x000ee20000300800 */
[----:B------:R0:W-:Y:S01]  /*39660*/  STL.64 [R1+0x3368], R22 ;  /* 0x0033681601007387 */ /* 0x0001e20000100a00 */
[----:B------:R-:W4:Y:S02]  /*39670*/  LDL.LU R16, [R1+0x340] ;  /* 0x0003400001107983 */ /* 0x000f240000300800 */
[----:B------:R-:W4:Y:S02]  /*39680*/  LDL.LU R17, [R1+0x344] ;  /* 0x0003440001117983 */ /* 0x000f240000300800 */
[----:B------:R-:W2:Y:S01]  /*39690*/  LDL.LU R18, [R1+0x348] ;  /* 0x0003480001127983 */ /* 0x000ea20000300800 */
[----:B------:R-:W2:Y:S01]  /*396a0*/  LDL.LU R19, [R1+0x34c] ;  /* 0x00034c0001137983 */ /* 0x000ea20000300800 */
[----:B------:R-:W2:Y:S02]  /*396b0*/  LDL.LU R20, [R1+0x410] ;  /* 0x0004100001147983 */ /* 0x000ea40000300800 */
[----:B------:R-:W2:Y:S01]  /*396c0*/  LDL.LU R21, [R1+0x414] ;  /* 0x0004140001157983 */ /* 0x000ea20000300800 */
[----:B0-----:R-:W2:Y:S01]  /*396d0*/  LDL.LU R22, [R1+0x418] ;  /* 0x0004180001167983 */ /* 0x001ea20000300800 */
[----:B------:R-:W2:Y:S03]  /*396e0*/  LDL.LU R23, [R1+0x41c] ;  /* 0x00041c0001177983 */ /* 0x000ea60000300800 */
[----:B--2---:R-:W-:Y:S01]  /*396f0*/  STL.64 [R1+0x3388], R22 ;  /* 0x0033881601007387 */ /* 0x004fe20000100a00 */
[----:B------:R0:W-:Y:S03]  /*39700*/  STL.64 [R1+0x3380], R20 ;  /* 0x0033801401007387 */ /* 0x0001e60000100a00 */
[----:B0-----:R-:W2:Y:S01]  /*39710*/  LDL.LU R20, [R1+0x420] ;  /* 0x0004200001147983 */ /* 0x001ea20000300800 */
[----:B------:R-:W2:Y:S02]  /*39720*/  LDL.LU R21, [R1+0x424] ;  /* 0x0004240001157983 */ /* 0x000ea40000300800 */
[----:B------:R-:W2:Y:S02]  /*39730*/  LDL.LU R22, [R1+0x428] ;  /* 0x0004280001167983 */ /* 0x000ea40000300800 */
[----:B------:R-:W2:Y:S02]  /*39740*/  LDL.LU R23, [R1+0x42c] ;  /* 0x00042c0001177983 */ /* 0x000ea40000300800 */
[----:B--2---:R-:W-:Y:S01]  /*39750*/  STL.64 [R1+0x3398], R22 ;  /* 0x0033981601007387 */ /* 0x004fe20000100a00 */
[----:B------:R0:W-:Y:S03]  /*39760*/  STL.64 [R1+0x3390], R20 ;  /* 0x0033901401007387 */ /* 0x0001e60000100a00 */
[----:B0-----:R-:W2:Y:S01]  /*39770*/  LDL.LU R20, [R1+0x430] ;  /* 0x0004300001147983 */ /* 0x001ea20000300800 */
[----:B------:R-:W2:Y:S02]  /*39780*/  LDL.LU R21, [R1+0x434] ;  /* 0x0004340001157983 */ /* 0x000ea40000300800 */
[----:B------:R-:W2:Y:S02]  /*39790*/  LDL.LU R22, [R1+0x438] ;  /* 0x0004380001167983 */ /* 0x000ea40000300800 */
[----:B------:R-:W2:Y:S01]  /*397a0*/  LDL.LU R23, [R1+0x43c] ;  /* 0x00043c0001177983 */ /* 0x000ea20000300800 */
[----:B------:R-:W3:Y:S04]  /*397b0*/  LDL R14, [R1+0x78] ;  /* 0x00007800010e7983 */ /* 0x000ee80000100800 */
[----:B--2---:R0:W-:Y:S01]  /*397c0*/  STL.64 [R1+0x33a8], R22 ;  /* 0x0033a81601007387 */ /* 0x0041e20000100a00 */
[----:B------:R1:W-:Y:S02]  /*397d0*/  STL.64 [R1+0x33a0], R20 ;  /* 0x0033a01401007387 */ /* 0x0003e40000100a00 */
[----:B0-----:R-:W-:-:S02]  /*397e0*/  IMAD.MOV.U32 R22, RZ, RZ, R3 ;  /* 0x000000ffff167224 */ /* 0x001fc400078e0003 */
[----:B------:R-:W-:-:S05]  /*397f0*/  IMAD.MOV.U32 R23, RZ, RZ, R2 ;  /* 0x000000ffff177224 */ /* 0x000fca00078e0002 */
[----:B------:R0:W-:Y:S01]  /*39800*/  STL.64 [R1+0x33c8], R22 ;  /* 0x0033c81601007387 */ /* 0x0001e20000100a00 */
[----:B-1----:R-:W3:Y:S02]  /*39810*/  LDL.LU R20, [R1+0x3c0] ;  /* 0x0003c00001147983 */ /* 0x002ee40000300800 */
[----:B------:R-:W3:Y:S01]  /*39820*/  LDL.LU R21, [R1+0x3c4] ;  /* 0x0003c40001157983 */ /* 0x000ee20000300800 */
[----:B0-----:R-:W3:Y:S01]  /*39830*/  LDL.LU R22, [R1+0x3c8] ;  /* 0x0003c80001167983 */ /* 0x001ee20000300800 */
[----:B------:R-:W3:Y:S02]  /*39840*/  LDL.LU R23, [R1+0x3cc] ;  /* 0x0003cc0001177983 */ /* 0x000ee40000300800 */
[----:B------:R-:W2:Y:S02]  /*39850*/  LDL.64 R10, [R1+0x8] ;  /* 0x00000800010a7983 */ /* 0x000ea40000100a00 */
[----:B------:R-:W-:Y:S01]  /*39860*/  IMAD.MOV.U32 R15, RZ, RZ, R9 ;  /* 0x000000ffff0f7224 */ /* 0x000fe200078e0009 */
[----:B--2---:R0:W-:Y:S01]  /*39870*/  STL.64 [R1+0x33b0], R10 ;  /* 0x0033b00a01007387 */ /* 0x0041e20000100a00 */
[----:B------:R-:W2:Y:S02]  /*39880*/  LDL.LU R8, [R1+0x440] ;  /* 0x0004400001087983 */ /* 0x000ea40000300800 */
[----:B------:R-:W2:Y:S01]  /*39890*/  LDL.LU R9, [R1+0x444] ;  /* 0x0004440001097983 */ /* 0x000ea20000300800 */
[----:B0-----:R-:W2:Y:S01]  /*398a0*/  LDL.LU R10, [R1+0x448] ;  /* 0x00044800010a7983 */ /* 0x001ea20000300800 */
[----:B------:R-:W2:Y:S02]  /*398b0*/  LDL.LU R11, [R1+0x44c] ;  /* 0x00044c00010b7983 */ /* 0x000ea40000300800 */
[----:B------:R-:W-:Y:S02]  /*398c0*/  STL.64 [R1+0x3330], R18 ;  /* 0x0033301201007387 */ /* 0x000fe40000100a00 */
[----:B----4-:R0:W-:Y:S02]  /*398d0*/  STL.64 [R1+0x3328], R16 ;  /* 0x0033281001007387 */ /* 0x0101e40000100a00 */
[----:B0-----:R-:W4:Y:S01]  /*398e0*/  LDL.LU R16, [R1+0x3e0] ;  /* 0x0003e00001107983 */ /* 0x001f220000300800 */
[----:B------:R-:W4:Y:S02]  /*398f0*/  LDL.LU R17, [R1+0x3e4] ;  /* 0x0003e40001117983 */ /* 0x000f240000300800 */
[----:B------:R-:W2:Y:S02]  /*39900*/  LDL.LU R18, [R1+0x3e8] ;  /* 0x0003e80001127983 */ /* 0x000ea40000300800 */
[----:B------:R-:W2:Y:S02]  /*39910*/  LDL.LU R19, [R1+0x3ec] ;  /* 0x0003ec0001137983 */ /* 0x000ea40000300800 */
[----:B--2---:R-:W-:Y:S01]  /*39920*/  STL.64 [R1+0x3348], R18 ;  /* 0x0033481201007387 */ /* 0x004fe20000100a00 */
[----:B----4-:R0:W-:Y:S03]  /*39930*/  STL.64 [R1+0x3340], R16 ;  /* 0x0033401001007387 */ /* 0x0101e60000100a00 */
[----:B0-----:R-:W2:Y:S01]  /*39940*/  LDL.LU R16, [R1+0x3f0] ;  /* 0x0003f00001107983 */ /* 0x001ea20000300800 */
[----:B------:R-:W2:Y:S02]  /*39950*/  LDL.LU R17, [R1+0x3f4] ;  /* 0x0003f40001117983 */ /* 0x000ea40000300800 */
[----:B------:R-:W4:Y:S02]  /*39960*/  LDL.LU R18, [R1+0x3f8] ;  /* 0x0003f80001127983 */ /* 0x000f240000300800 */
[----:B------:R-:W4:Y:S01]  /*39970*/  LDL.LU R19, [R1+0x3fc] ;  /* 0x0003fc0001137983 */ /* 0x000f220000300800 */
[----:B---3--:R-:W-:Y:S01]  /*39980*/  HMMA.16816.F32 R4, R4, R14, R20 ;  /* 0x0000000e0404723c */ /* 0x008fe20000001814 */
[----:B----4-:R-:W-:Y:S01]  /*39990*/  STL.64 [R1+0x3360], R18 ;  /* 0x0033601201007387 */ /* 0x010fe20000100a00 */
[----:B--2---:R0:W-:Y:S03]  /*399a0*/  STL.64 [R1+0x3358], R16 ;  /* 0x0033581001007387 */ /* 0x0041e60000100a00 */
[----:B0-----:R-:W2:Y:S01]  /*399b0*/  LDL.LU R16, [R1+0x400] ;  /* 0x0004000001107983 */ /* 0x001ea20000300800 */
[----:B------:R-:W2:Y:S02]  /*399c0*/  LDL.LU R17, [R1+0x404] ;  /* 0x0004040001117983 */ /* 0x000ea40000300800 */
[----:B------:R-:W2:Y:S02]  /*399d0*/  LDL.LU R18, [R1+0x408] ;  /* 0x0004080001127983 */ /* 0x000ea40000300800 */
[----:B------:R-:W2:Y:S01]  /*399e0*/  LDL.LU R19, [R1+0x40c] ;  /* 0x00040c0001137983 */ /* 0x000ea20000300800 */
[----:B------:R0:W-:Y:S01]  /*399f0*/  STL.64 [R1+0x32f8], R26 ;  /* 0x0032f81a01007387 */ /* 0x0001e20000100a00 */
[----:B------:R-:W-:Y:S03]  /*39a00*/  STL.64 [R1+0x32f0], R24 ;  /* 0x0032f01801007387 */ /* 0x000fe60000100a00 */
[----:B0-----:R-:W3:Y:S01]  /*39a10*/  LDL.64 R26, [R1+0x18] ;  /* 0x00001800011a7983 */ /* 0x001ee20000100a00 */
[----:B------:R-:W4:Y:S02]  /*39a20*/  LDL.LU.64 R22, [R1+0x33c8] ;  /* 0x0033c80001167983 */ /* 0x000f240000300a00 */
[----:B------:R-:W4:Y:S02]  /*39a30*/  LDL.LU.64 R14, [R1+0x33c0] ;  /* 0x0033c000010e7983 */ /* 0x000f240000300a00 */
[----:B------:R-:W4:Y:S03]  /*39a40*/  LDL.LU.64 R12, [R1+0x33b8] ;  /* 0x0033b800010c7983 */ /* 0x000f260000300a00 */
[----:B------:R-:W-:Y:S01]  /*39a50*/  STL.64 [R1+0x4b0], R4 ;  /* 0x0004b00401007387 */ /* 0x000fe20000100a00 */
[----:B------:R-:W-:Y:S02]  /*39a60*/  STL.64 [R1+0x4b8], R6 ;  /* 0x0004b80601007387 */ /* 0x000fe40000100a00 */
[----:B------:R-:W0:Y:S02]  /*39a70*/  LDSM.16.MT88.4 R4, [R0+0x11080] ;  /* 0x011080000004783b */ /* 0x000e240000004200 */
[----:B0-----:R0:W-:Y:S02]  /*39a80*/  STL.64 [R1+0x31a8], R6 ;  /* 0x0031a80601007387 */ /* 0x0011e40000100a00 */
[----:B------:R-:W-:Y:S02]  /*39a90*/  STL.64 [R1+0x31a0], R4 ;  /* 0x0031a00401007387 */ /* 0x000fe40000100a00 */
[----:B0-----:R-:W2:Y:S01]  /*39aa0*/  LDL.LU.64 R6, [R1+0x78] ;  /* 0x0000780001067983 */ /* 0x001ea20000300a00 */
[C---:B----4-:R-:W-:Y:S03]  /*39ab0*/  HMMA.16816.F32 R20, R12.reuse, R22, R8 ;  /* 0x000000160c14723c */ /* 0x050fe60000001808 */
[----:B------:R-:W4:Y:S11]  /*39ac0*/  LDL.LU.64 R10, [R1+0x33b0] ;  /* 0x0033b000010a7983 */ /* 0x000f360000300a00 */
[----:B------:R-:W-:Y:S09]  /*39ad0*/  @!UPT UIADD3 URZ, URZ, URZ, URZ ;  /* 0x0000003f3f3ff290 */ /* 0x000ff2000fffe03f */
[----:B------:R-:W-:Y:S01]  /*39ae0*/  STL.64 [R1+0x4a0], R20 ;  /* 0x0004a01401007387 */ /* 0x000fe20000100a00 */
[----:B------:R0:W-:Y:S03]  /*39af0*/  STL.64 [R1+0x4a8], R22 ;  /* 0x0004a81601007387 */ /* 0x0001e60000100a00 */
[----:B0-----:R-:W3:Y:S01]  /*39b00*/  LDL.LU.64 R22, [R1+0x33a8] ;  /* 0x0033a80001167983 */ /* 0x001ee20000300a00 */
[----:B------:R-:W3:Y:S02]  /*39b10*/  LDL.LU.64 R20, [R1+0x33a0] ;  /* 0x0033a00001147983 */ /* 0x000ee40000300a00 */
[C---:B---3--:R-:W-:Y:S11]  /*39b20*/  HMMA.16816.F32 R20, R12.reuse, R26, R20 ;  /* 0x0000001a0c14723c */ /* 0x048ff60000001814 */
[----:B------:R-:W-:Y:S11]  /*39b30*/  @!UPT UIADD3 URZ, URZ, URZ, URZ ;  /* 0x0000003f3f3ff290 */ /* 0x000ff6000fffe03f */
[----:B------:R-:W-:Y:S01]  /*39b40*/  @!UPT UIADD3 URZ, URZ, URZ, URZ ;  /* 0x0000003f3f3ff290 */ /* 0x000fe2000fffe03f */
[----:B------:R-:W-:Y:S01]  /*39b50*/  STL.64 [R1+0x490], R20 ;  /* 0x0004901401007387 */ /* 0x000fe20000100a00 */
[----:B------:R0:W-:Y:S03]  /*39b60*/  STL.64 [R1+0x498], R22 ;  /* 0x0004981601007387 */ /* 0x0001e60000100a00 */
[----:B0-----:R-:W3:Y:S01]  /*39b70*/  LDL.LU.64 R22, [R1+0x3398] ;  /* 0x0033980001167983 */ /* 0x001ee20000300a00 */
[----:B------:R-:W3:Y:S02]  /*39b80*/  LDL.LU.64 R20, [R1+0x3390] ;  /* 0x0033900001147983 */ /* 0x000ee40000300a00 */
[----:B------:R0:W-:Y:S02]  /*39b90*/  STL.64 [R1+0x3310], R26 ;  /* 0x0033101a01007387 */ /* 0x0001e40000100a00 */
[----:B----4-:R-:W-:Y:S02]  /*39ba0*/  IMAD.MOV.U32 R2, RZ, RZ, R10 ;  /* 0x000000ffff027224 */ /* 0x010fe400078e000a */
[----:B------:R-:W-:Y:S01]  /*39bb0*/  IMAD.MOV.U32 R0, RZ, RZ, R11 ;  /* 0x000000ffff007224 */ /* 0x000fe200078e000b */
[----:B0-----:R-:W4:Y:S01]  /*39bc0*/  LDL.64 R26, [R1+0x28] ;  /* 0x00002800011a7983 */ /* 0x001f220000100a00 */
[C---:B---3--:R-:W-:Y:S11]  /*39bd0*/  HMMA.16816.F32 R20, R12.reuse, R10, R20 ;  /* 0x0000000a0c14723c */ /* 0x048ff60000001814 */
[----:B------:R-:W-:Y:S11]  /*39be0*/  @!UPT UIADD3 URZ, URZ, URZ, URZ ;  /* 0x0000003f3f3ff290 */ /* 0x000ff6000fffe03f */
[----:B------:R-:W-:Y:S01]  /*39bf0*/  @!UPT UIADD3 URZ, URZ, URZ, URZ ;  /* 0x0000003f3f3ff290 */ /* 0x000fe2000fffe03f */
[----:B------:R-:W-:Y:S01]  /*39c00*/  STL.64 [R1+0x440], R20 ;  /* 0x0004401401007387 */ /* 0x000fe20000100a00 */
[----:B------:R0:W-:Y:S03]  /*39c10*/  STL.64 [R1+0x448], R22 ;  /* 0x0004481601007387 */ /* 0x0001e60000100a00 */
[----:B0-----:R-:W3:Y:S01]  /*39c20*/  LDL.LU.64 R22, [R1+0x3388] ;  /* 0x0033880001167983 */ /* 0x001ee20000300a00 */
[----:B------:R-:W3:Y:S02]  /*39c30*/  LDL.LU.64 R20, [R1+0x3380] ;  /* 0x0033800001147983 */ /* 0x000ee40000300a00 */
[----:B------:R-:W3:Y:S02]  /*39c40*/  LDL.LU.64 R10, [R1+0x3378] ;  /* 0x00337800010a7983 */ /* 0x000ee40000300a00 */
[----:B------:R-:W2:Y:S01]  /*39c50*/  LDL.LU R8, [R1+0x3370] ;  /* 0x0033700001087983 */ /* 0x000ea20000300800 */
[C---:B---3--:R-:W-:Y:S11]  /*39c60*/  HMMA.16816.F32 R20, R12.reuse, R10, R20 ;  /* 0x0000000a0c14723c */ /* 0x048ff60000001814 */
[----:B------:R-:W-:Y:S11]  /*39c70*/  @!UPT UIADD3 URZ, URZ, URZ, URZ ;  /* 0x0000003f3f3ff290 */ /* 0x000ff6000fffe03f */
[----:B------:R-:W-:Y:S01]  /*39c80*/  @!UPT UIADD3 URZ, URZ, URZ, URZ ;  /* 0x0000003f3f3ff290 */ /* 0x000fe2000fffe03f */
[----:B------:R-:W-:Y:S01]  /*39c90*/  STL.64 [R1+0x430], R20 ;  /* 0x0004301401007387 */ /* 0x000fe20000100a00 */
[----:B------:R0:W-:Y:S03]  /*39ca0*/  STL.64 [R1+0x438], R22 ;  /* 0x0004381601007387 */ /* 0x0001e60000100a00 */
[----:B0-----:R-:W2:Y:S02]  /*39cb0*/  LDL.LU.64 R22, [R1+0x3368] ;  /* 0x0033680001167983 */ /* 0x001ea40000300a00 */
[C---:B--2---:R-:W-:Y:S02]  /*39cc0*/  HMMA.16816.F32 R20, R12.reuse, R22, R16 ;  /* 0x000000160c14723c */ /* 0x044fe40000001810 */
[----:B------:R-:W2:Y:S01]  /*39cd0*/  LDL.LU.64 R18, [R1+0x3360] ;  /* 0x0033600001127983 */ /* 0x000ea20000300a00 */
[----:B------:R-:W2:Y:S11]  /*39ce0*/  LDL.LU.64 R16, [R1+0x3358] ;  /* 0x0033580001107983 */ /* 0x000eb60000300a00 */
[----:B------:R-:W-:Y:S09]  /*39cf0*/  @!UPT UIADD3 URZ, URZ, URZ, URZ ;  /* 0x0000003f3f3ff290 */ /* 0x000ff2000fffe03f */
        /* <DEDUP_REMOVED lines=9> */
[----:B0-----:R-:W2:Y:S01]  /*39d90*/  LDL.LU.64 R22, [R1+0x3338] ;  /* 0x0033380001167983 */ /* 0x001ea20000300a00 */
[----:B------:R-:W3:Y:S02]  /*39da0*/  LDL R9, [R1+0x5c4] ;  /* 0x0005c40001097983 */ /* 0x000ee40000100800 */
[----:B------:R-:W-:Y:S01]  /*39db0*/  STL.64 [R1+0x3308], R10 ;  /* 0x0033080a01007387 */ /* 0x000fe20000100a00 */
[C---:B--2---:R-:W-:Y:S01]  /*39dc0*/  HMMA.16816.F32 R16, R12.reuse, R22, R16 ;  /* 0x000000160c10723c */ /* 0x044fe20000001810 */
[----:B---3--:R0:W-:Y:S04]  /*39dd0*/  STL.64 [R1+0x3300], R8 ;  /* 0x0033000801007387 */ /* 0x0081e80000100a00 */
[----:B0-----:R-:W2:Y:S01]  /*39de0*/  LDL.LU R8, [R1+0x3a0] ;  /* 0x0003a00001087983 */ /* 0x001ea20000300800 */
[----:B------:R-:W2:Y:S02]  /*39df0*/  LDL.LU R9, [R1+0x3a4] ;  /* 0x0003a40001097983 */ /* 0x000ea40000300800 */
[----:B------:R-:W2:Y:S02]  /*39e00*/  LDL.LU R10, [R1+0x3a8] ;  /* 0x0003a800010a7983 */ /* 0x000ea40000300800 */
[----:B------:R-:W2:Y:S11]  /*39e10*/  LDL.LU R11, [R1+0x3ac] ;  /* 0x0003ac00010b7983 */ /* 0x000eb60000300800 */
[----:B------:R-:W-:Y:S02]  /*39e20*/  @!UPT UIADD3 URZ, URZ, URZ, URZ ;  /* 0x0000003f3f3ff290 */ /* 0x000fe4000fffe03f */
[----:B------:R-:W-:Y:S01]  /*39e30*/  STL.64 [R1+0x400], R16 ;  /* 0x0004001001007387 */ /* 0x000fe20000100a00 */
[----:B------:R0:W-:Y:S03]  /*39e40*/  STL.64 [R1+0x408], R18 ;  /* 0x0004081201007387 */ /* 0x0001e60000100a00 */
[----:B0-----:R-:W3:Y:S01]  /*39e50*/  LDL.LU.64 R18, [R1+0x3330] ;  /* 0x0033300001127983 */ /* 0x001ee20000300a00 */
[----:B------:R-:W3:Y:S02]  /*39e60*/  LDL.LU.64 R16, [R1+0x3328] ;  /* 0x0033280001107983 */ /* 0x000ee40000300a00 */
[----:B------:R0:W-:Y:S02]  /*39e70*/  STL.64 [R1+0x32d0], R22 ;  /* 0x0032d01601007387 */ /* 0x0001e40000100a00 */
[----:B------:R-:W2:Y:S01]  /*39e80*/  LDL.LU R20, [R1+0x3b0] ;  /* 0x0003b00001147983 */ /* 0x000ea20000300800 */
[----:B------:R-:W2:Y:S04]  /*39e90*/  LDL.LU R21, [R1+0x3b4] ;  /* 0x0003b40001157983 */ /* 0x000ea80000300800 */
[----:B0-----:R-:W2:Y:S01]  /*39ea0*/  LDL.LU R22, [R1+0x3b8] ;  /* 0x0003b80001167983 */ /* 0x001ea20000300800 */
[----:B------:R-:W2:Y:S01]  /*39eb0*/  LDL.LU R23, [R1+0x3bc] ;  /* 0x0003bc0001177983 */ /* 0x000ea20000300800 */
[----:B---3--:R-:W-:Y:S02]  /*39ec0*/  HMMA.16816.F32 R12, R12, R6, R16 ;  /* 0x000000060c0c723c */ /* 0x008fe40000001810 */
[----:B------:R-:W2:Y:S01]  /*39ed0*/  LDL.LU.64 R18, [R1+0x3320] ;  /* 0x0033200001127983 */ /* 0x000ea20000300a00 */
[----:B------:R-:W2:Y:S02]  /*39ee0*/  LDL.LU.64 R16, [R1+0x3318] ;  /* 0x0033180001107983 */ /* 0x000ea40000300a00 */
[----:B----4-:R-:W-:Y:S11]  /*39ef0*/  IMAD.MOV.U32 R3, RZ, RZ, R27 ;  /* 0x000000ffff037224 */ /* 0x010ff600078e001b */
[----:B------:R-:W-:Y:S07]  /*39f00*/  @!UPT UIADD3 URZ, URZ, URZ, URZ ;  /* 0x0000003f3f3ff290 */ /* 0x000fee000fffe03f */
[----:B------:R-:W-:Y:S01]  /*39f10*/  STL.64 [R1+0x3c0], R12 ;  /* 0x0003c00c01007387 */ /* 0x000fe20000100a00 */
[----:B------:R-:W-:Y:S02]  /*39f20*/  STL.64 [R1+0x3c8], R14 ;  /* 0x0003c80e01007387 */ /* 0x000fe40000100a00 */
[----:B------:R0:W-:Y:S02]  /*39f30*/  STL.64 [R1+0x32d8], R6 ;  /* 0x0032d80601007387 */ /* 0x0001e40000100a00 */
[----:B------:R-:W3:Y:S01]  /*39f40*/  LDL.LU R4, [R1+0x390] ;  /* 0x0003900001047983 */ /* 0x000ee20000300800 */
[----:B------:R-:W3:Y:S04]  /*39f50*/  LDL.LU R5, [R1+0x394] ;  /* 0x0003940001057983 */ /* 0x000ee80000300800 */
[----:B0-----:R-:W3:Y:S01]  /*39f60*/  LDL.LU R6, [R1+0x398] ;  /* 0x0003980001067983 */ /* 0x001ee20000300800 */
[----:B------:R-:W3:Y:S01]  /*39f70*/  LDL.LU R7, [R1+0x39c] ;  /* 0x00039c0001077983 */ /* 0x000ee20000300800 */
[C---:B--2---:R-:W-:Y:S11]  /*39f80*/  HMMA.16816.F32 R20, R16.reuse, R26, R20 ;  /* 0x0000001a1014723c */ /* 0x044ff60000001814 */
[----:B------:R-:W-:Y:S11]  /*39f90*/  @!UPT UIADD3 URZ, URZ, URZ, URZ ;  /* 0x0000003f3f3ff290 */ /* 0x000ff6000fffe03f */
[----:B------:R-:W-:Y:S01]  /*39fa0*/  @!UPT UIADD3 URZ, URZ, URZ, URZ ;  /* 0x0000003f3f3ff290 */ /* 0x000fe2000fffe03f */
[----:B------:R0:W-:Y:S01]  /*39fb0*/  STL.64 [R1+0x3d0], R20 ;  /* 0x0003d01401007387 */ /* 0x0001e20000100a00 */
[----:B------:R-:W-:Y:S02]  /*39fc0*/  STL.64 [R1+0x3d8], R22 ;  /* 0x0003d81601007387 */ /* 0x000fe40000100a00 */
[----:B0-----:R-:W-:Y:S02]  /*39fd0*/  IMAD.MOV.U32 R20, RZ, RZ, R26 ;  /* 0x000000ffff147224 */ /* 0x001fe400078e001a */
[----:B------:R-:W2:Y:S01]  /*39fe0*/  LDL.LU.64 R26, [R1+0x3310] ;  /* 0x00331000011a7983 */ /* 0x000ea20000300a00 */
[----:B------:R-:W-:Y:S02]  /*39ff0*/  IMAD.MOV.U32 R14, RZ, RZ, R2 ;  /* 0x000000ffff0e7224 */ /* 0x000fe400078e0002 */
[----:B------:R-:W-:Y:S01]  /*3a000*/  IMAD.MOV.U32 R15, RZ, RZ, R0 ;  /* 0x000000ffff0f7224 */ /* 0x000fe200078e0000 */
[----:B--2---:R-:W-:Y:S01]  /*3a010*/  HMMA.16816.F32 R8, R16, R26, R8 ;  /* 0x0000001a1008723c */ /* 0x004fe20000001808 */
[----:B------:R-:W-:-:S02]  /*3a020*/  IMAD.MOV.U32 R2, RZ, RZ, R26 ;  /* 0x000000ffff027224 */ /* 0x000fc400078e001a */
[----:B------:R-:W-:Y:S11]  /*3a030*/  IMAD.MOV.U32 R0, RZ, RZ, R27 ;  /* 0x000000ffff007224 */ /* 0x000ff600078e001b */
[----:B------:R-:W-:Y:S09]  /*3a040*/  @!UPT UIADD3 URZ, URZ, URZ, URZ ;  /* 0x0000003f3f3ff290 */ /* 0x000ff2000fffe03f */
[----:B------:R-:W-:Y:S01]  /*3a050*/  STL.64 [R1+0x480], R8 ;  /* 0x0004800801007387 */ /* 0x000fe20000100a00 */
[----:B------:R0:W-:Y:S03]  /*3a060*/  STL.64 [R1+0x488], R10 ;  /* 0x0004880a01007387 */ /* 0x0001e60000100a00 */
[----:B0-----:R-:W2:Y:S01]  /*3a070*/  LDL.LU.64 R10, [R1+0x3308] ;  /* 0x00330800010a7983 */ /* 0x001ea20000300a00 */
[----:B------:R-:W4:Y:S02]  /*3a080*/  LDL.LU.64 R8, [R1+0x3300] ;  /* 0x0033000001087983 */ /* 0x000f240000300a00 */
[----:B------:R-:W2:Y:S02]  /*3a090*/  LDL.LU.64 R26, [R1+0x32f8] ;  /* 0x0032f800011a7983 */ /* 0x000ea40000300a00 */
[----:B------:R-:W2:Y:S01]  /*3a0a0*/  LDL.LU.64 R24, [R1+0x32f0] ;  /* 0x0032f00001187983 */ /* 0x000ea20000300a00 */
[C---:B---3--:R-:W-:Y:S08]  /*3a0b0*/  HMMA.16816.F32 R12, R16.reuse, R14, R4 ;  /* 0x0000000e100c723c */ /* 0x048ff00000001804 */
[C---:B--2---:R-:W-:Y:S01]  /*3a0c0*/  HMMA.16816.F32 R4, R16.reuse, R10, R24 ;  /* 0x0000000a1004723c */ /* 0x044fe20000001818 */
[----:B------:R-:W2:Y:S11]  /*3a0d0*/  LDL.LU R24, [R1+0x2a0] ;  /* 0x0002a00001187983 */ /* 0x000eb60000300800 */
[----:B------:R-:W-:Y:S03]  /*3a0e0*/  @!UPT UIADD3 URZ, URZ, URZ, URZ ;  /* 0x0000003f3f3ff290 */ /* 0x000fe6000fffe03f */
[----:B------:R0:W-:Y:S02]  /*3a0f0*/  STL.64 [R1+0x3b0], R12 ;  /* 0x0003b00c01007387 */ /* 0x0001e40000100a00 */
[----:B------:R1:W-:Y:S06]  /*3a100*/  STL.64 [R1+0x3b8], R14 ;  /* 0x0003b80e01007387 */ /* 0x0003ec0000100a00 */
[----:B------:R3:W-:Y:S01]  /*3a110*/  STL.64 [R1+0x3a0], R4 ;  /* 0x0003a00401007387 */ /* 0x0007e20000100a00 */
[----:B------:R4:W-:Y:S02]  /*3a120*/  STL.64 [R1+0x3a8], R6 ;  /* 0x0003a80601007387 */ /* 0x0009e40000100a00 */
[----:B------:R-:W2:Y:S02]  /*3a130*/  LDL.LU R25, [R1+0x2a4] ;  /* 0x0002a40001197983 */ /* 0x000ea40000300800 */
[----:B------:R-:W2:Y:S01]  /*3a140*/  LDL.LU R26, [R1+0x2a8] ;  /* 0x0002a800011a7983 */ /* 0x000ea20000300800 */
[----:B------:R-:W2:Y:S01]  /*3a150*/  LDL.LU R27, [R1+0x2ac] ;  /* 0x0002ac00011b7983 */ /* 0x000ea20000300800 */
[----:B0-----:R-:W2:Y:S02]  /*3a160*/  LDL.LU R12, [R1+0x370] ;  /* 0x00037000010c7983 */ /* 0x001ea40000300800 */
[----:B------:R-:W2:Y:S02]  /*3a170*/  LDL.LU R13, [R1+0x374] ;  /* 0x00037400010d7983 */ /* 0x000ea40000300800 */
[----:B-1----:R-:W2:Y:S01]  /*3a180*/  LDL.LU R14, [R1+0x378] ;  /* 0x00037800010e7983 */ /* 0x002ea20000300800 */
[----:B------:R-:W2:Y:S04]  /*3a190*/  LDL.LU R15, [R1+0x37c] ;  /* 0x00037c00010f7983 */ /* 0x000ea80000300800 */
[----:B---3--:R-:W3:Y:S01]  /*3a1a0*/  LDL.LU R4, [R1+0x360] ;  /* 0x0003600001047983 */ /* 0x008ee20000300800 */
[----:B------:R-:W3:Y:S02]  /*3a1b0*/  LDL.LU R5, [R1+0x364] ;  /* 0x0003640001057983 */ /* 0x000ee40000300800 */
[----:B----4-:R-:W4:Y:S02]  /*3a1c0*/  LDL.LU R6, [R1+0x368] ;  /* 0x0003680001067983 */ /* 0x010f240000300800 */
[----:B------:R-:W4:Y:S02]  /*3a1d0*/  LDL.LU R7, [R1+0x36c] ;  /* 0x00036c0001077983 */ /* 0x000f240000300800 */
[----:B----4-:R0:W-:Y:S01]  /*3a1e0*/  STL.64 [R1+0x32e8], R6 ;  /* 0x0032e80601007387 */ /* 0x0101e20000100a00 */
[----:B---3--:R-:W-:Y:S02]  /*3a1f0*/  STL.64 [R1+0x32e0], R4 ;  /* 0x0032e00401007387 */ /* 0x008fe40000100a00 */
[----:B------:R-:W3:Y:S01]  /*3a200*/  LDL.64 R22, [R1+0x58] ;  /* 0x0000580001167983 */ /* 0x000ee20000100a00 */
[----:B0-----:R-:W4:Y:S01]  /*3a210*/  LDL.64 R6, [R1+0x38] ;  /* 0x0000380001067983 */ /* 0x001f220000100a00 */
[----:B--2---:R-:W-:Y:S02]  /*3a220*/  STL.64 [R1+0x32c8], R26 ;  /* 0x0032c81a01007387 */ /* 0x004fe40000100a00 */
[----:B------:R0:W-:Y:S02]  /*3a230*/  STL.64 [R1+0x32c0], R24 ;  /* 0x0032c01801007387 */ /* 0x0001e40000100a00 */
[----:B0-----:R-:W2:Y:S01]  /*3a240*/  LDL.LU R24, [R1+0x350] ;  /* 0x0003500001187983 */ /* 0x001ea20000300800 */
[----:B------:R-:W2:Y:S02]  /*3a250*/  LDL.LU R25, [R1+0x354] ;  /* 0x0003540001197983 */ /* 0x000ea40000300800 */
[----:B------:R-:W2:Y:S02]  /*3a260*/  LDL.LU R26, [R1+0x358] ;  /* 0x00035800011a7983 */ /* 0x000ea40000300800 */
[----:B------:R-:W2:Y:S01]  /*3a270*/  LDL.LU R27, [R1+0x35c] ;  /* 0x00035c00011b7983 */ /* 0x000ea20000300800 */
[----:B------:R-:W-:Y:S01]  /*3a280*/  STL.64 [R1+0x3278], R10 ;  /* 0x0032780a01007387 */ /* 0x000fe20000100a00 */
        /* <DEDUP_REMOVED lines=11> */
[C---:B----4-:R-:W-:Y:S01]  /*3a340*/  HMMA.16816.F32 R12, R16.reuse, R6, R12 ;  /* 0x00000006100c723c */ /* 0x050fe2000000180c */
[----:B--2---:R0:W-:Y:S01]  /*3a350*/  STL.64 [R1+0x3298], R10 ;  /* 0x0032980a01007387 */ /* 0x0041e20000100a00 */
[----:B------:R-:W-:Y:S11]  /*3a360*/  STL.64 [R1+0x3290], R8 ;  /* 0x0032900801007387 */ /* 0x000ff60000100a00 */
[----:B------:R-:W-:Y:S10]  /*3a370*/  @!UPT UIADD3 URZ, URZ, URZ, URZ ;  /* 0x0000003f3f3ff290 */ /* 0x000ff4000fffe03f */
[----:B------:R1:W-:Y:S02]  /*3a380*/  STL.64 [R1+0x390], R12 ;  /* 0x0003900c01007387 */ /* 0x0003e40000100a00 */
[----:B------:R-:W-:Y:S02]  /*3a390*/  STL.64 [R1+0x398], R14 ;  /* 0x0003980e01007387 */ /* 0x000fe40000100a00 */
[----:B0-----:R-:W-:Y:S02]  /*3a3a0*/  IMAD.MOV.U32 R11, RZ, RZ, R3 ;  /* 0x000000ffff0b7224 */ /* 0x001fe400078e0003 */
[----:B------:R-:W-:Y:S02]  /*3a3b0*/  IMAD.MOV.U32 R3, RZ, RZ, R7 ;  /* 0x000000ffff037224 */ /* 0x000fe400078e0007 */
[----:B-1----:R-:W-:Y:S02]  /*3a3c0*/  IMAD.MOV.U32 R12, RZ, RZ, R6 ;  /* 0x000000ffff0c7224 */ /* 0x002fe400078e0006 */
[----:B------:R-:W3:Y:S01]  /*3a3d0*/  LDL.LU.64 R6, [R1+0x32e8] ;  /* 0x0032e80001067983 */ /* 0x000ee20000300a00 */
[----:B------:R-:W3:Y:S02]  /*3a3e0*/  LDL.LU.64 R4, [R1+0x32e0] ;  /* 0x0032e00001047983 */ /* 0x000ee40000300a00 */
[----:B------:R0:W-:Y:S02]  /*3a3f0*/  STL [R1+0x32a0], R12 ;  /* 0x0032a00c01007387 */ /* 0x0001e40000100800 */
[----:B0-----:R-:W2:Y:S01]  /*3a400*/  LDL.LU R12, [R1+0x290] ;  /* 0x00029000010c7983 */ /* 0x001ea20000300800 */
[----:B------:R-:W2:Y:S02]  /*3a410*/  LDL.LU R13, [R1+0x294] ;  /* 0x00029400010d7983 */ /* 0x000ea40000300800 */
[----:B------:R-:W2:Y:S02]  /*3a420*/  LDL.LU R14, [R1+0x298] ;  /* 0x00029800010e7983 */ /* 0x000ea40000300800 */
[----:B------:R-:W2:Y:S01]  /*3a430*/  LDL.LU R15, [R1+0x29c] ;  /* 0x00029c00010f7983 */ /* 0x000ea20000300800 */
[C---:B---3--:R-:W-:Y:S11]  /*3a440*/  HMMA.16816.F32 R4, R16.reuse, R22, R4 ;  /* 0x000000161004723c */ /* 0x048ff60000001804 */
[----:B------:R-:W-:Y:S11]  /*3a450*/  @!UPT UIADD3 URZ, URZ, URZ, URZ ;  /* 0x0000003f3f3ff290 */ /* 0x000ff6000fffe03f */
[----:B------:R-:W-:Y:S01]  /*3a460*/  @!UPT UIADD3 URZ, URZ, URZ, URZ ;  /* 0x0000003f3f3ff290 */ /* 0x000fe2000fffe03f */
[----:B------:R0:W-:Y:S01]  /*3a470*/  STL.64 [R1+0x380], R4 ;  /* 0x0003800401007387 */ /* 0x0001e20000100a00 */
[----:B------:R1:W-:Y:S02]  /*3a480*/  STL.64 [R1+0x388], R6 ;  /* 0x0003880601007387 */ /* 0x0003e40000100a00 */
[----:B0-----:R-:W-:Y:S01]  /*3a490*/  IMAD.MOV.U32 R5, RZ, RZ, R22 ;  /* 0x000000ffff057224 */ /* 0x001fe200078e0016 */
[----:B-1----:R-:W3:Y:S01]  /*3a4a0*/  LDL.LU.64 R6, [R1+0x32d8] ;  /* 0x0032d80001067983 */ /* 0x002ee20000300a00 */
[----:B------:R-:W-:Y:S02]  /*3a4b0*/  IMAD.MOV.U32 R4, RZ, RZ, R23 ;  /* 0x000000ffff047224 */ /* 0x000fe400078e0017 */
[----:B------:R-:W4:Y:S02]  /*3a4c0*/  LDL.LU.64 R22, [R1+0x32d0] ;  /* 0x0032d00001167983 */ /* 0x000f240000300a00 */
[----:B------:R-:W-:Y:S01]  /*3a4d0*/  IMAD.MOV.U32 R10, RZ, RZ, R20 ;  /* 0x000000ffff0a7224 */ /* 0x000fe200078e0014 */
[C---:B----4-:R-:W-:Y:S11]  /*3a4e0*/  HMMA.16816.F32 R24, R16.reuse, R22, R24 ;  /* 0x000000161018723c */ /* 0x050ff60000001818 */
[----:B------:R-:W-:Y:S11]  /*3a4f0*/  @!UPT UIADD3 URZ, URZ, URZ, URZ ;  /* 0x0000003f3f3ff290 */ /* 0x000ff6000fffe03f */
[----:B------:R-:W-:Y:S01]  /*3a500*/  @!UPT UIADD3 URZ, URZ, URZ, URZ ;  /* 0x0000003f3f3ff290 */ /* 0x000fe2000fffe03f */
[----:B------:R-:W-:Y:S01]  /*3a510*/  STL.64 [R1+0x370], R24 ;  /* 0x0003701801007387 */ /* 0x000fe20000100a00 */
[----:B------:R0:W-:Y:S03]  /*3a520*/  STL.64 [R1+0x378], R26 ;  /* 0x0003781a01007387 */ /* 0x0001e60000100a00 */
[----:B0-----:R-:W3:Y:S01]  /*3a530*/  LDL.LU.64 R26, [R1+0x32c8] ;  /* 0x0032c800011a7983 */ /* 0x001ee20000300a00 */
[----:B------:R-:W3:Y:S02]  /*3a540*/  LDL.LU.64 R24, [R1+0x32c0] ;  /* 0x0032c00001187983 */ /* 0x000ee40000300a00 */
[----:B------:R-:W-:Y:S02]  /*3a550*/  IMAD.MOV.U32 R9, RZ, RZ, R22 ;  /* 0x000000ffff097224 */ /* 0x000fe400078e0016 */
[----:B------:R-:W-:Y:S02]  /*3a560*/  IMAD.MOV.U32 R8, RZ, RZ, R23 ;  /* 0x000000ffff087224 */ /* 0x000fe400078e0017 */
[----:B------:R-:W2:Y:S01]  /*3a570*/  LDL.LU.64 R22, [R1+0x32b8] ;  /* 0x0032b80001167983 */ /* 0x000ea20000300a00 */
[----:B------:R-:W2:Y:S01]  /*3a580*/  LDL.LU.64 R20, [R1+0x32b0] ;  /* 0x0032b00001147983 */ /* 0x000ea20000300a00 */
[----:B---3--:R-:W-:Y:S02]  /*3a590*/  HMMA.16816.F32 R16, R16, R6, R24 ;  /* 0x000000061010723c */ /* 0x008fe40000001818 */
[----:B------:R-:W3:Y:S11]  /*3a5a0*/  LDL.LU R24, [R1+0x260] ;  /* 0x0002600001187983 */ /* 0x000ef60000300800 */
[----:B------:R-:W-:Y:S10]  /*3a5b0*/  @!UPT UIADD3 URZ, URZ, URZ, URZ ;  /* 0x0000003f3f3ff290 */ /* 0x000ff4000fffe03f */
[----:B------:R-:W-:Y:S01]  /*3a5c0*/  STL.64 [R1+0x2a0], R16 ;  /* 0x0002a01001007387 */ /* 0x000fe20000100a00 */
[----:B------:R0:W-:Y:S02]  /*3a5d0*/  STL.64 [R1+0x2a8], R18 ;  /* 0x0002a81201007387 */ /* 0x0001e40000100a00 */
[----:B------:R-:W3:Y:S02]  /*3a5e0*/  LDL.LU R25, [R1+0x264] ;  /* 0x0002640001197983 */ /* 0x000ee40000300800 */
[----:B------:R-:W3:Y:S01]  /*3a5f0*/  LDL.LU R26, [R1+0x268] ;  /* 0x00026800011a7983 */ /* 0x000ee20000300800 */
[----:B------:R-:W3:Y:S01]  /*3a600*/  LDL.LU R27, [R1+0x26c] ;  /* 0x00026c00011b7983 */ /* 0x000ee20000300800 */
[----:B0-----:R-:W-:Y:S02]  /*3a610*/  IMAD.MOV.U32 R18, RZ, RZ, R9 ;  /* 0x000000ffff127224 */ /* 0x001fe400078e0009 */
[----:B------:R-:W-:Y:S02]  /*3a620*/  IMAD.MOV.U32 R19, RZ, RZ, R8 ;  /* 0x000000ffff137224 */ /* 0x000fe400078e0008 */
[----:B--2---:R-:W-:Y:S03]  /*3a630*/  HMMA.16816.F32 R8, R20, R10, R12 ;  /* 0x0000000a1408723c */ /* 0x004fe6000000180c */
[----:B------:R0:W-:Y:S02]  /*3a640*/  STL.64 [R1+0x3240], R18 ;  /* 0x0032401201007387 */ /* 0x0001e40000100a00 */
[----:B0-----:R-:W-:-:S02]  /*3a650*/  IMAD.MOV.U32 R18, RZ, RZ, R2 ;  /* 0x000000ffff127224 */ /* 0x001fc400078e0002 */
[----:B------:R-:W-:Y:S01]  /*3a660*/  IMAD.MOV.U32 R19, RZ, RZ, R0 ;  /* 0x000000ffff137224 */ /* 0x000fe200078e0000 */
[----:B------:R-:W2:Y:S01]  /*3a670*/  LDL.LU R2, [R1+0x32a8] ;  /* 0x0032a80001027983 */ /* 0x000ea20000300800 */
[----:B------:R-:W4:Y:S02]  /*3a680*/  LDL.LU R0, [R1+0x32a4] ;  /* 0x0032a40001007983 */ /* 0x000f240000300800 */
[----:B------:R-:W2:Y:S11]  /*3a690*/  LDL.LU R12, [R1+0x32a0] ;  /* 0x0032a000010c7983 */ /* 0x000eb60000300800 */
[----:B------:R-:W-:Y:S01]  /*3a6a0*/  @!UPT UIADD3 URZ, URZ, URZ, URZ ;  /* 0x0000003f3f3ff290 */ /* 0x000fe2000fffe03f */
[----:B------:R-:W-:Y:S01]  /*3a6b0*/  STL.64 [R1+0x290], R8 ;  /* 0x0002900801007387 */ /* 0x000fe20000100a00 */
[----:B------:R0:W-:Y:S03]  /*3a6c0*/  STL.64 [R1+0x298], R10 ;  /* 0x0002980a01007387 */ /* 0x0001e60000100a00 */
[----:B0-----:R-:W2:Y:S01]  /*3a6d0*/  LDL.LU.64 R10, [R1+0x3298] ;  /* 0x00329800010a7983 */ /* 0x001ea20000300a00 */
[----:B------:R-:W2:Y:S02]  /*3a6e0*/  LDL.LU.64 R8, [R1+0x3290] ;  /* 0x0032900001087983 */ /* 0x000ea40000300a00 */
[----:B--2---:R-:W-:Y:S01]  /*3a6f0*/  HMMA.16816.F32 R16, R20, R18, R8 ;  /* 0x000000121410723c */ /* 0x004fe20000001808 */
[----:B------:R-:W2:Y:S01]  /*3a700*/  LDL.LU.64 R10, [R1+0x3288] ;  /* 0x00328800010a7983 */ /* 0x000ea20000300a00 */
[----:B------:R-:W2:Y:S11]  /*3a710*/  LDL.LU.64 R8, [R1+0x3280] ;  /* 0x0032800001087983 */ /* 0x000eb60000300a00 */
[----:B------:R-:W-:Y:S10]  /*3a720*/  @!UPT UIADD3 URZ, URZ, URZ, URZ ;  /* 0x0000003f3f3ff290 */ /* 0x000ff4000fffe03f */
[----:B------:R-:W-:Y:S01]  /*3a730*/  STL.64 [R1+0x280], R16 ;  /* 0x0002801001007387 */ /* 0x000fe20000100a00 */
[----:B------:R0:W-:Y:S02]  /*3a740*/  STL.64 [R1+0x288], R18 ;  /* 0x0002881201007387 */ /* 0x0001e40000100a00 */
[----:B0-----:R-:W-:Y:S02]  /*3a750*/  IMAD.MOV.U32 R18, RZ, RZ, R5 ;  /* 0x000000ffff127224 */ /* 0x001fe400078e0005 */
[----:B------:R-:W-:-:S05]  /*3a760*/  IMAD.MOV.U32 R19, RZ, RZ, R4 ;  /* 0x000000ffff137224 */ /* 0x000fca00078e0004 */
[----:B------:R0:W-:Y:S04]  /*3a770*/  STL.64 [R1+0x3258], R18 ;  /* 0x0032581201007387 */ /* 0x0001e80000100a00 */
[----:B0-----:R-:W2:Y:S02]  /*3a780*/  LDL.LU.64 R18, [R1+0x8] ;  /* 0x0000080001127983 */ /* 0x001ea40000300a00 */
[C---:B--2---:R-:W-:Y:S01]  /*3a790*/  HMMA.16816.F32 R8, R20.reuse, R18, R8 ;  /* 0x000000121408723c */ /* 0x044fe20000001808 */
[----:B------:R-:W-:Y:S02]  /*3a7a0*/  IMAD.MOV.U32 R5, RZ, RZ, R18 ;  /* 0x000000ffff057224 */ /* 0x000fe400078e0012 */
[----:B------:R-:W-:Y:S11]  /*3a7b0*/  IMAD.MOV.U32 R4, RZ, RZ, R19 ;  /* 0x000000ffff047224 */ /* 0x000ff600078e0013 */
[----:B------:R-:W-:Y:S09]  /*3a7c0*/  @!UPT UIADD3 URZ, URZ, URZ, URZ ;  /* 0x0000003f3f3ff290 */ /* 0x000ff2000fffe03f */
[----:B------:R-:W-:Y:S01]  /*3a7d0*/  STL.64 [R1+0x270], R8 ;  /* 0x0002700801007387 */ /* 0x000fe20000100a00 */
[----:B------:R0:W-:Y:S03]  /*3a7e0*/  STL.64 [R1+0x278], R10 ;  /* 0x0002780a01007387 */ /* 0x0001e60000100a00 */
[----:B0-----:R-:W3:Y:S01]  /*3a7f0*/  LDL.LU.64 R10, [R1+0x3278] ;  /* 0x00327800010a7983 */ /* 0x001ee20000300a00 */
[----:B------:R-:W2:Y:S02]  /*3a800*/  LDL.LU.64 R8, [R1+0x3270] ;  /* 0x0032700001087983 */ /* 0x000ea40000300a00 */
[----:B------:R-:W-:Y:S02]  /*3a810*/  STL.64 [R1+0x3238], R6 ;  /* 0x0032380601007387 */ /* 0x000fe40000100a00 */
[----:B------:R0:W-:Y:S02]  /*3a820*/  STL.64 [R1+0x3230], R4 ;  /* 0x0032300401007387 */ /* 0x0001e40000100a00 */
[----:B0-----:R-:W2:Y:S01]  /*3a830*/  LDL.LU R4, [R1+0x230] ;  /* 0x0002300001047983 */ /* 0x001ea20000300800 */
[----:B------:R-:W2:Y:S02]  /*3a840*/  LDL.LU R5, [R1+0x234] ;  /* 0x0002340001057983 */ /* 0x000ea40000300800 */
[----:B------:R-:W2:Y:S02]  /*3a850*/  LDL.LU R6, [R1+0x238] ;  /* 0x0002380001067983 */ /* 0x000ea40000300800 */
[----:B------:R-:W2:Y:S02]  /*3a860*/  LDL.LU R7, [R1+0x23c] ;  /* 0x00023c0001077983 */ /* 0x000ea40000300800 */
[----:B------:R-:W-:Y:S01]  /*3a870*/  IMAD.MOV.U32 R18, RZ, RZ, R12 ;  /* 0x000000ffff127224 */ /* 0x000fe200078e000c */
[----:B--2---:R-:W-:Y:S01]  /*3a880*/  STL.64 [R1+0x3250], R6 ;  /* 0x0032500601007387 */ /* 0x004fe20000100a00 */
[----:B------:R0:W-:Y:S03]  /*3a890*/  STL.64 [R1+0x3248], R4 ;  /* 0x0032480401007387 */ /* 0x0001e60000100a00 */
[----:B0-----:R-:W2:Y:S01]  /*3a8a0*/  LDL.LU R4, [R1+0x240] ;  /* 0x0002400001047983 */ /* 0x001ea20000300800 */
[----:B------:R-:W2:Y:S02]  /*3a8b0*/  LDL.LU R5, [R1+0x244] ;  /* 0x0002440001057983 */ /* 0x000ea40000300800 */
[----:B------:R-:W2:Y:S02]  /*3a8c0*/  LDL.LU R6, [R1+0x248] ;  /* 0x0002480001067983 */ /* 0x000ea40000300800 */
[----:B------:R-:W2:Y:S01]  /*3a8d0*/  LDL.LU R7, [R1+0x24c] ;  /* 0x00024c0001077983 */ /* 0x000ea20000300800 */
[C---:B---3--:R-:W-:Y:S01]  /*3a8e0*/  HMMA.16816.F32 R12, R20.reuse, R10, R24 ;  /* 0x0000000a140c723c */ /* 0x048fe20000001818 */
[----:B--2---:R-:W-:Y:S01]  /*3a8f0*/  STL.64 [R1+0x3268], R6 ;  /* 0x0032680601007387 */ /* 0x004fe20000100a00 */
[----:B------:R0:W-:Y:S03]  /*3a900*/  STL.64 [R1+0x3260], R4 ;  /* 0x0032600401007387 */ /* 0x0001e60000100a00 */
[----:B0-----:R-:W2:Y:S01]  /*3a910*/  LDL.LU R4, [R1+0x250] ;  /* 0x0002500001047983 */ /* 0x001ea20000300800 */
[----:B------:R-:W2:Y:S02]  /*3a920*/  LDL.LU R5, [R1+0x254] ;  /* 0x0002540001057983 */ /* 0x000ea40000300800 */
[----:B------:R-:W2:Y:S02]  /*3a930*/  LDL.LU R6, [R1+0x258] ;  /* 0x0002580001067983 */ /* 0x000ea40000300800 */
[----:B------:R-:W2:Y:S01]  /*3a940*/  LDL.LU R7, [R1+0x25c] ;  /* 0x00025c0001077983 */ /* 0x000ea20000300800 */
[----:B------:R-:W3:Y:S11]  /*3a950*/  LDL.LU R24, [R1+0x110] ;  /* 0x0001100001187983 */ /* 0x000ef60000300800 */
[----:B------:R-:W-:Y:S01]  /*3a960*/  @!UPT UIADD3 URZ, URZ, URZ, URZ ;  /* 0x0000003f3f3ff290 */ /* 0x000fe2000fffe03f */
[----:B------:R0:W-:Y:S02]  /*3a970*/  STL.64 [R1+0x260], R12 ;  /* 0x0002600c01007387 */ /* 0x0001e40000100a00 */
[----:B------:R1:W-:Y:S02]  /*3a980*/  STL.64 [R1+0x268], R14 ;  /* 0x0002680e01007387 */ /* 0x0003e40000100a00 */
[----:B------:R-:W3:Y:S01]  /*3a990*/  LDL.LU R25, [R1+0x114] ;  /* 0x0001140001197983 */ /* 0x000ee20000300800 */
[----:B------:R-:W3:Y:S01]  /*3a9a0*/  LDL.LU R26, [R1+0x118] ;  /* 0x00011800011a7983 */ /* 0x000ee20000300800 */
[----:B------:R-:W3:Y:S03]  /*3a9b0*/  LDL.LU R27, [R1+0x11c] ;  /* 0x00011c00011b7983 */ /* 0x000ee60000300800 */
[----:B0-----:R-:W2:Y:S01]  /*3a9c0*/  LDL.LU R12, [R1+0x1f0] ;  /* 0x0001f000010c7983 */ /* 0x001ea20000300800 */
[----:B------:R-:W2:Y:S02]  /*3a9d0*/  LDL.LU R13, [R1+0x1f4] ;  /* 0x0001f400010d7983 */ /* 0x000ea40000300800 */
[----:B-1----:R-:W2:Y:S02]  /*3a9e0*/  LDL.LU R14, [R1+0x1f8] ;  /* 0x0001f800010e7983 */ /* 0x002ea40000300800 */
[----:B------:R-:W2:Y:S01]  /*3a9f0*/  LDL.LU R15, [R1+0x1fc] ;  /* 0x0001fc00010f7983 */ /* 0x000ea20000300800 */
[----:B------:R-:W-:Y:S01]  /*3aa00*/  STL.64 [R1+0x31f0], R10 ;  /* 0x0031f00a01007387 */ /* 0x000fe20000100a00 */
[----:B------:R0:W-:Y:S03]  /*3aa10*/  STL.64 [R1+0x31e8], R8 ;  /* 0x0031e80801007387 */ /* 0x0001e60000100a00 */
[----:B0-----:R-:W2:Y:S01]  /*3aa20*/  LDL.LU R8, [R1+0x1d0] ;  /* 0x0001d00001087983 */ /* 0x001ea20000300800 */
[----:B------:R-:W2:Y:S02]  /*3aa30*/  LDL.LU R9, [R1+0x1d4] ;  /* 0x0001d40001097983 */ /* 0x000ea40000300800 */
[----:B------:R-:W2:Y:S02]  /*3aa40*/  LDL.LU R10, [R1+0x1d8] ;  /* 0x0001d800010a7983 */ /* 0x000ea40000300800 */
[----:B------:R-:W2:Y:S02]  /*3aa50*/  LDL.LU R11, [R1+0x1dc] ;  /* 0x0001dc00010b7983 */ /* 0x000ea40000300800 */
[----:B------:R-:W-:Y:S01]  /*3aa60*/  IMAD.MOV.U32 R19, RZ, RZ, R3 ;  /* 0x000000ffff137224 */ /* 0x000fe200078e0003 */
[----:B--2---:R0:W-:Y:S01]  /*3aa70*/  STL.64 [R1+0x3200], R10 ;  /* 0x0032000a01007387 */ /* 0x0041e20000100a00 */
[----:B------:R-:W-:Y:S03]  /*3aa80*/  STL.64 [R1+0x31f8], R8 ;  /* 0x0031f80801007387 */ /* 0x000fe60000100a00 */
[----:B0-----:R-:W2:Y:S02]  /*3aa90*/  LDL.LU.64 R10, [R1+0x18] ;  /* 0x00001800010a7983 */ /* 0x001ea40000300a00 */
[C---:B------:R-:W-:Y:S02]  /*3aaa0*/  HMMA.16816.F32 R16, R20.reuse, R18, R4 ;  /* 0x000000121410723c */ /* 0x040fe40000001804 */
[----:B--2---:R0:W-:Y:S04]  /*3aab0*/  STL.64 [R1+0x3218], R10 ;  /* 0x0032180a01007387 */ /* 0x0041e80000100a00 */
[----:B0-----:R-:W2:Y:S01]  /*3aac0*/  LDL.LU.64 R10, [R1+0x28] ;  /* 0x00002800010a7983 */ /* 0x001ea20000300a00 */
[----:B------:R-:W2:Y:S02]  /*3aad0*/  LDL.LU.64 R6, [R1+0x3268] ;  /* 0x0032680001067983 */ /* 0x000ea40000300a00 */
[----:B------:R-:W2:Y:S11]  /*3aae0*/  LDL.LU.64 R4, [R1+0x3260] ;  /* 0x0032600001047983 */ /* 0x000eb60000300a00 */
[----:B------:R-:W-:Y:S03]  /*3aaf0*/  @!UPT UIADD3 URZ, URZ, URZ, URZ ;  /* 0x0000003f3f3ff290 */ /* 0x000fe6000fffe03f */
[----:B------:R-:W-:Y:S01]  /*3ab00*/  STL.64 [R1+0x250], R16 ;  /* 0x0002501001007387 */ /* 0x000fe20000100a00 */
[----:B------:R0:W-:Y:S04]  /*3ab10*/  STL.64 [R1+0x258], R18 ;  /* 0x0002581201007387 */ /* 0x0001e80000100a00 */
        /* <DEDUP_REMOVED lines=8> */
[C---:B--2---:R-:W-:Y:S11]  /*3aba0*/  HMMA.16816.F32 R4, R20.reuse, R18, R4 ;  /* 0x000000121404723c */ /* 0x044ff60000001804 */
[----:B------:R-:W-:Y:S11]  /*3abb0*/  @!UPT UIADD3 URZ, URZ, URZ, URZ ;  /* 0x0000003f3f3ff290 */ /* 0x000ff6000fffe03f */
[----:B------:R-:W-:Y:S01]  /*3abc0*/  @!UPT UIADD3 URZ, URZ, URZ, URZ ;  /* 0x0000003f3f3ff290 */ /* 0x000fe2000fffe03f */
[----:B------:R-:W-:Y:S01]  /*3abd0*/  STL.64 [R1+0x230], R4 ;  /* 0x0002300401007387 */ /* 0x000fe20000100a00 */
[----:B------:R0:W-:Y:S03]  /*3abe0*/  STL.64 [R1+0x238], R6 ;  /* 0x0002380601007387 */ /* 0x0001e60000100a00 */
[----:B0-----:R-:W3:Y:S01]  /*3abf0*/  LDL.LU.64 R6, [R1+0x3238] ;  /* 0x0032380001067983 */ /* 0x001ee20000300a00 */
[----:B------:R-:W2:Y:S02]  /*3ac00*/  LDL.LU.64 R4, [R1+0x3230] ;  /* 0x0032300001047983 */ /* 0x000ea40000300a00 */
[----:B------:R0:W-:Y:S02]  /*3ac10*/  STL.64 [R1+0x31d8], R18 ;  /* 0x0031d81201007387 */ /* 0x0001e40000100a00 */
[----:B0-----:R-:W2:Y:S04]  /*3ac20*/  LDL.LU.64 R18, [R1+0x38] ;  /* 0x0000380001127983 */ /* 0x001ea80000300a00 */
[----:B--2---:R0:W-:Y:S01]  /*3ac30*/  STL.64 [R1+0x31e0], R18 ;  /* 0x0031e01201007387 */ /* 0x0041e20000100a00 */
[----:B------:R-:W2:Y:S02]  /*3ac40*/  LDL.LU R16, [R1+0x1c0] ;  /* 0x0001c00001107983 */ /* 0x000ea40000300800 */
[----:B------:R-:W2:Y:S01]  /*3ac50*/  LDL.LU R17, [R1+0x1c4] ;  /* 0x0001c40001117983 */ /* 0x000ea20000300800 */
[----:B0-----:R-:W2:Y:S01]  /*3ac60*/  LDL.LU R18, [R1+0x1c8] ;  /* 0x0001c80001127983 */ /* 0x001ea20000300800 */
[----:B------:R-:W2:Y:S01]  /*3ac70*/  LDL.LU R19, [R1+0x1cc] ;  /* 0x0001cc0001137983 */ /* 0x000ea20000300800 */
[----:B---3--:R-:W-:Y:S02]  /*3ac80*/  HMMA.16816.F32 R20, R20, R6, R24 ;  /* 0x000000061414723c */ /* 0x008fe40000001818 */
[----:B--2---:R-:W-:Y:S01]  /*3ac90*/  STL.64 [R1+0x3210], R18 ;  /* 0x0032101201007387 */ /* 0x004fe20000100a00 */
[----:B------:R0:W-:Y:S03]  /*3aca0*/  STL.64 [R1+0x3208], R16 ;  /* 0x0032081001007387 */ /* 0x0001e60000100a00 */
[----:B0-----:R-:W2:Y:S01]  /*3acb0*/  LDL.LU R16, [R1+0x1e0] ;  /* 0x0001e00001107983 */ /* 0x001ea20000300800 */
[----:B------:R-:W2:Y:S02]  /*3acc0*/  LDL.LU R17, [R1+0x1e4] ;  /* 0x0001e40001117983 */ /* 0x000ea40000300800 */
[----:B------:R-:W2:Y:S02]  /*3acd0*/  LDL.LU R18, [R1+0x1e8] ;  /* 0x0001e80001127983 */ /* 0x000ea40000300800 */
[----:B------:R-:W2:Y:S01]  /*3ace0*/  LDL.LU R19, [R1+0x1ec] ;  /* 0x0001ec0001137983 */ /* 0x000ea20000300800 */
[----:B------:R-:W3:Y:S01]  /*3acf0*/  LDL R3, [R1+0x5c8] ;  /* 0x0005c80001037983 */ /* 0x000ee20000100800 */
[----:B------:R-:W2:Y:S02]  /*3ad00*/  LDL.LU.64 R26, [R1+0x3228] ;  /* 0x00322800011a7983 */ /* 0x000ea40000300a00 */
[----:B------:R-:W2:Y:S08]  /*3ad10*/  LDL.LU.64 R24, [R1+0x3220] ;  /* 0x0032200001187983 */ /* 0x000eb00000300a00 */
[----:B------:R-:W-:Y:S01]  /*3ad20*/  STL.64 [R1+0x110], R20 ;  /* 0x0001101401007387 */ /* 0x000fe20000100a00 */
[----:B------:R-:W-:Y:S01]  /*3ad30*/  STL.64 [R1+0x118], R22 ;  /* 0x0001181601007387 */ /* 0x000fe20000100a00 */
[C---:B--2---:R-:W-:Y:S11]  /*3ad40*/  HMMA.16816.F32 R12, R24.reuse, R10, R12 ;  /* 0x0000000a180c723c */ /* 0x044ff6000000180c */
        /* <DEDUP_REMOVED lines=16> */
[----:B------:R-:W2:Y:S02]  /*3ae50*/  LDL.LU.64 R8, [R1+0x31f8] ;  /* 0x0031f80001087983 */ /* 0x000ea40000300a00 */
[----:B------:R-:W-:-:S02]  /*3ae60*/  IMAD.MOV.U32 R22, RZ, RZ, R5 ;  /* 0x000000ffff167224 */ /* 0x000fc400078e0005 */
[----:B------:R-:W-:-:S07]  /*3ae70*/  IMAD.MOV.U32 R23, RZ, RZ, R4 ;  /* 0x000000ffff177224 */ /* 0x000fce00078e0004 */
[C---:B--2---:R-:W-:Y:S11]  /*3ae80*/  HMMA.16816.F32 R8, R24.reuse, R22, R8 ;  /* 0x000000161808723c */ /* 0x044ff60000001808 */
[----:B------:R-:W-:Y:S11]  /*3ae90*/  @!UPT UIADD3 URZ, URZ, URZ, URZ ;  /* 0x0000003f3f3ff290 */ /* 0x000ff6000fffe03f */
[----:B------:R-:W-:Y:S01]  /*3aea0*/  @!UPT UIADD3 URZ, URZ, URZ, URZ ;  /* 0x0000003f3f3ff290 */ /* 0x000fe2000fffe03f */
[----:B------:R-:W-:Y:S01]  /*3aeb0*/  STL.64 [R1+0x1d0], R8 ;  /* 0x0001d00801007387 */ /* 0x000fe20000100a00 */
[----:B------:R0:W-:Y:S03]  /*3aec0*/  STL.64 [R1+0x1d8], R10 ;  /* 0x0001d80a01007387 */ /* 0x0001e60000100a00 */
[----:B0-----:R-:W2:Y:S01]  /*3aed0*/  LDL.LU.64 R10, [R1+0x31f0] ;  /* 0x0031f000010a7983 */ /* 0x001ea20000300a00 */
[----:B------:R-:W3:Y:S02]  /*3aee0*/  LDL.LU.64 R8, [R1+0x31e8] ;  /* 0x0031e80001087983 */ /* 0x000ee40000300a00 */
        /* <DEDUP_REMOVED lines=8> */
[----:B------:R-:W-:Y:S01]  /*3af70*/  STL.64 [R1+0x1c0], R16 ;  /* 0x0001c01001007387 */ /* 0x000fe20000100a00 */
[----:B------:R0:W-:Y:S03]  /*3af80*/  STL.64 [R1+0x1c8], R18 ;  /* 0x0001c81201007387 */ /* 0x0001e60000100a00 */
[----:B0-----:R-:W2:Y:S01]  /*3af90*/  LDL.LU.64 R18, [R1+0x31e0] ;  /* 0x0031e00001127983 */ /* 0x001ea20000300a00 */
[----:B------:R-:W-:Y:S02]  /*3afa0*/  STL.64 [R1+0x3168], R10 ;  /* 0x0031680a01007387 */ /* 0x000fe40000100a00 */
[----:B---3--:R2:W-:Y:S02]  /*3afb0*/  STL.64 [R1+0x3160], R8 ;  /* 0x0031600801007387 */ /* 0x0085e40000100a00 */
[----:B--2---:R-:W-:Y:S01]  /*3afc0*/  HMMA.16816.F32 R8, R24, R18, R20 ;  /* 0x000000121808723c */ /* 0x004fe20000001814 */
[----:B------:R-:W-:-:S02]  /*3afd0*/  IMAD.MOV.U32 R5, RZ, RZ, R18 ;  /* 0x000000ffff057224 */ /* 0x000fc400078e0012 */
[----:B------:R-:W-:Y:S11]  /*3afe0*/  IMAD.MOV.U32 R4, RZ, RZ, R19 ;  /* 0x000000ffff047224 */ /* 0x000ff600078e0013 */
[----:B------:R-:W-:Y:S09]  /*3aff0*/  @!UPT UIADD3 URZ, URZ, URZ, URZ ;  /* 0x0000003f3f3ff290 */ /* 0x000ff2000fffe03f */
[----:B------:R-:W-:Y:S01]  /*3b000*/  STL.64 [R1+0x1b0], R8 ;  /* 0x0001b00801007387 */ /* 0x000fe20000100a00 */
[----:B------:R-:W-:Y:S02]  /*3b010*/  STL.64 [R1+0x1b8], R10 ;  /* 0x0001b80a01007387 */ /* 0x000fe40000100a00 */
[----:B------:R-:W-:Y:S02]  /*3b020*/  STL.64 [R1+0x31c0], R6 ;  /* 0x0031c00601007387 */ /* 0x000fe40000100a00 */
[----:B------:R0:W-:Y:S02]  /*3b030*/  STL.64 [R1+0x31b8], R4 ;  /* 0x0031b80401007387 */ /* 0x0001e40000100a00 */
[----:B0-----:R-:W2:Y:S01]  /*3b040*/  LDL.LU R4, [R1+0x190] ;  /* 0x0001900001047983 */ /* 0x001ea20000300800 */
[----:B------:R-:W2:Y:S02]  /*3b050*/  LDL.LU R5, [R1+0x194] ;  /* 0x0001940001057983 */ /* 0x000ea40000300800 */
[----:B------:R-:W3:Y:S02]  /*3b060*/  LDL.LU R6, [R1+0x198] ;  /* 0x0001980001067983 */ /* 0x000ee40000300800 */
[----:B------:R-:W3:Y:S01]  /*3b070*/  LDL.LU R7, [R1+0x19c] ;  /* 0x00019c0001077983 */ /* 0x000ee20000300800 */
[----:B------:R-:W2:Y:S01]  /*3b080*/  LDL.LU R16, [R1+0x1a0] ;  /* 0x0001a00001107983 */ /* 0x000ea20000300800 */
[----:B------:R-:W4:Y:S02]  /*3b090*/  LDL.LU R17, [R1+0x1a4] ;  /* 0x0001a40001117983 */ /* 0x000f240000300800 */
[----:B------:R-:W4:Y:S02]  /*3b0a0*/  LDL.LU R18, [R1+0x1a8] ;  /* 0x0001a80001127983 */ /* 0x000f240000300800 */
[----:B------:R-:W4:Y:S01]  /*3b0b0*/  LDL.LU R19, [R1+0x1ac] ;  /* 0x0001ac0001137983 */ /* 0x000f220000300800 */
[----:B---3--:R0:W-:Y:S01]  /*3b0c0*/  STL.64 [R1+0x31d0], R6 ;  /* 0x0031d00601007387 */ /* 0x0081e20000100a00 */
[----:B--2---:R-:W-:Y:S03]  /*3b0d0*/  STL.64 [R1+0x31c8], R4 ;  /* 0x0031c80401007387 */ /* 0x004fe60000100a00 */
[----:B0-----:R-:W4:Y:S01]  /*3b0e0*/  LDL.LU.64 R6, [R1+0x58] ;  /* 0x0000580001067983 */ /* 0x001f220000300a00 */
[----:B------:R-:W2:Y:S02]  /*3b0f0*/  LDL.LU R8, [R1+0x80] ;  /* 0x0000800001087983 */ /* 0x000ea40000300800 */
[----:B------:R-:W2:Y:S02]  /*3b100*/  LDL.LU R9, [R1+0x84] ;  /* 0x0000840001097983 */ /* 0x000ea40000300800 */
[----:B------:R-:W3:Y:S01]  /*3b110*/  LDL.LU R10, [R1+0x88] ;  /* 0x00008800010a7983 */ /* 0x000ee20000300800 */
[----:B------:R-:W3:Y:S01]  /*3b120*/  LDL.LU R11, [R1+0x8c] ;  /* 0x00008c00010b7983 */ /* 0x000ee20000300800 */
[----:B------:R-:W-:-:S02]  /*3b130*/  IMAD.MOV.U32 R22, RZ, RZ, R15 ;  /* 0x000000ffff167224 */ /* 0x000fc400078e000f */
[----:B------:R-:W-:Y:S01]  /*3b140*/  IMAD.MOV.U32 R23, RZ, RZ, R14 ;  /* 0x000000ffff177224 */ /* 0x000fe200078e000e */
[----:B---3--:R-:W-:Y:S01]  /*3b150*/  STL.64 [R1+0x3180], R10 ;  /* 0x0031800a01007387 */ /* 0x008fe20000100a00 */
[----:B--2---:R0:W-:Y:S03]  /*3b160*/  STL.64 [R1+0x3178], R8 ;  /* 0x0031780801007387 */ /* 0x0041e60000100a00 */
[----:B------:R1:W-:Y:S01]  /*3b170*/  STL.64 [R1+0x3188], R22 ;  /* 0x0031881601007387 */ /* 0x0003e20000100a00 */
[----:B0-----:R-:W2:Y:S01]  /*3b180*/  LDL.LU R8, [R1+0x90] ;  /* 0x0000900001087983 */ /* 0x001ea20000300800 */
[----:B------:R-:W2:Y:S02]  /*3b190*/  LDL.LU R9, [R1+0x94] ;  /* 0x0000940001097983 */ /* 0x000ea40000300800 */
[----:B------:R-:W3:Y:S02]  /*3b1a0*/  LDL.LU R10, [R1+0x98] ;  /* 0x00009800010a7983 */ /* 0x000ee40000300800 */
[----:B------:R-:W3:Y:S01]  /*3b1b0*/  LDL.LU R11, [R1+0x9c] ;  /* 0x00009c00010b7983 */ /* 0x000ee20000300800 */
[----:B----4-:R-:W-:Y:S01]  /*3b1c0*/  HMMA.16816.F32 R16, R24, R6, R16 ;  /* 0x000000061810723c */ /* 0x010fe20000001810 */
[----:B-1----:R-:W-:-:S02]  /*3b1d0*/  IMAD.MOV.U32 R22, RZ, RZ, R13 ;  /* 0x000000ffff167224 */ /* 0x002fc400078e000d */
[----:B------:R-:W-:Y:S01]  /*3b1e0*/  IMAD.MOV.U32 R23, RZ, RZ, R12 ;  /* 0x000000ffff177224 */ /* 0x000fe200078e000c */
[----:B---3--:R-:W-:Y:S01]  /*3b1f0*/  STL.64 [R1+0x3198], R10 ;  /* 0x0031980a01007387 */ /* 0x008fe20000100a00 */
[----:B--2---:R-:W-:Y:S03]  /*3b200*/  STL.64 [R1+0x3190], R8 ;  /* 0x0031900801007387 */ /* 0x004fe60000100a00 */
[----:B------:R0:W-:Y:S02]  /*3b210*/  STL.64 [R1+0x31b0], R22 ;  /* 0x0031b01601007387 */ /* 0x0001e40000100a00 */
[----:B------:R-:W2:Y:S01]  /*3b220*/  LDL.LU R20, [R1+0xc0] ;  /* 0x0000c00001147983 */ /* 0x000ea20000300800 */
[----:B------:R-:W2:Y:S04]  /*3b230*/  LDL.LU R21, [R1+0xc4] ;  /* 0x0000c40001157983 */ /* 0x000ea80000300800 */
[----:B0-----:R-:W2:Y:S01]  /*3b240*/  LDL.LU R22, [R1+0xc8] ;  /* 0x0000c80001167983 */ /* 0x001ea20000300800 */
[----:B------:R-:W2:Y:S02]  /*3b250*/  LDL.LU R23, [R1+0xcc] ;  /* 0x0000cc0001177983 */ /* 0x000ea40000300800 */
[----:B------:R-:W3:Y:S02]  /*3b260*/  LDL.LU R8, [R1+0xa0] ;  /* 0x0000a00001087983 */ /* 0x000ee40000300800 */
[----:B------:R-:W3:Y:S01]  /*3b270*/  LDL.LU R9, [R1+0xa4] ;  /* 0x0000a40001097983 */ /* 0x000ee20000300800 */
[----:B------:R-:W3:Y:S01]  /*3b280*/  LDL.LU R10, [R1+0xa8] ;  /* 0x0000a800010a7983 */ /* 0x000ee20000300800 */
[----:B------:R-:W3:Y:S02]  /*3b290*/  LDL.LU R11, [R1+0xac] ;  /* 0x0000ac00010b7983 */ /* 0x000ee40000300800 */
[----:B------:R-:W4:Y:S02]  /*3b2a0*/  LDL.LU R12, [R1+0x40] ;  /* 0x00004000010c7983 */ /* 0x000f240000300800 */
[----:B------:R-:W4:Y:S01]  /*3b2b0*/  LDL.LU R13, [R1+0x44] ;  /* 0x00004400010d7983 */ /* 0x000f220000300800 */
[----:B------:R-:W4:Y:S01]  /*3b2c0*/  LDL.LU R14, [R1+0x48] ;  /* 0x00004800010e7983 */ /* 0x000f220000300800 */
[----:B------:R-:W4:Y:S02]  /*3b2d0*/  LDL.LU R15, [R1+0x4c] ;  /* 0x00004c00010f7983 */ /* 0x000f240000300800 */
[----:B------:R0:W-:Y:S02]  /*3b2e0*/  STL.64 [R1+0x1a0], R16 ;  /* 0x0001a01001007387 */ /* 0x0001e40000100a00 */
[----:B------:R1:W-:Y:S02]  /*3b2f0*/  STL.64 [R1+0x1a8], R18 ;  /* 0x0001a81201007387 */ /* 0x0003e40000100a00 */
[----:B0-----:R-:W-:Y:S01]  /*3b300*/  IMAD.MOV.U32 R17, RZ, RZ, R6 ;  /* 0x000000ffff117224 */ /* 0x001fe200078e0006 */
[----:B-1----:R-:W2:Y:S01]  /*3b310*/  LDL.LU.64 R18, [R1+0x31d8] ;  /* 0x0031d80001127983 */ /* 0x002ea20000300a00 */
[----:B------:R-:W-:-:S02]  /*3b320*/  IMAD.MOV.U32 R16, RZ, RZ, R7 ;  /* 0x000000ffff107224 */ /* 0x000fc400078e0007 */
[----:B------:R-:W2:Y:S02]  /*3b330*/  LDL.LU.64 R6, [R1+0x31d0] ;  /* 0x0031d00001067983 */ /* 0x000ea40000300a00 */
[----:B------:R-:W2:Y:S02]  /*3b340*/  LDL.LU.64 R4, [R1+0x31c8] ;  /* 0x0031c80001047983 */ /* 0x000ea40000300a00 */
[----:B--2---:R-:W-:Y:S11]  /*3b350*/  HMMA.16816.F32 R4, R24, R18, R4 ;  /* 0x000000121804723c */ /* 0x004ff60000001804 */
[----:B------:R-:W-:Y:S11]  /*3b360*/  @!UPT UIADD3 URZ, URZ, URZ, URZ ;  /* 0x0000003f3f3ff290 */ /* 0x000ff6000fffe03f */
[----:B------:R-:W-:Y:S01]  /*3b370*/  @!UPT UIADD3 URZ, URZ, URZ, URZ ;  /* 0x0000003f3f3ff290 */ /* 0x000fe2000fffe03f */
[----:B------:R-:W-:Y:S01]  /*3b380*/  STL.64 [R1+0x190], R4 ;  /* 0x0001900401007387 */ /* 0x000fe20000100a00 */
[----:B------:R0:W-:Y:S03]  /*3b390*/  STL.64 [R1+0x198], R6 ;  /* 0x0001980601007387 */ /* 0x0001e60000100a00 */
[----:B0-----:R-:W2:Y:S01]  /*3b3a0*/  LDL.LU.64 R6, [R1+0x31c0] ;  /* 0x0031c00001067983 */ /* 0x001ea20000300a00 */
[----:B------:R-:W3:Y:S02]  /*3b3b0*/  LDL.LU.64 R4, [R1+0x31b8] ;  /* 0x0031b80001047983 */ /* 0x000ee40000300a00 */
[----:B------:R0:W-:Y:S02]  /*3b3c0*/  STL.64 [R1+0x3130], R18 ;  /* 0x0031301201007387 */ /* 0x0001e40000100a00 */
[----:B0-----:R-:W-:Y:S02]  /*3b3d0*/  IMAD.MOV.U32 R18, RZ, RZ, R17 ;  /* 0x000000ffff127224 */ /* 0x001fe400078e0011 */
[----:B------:R-:W-:-:S05]  /*3b3e0*/  IMAD.MOV.U32 R19, RZ, RZ, R16 ;  /* 0x000000ffff137224 */ /* 0x000fca00078e0010 */
[----:B------:R3:W-:Y:S01]  /*3b3f0*/  STL.64 [R1+0x3148], R18 ;  /* 0x0031481201007387 */ /* 0x0007e20000100a00 */
[----:B--2---:R-:W-:Y:S03]  /*3b400*/  HMMA.16816.F32 R24, R24, R6, R20 ;  /* 0x000000061818723c */ /* 0x004fe60000001814 */
[----:B------:R-:W2:Y:S01]  /*3b410*/  LDL.LU.64 R22, [R1+0x31b0] ;  /* 0x0031b00001167983 */ /* 0x000ea20000300a00 */
[----:B------:R-:W-:Y:S02]  /*3b420*/  IMAD.MOV.U32 R17, RZ, RZ, R6 ;  /* 0x000000ffff117224 */ /* 0x000fe400078e0006 */
[----:B------:R-:W-:Y:S02]  /*3b430*/  IMAD.MOV.U32 R16, RZ, RZ, R7 ;  /* 0x000000ffff107224 */ /* 0x000fe400078e0007 */
[----:B---3--:R-:W-:Y:S02]  /*3b440*/  IMAD.MOV.U32 R18, RZ, RZ, R5 ;  /* 0x000000ffff127224 */ /* 0x008fe400078e0005 */
[----:B------:R-:W-:Y:S11]  /*3b450*/  IMAD.MOV.U32 R19, RZ, RZ, R4 ;  /* 0x000000ffff137224 */ /* 0x000ff600078e0004 */
[----:B------:R-:W-:Y:S02]  /*3b460*/  @!UPT UIADD3 URZ, URZ, URZ, URZ ;  /* 0x0000003f3f3ff290 */ /* 0x000fe4000fffe03f */
[----:B------:R0:W-:Y:S01]  /*3b470*/  STL.64 [R1+0xc0], R24 ;  /* 0x0000c01801007387 */ /* 0x0001e20000100a00 */
[----:B------:R1:W-:Y:S02]  /*3b480*/  STL.64 [R1+0xc8], R26 ;  /* 0x0000c81a01007387 */ /* 0x0003e40000100a00 */
[----:B------:R-:W2:Y:S02]  /*3b490*/  LDL.LU.64 R6, [R1+0x31a8] ;  /* 0x0031a80001067983 */ /* 0x000ea40000300a00 */
[----:B------:R-:W2:Y:S01]  /*3b4a0*/  LDL.LU.64 R4, [R1+0x31a0] ;  /* 0x0031a00001047983 */ /* 0x000ea20000300a00 */
[----:B0-----:R-:W3:Y:S01]  /*3b4b0*/  LDL.LU R24, [R1+0x450] ;  /* 0x0004500001187983 */ /* 0x001ee20000300800 */
[----:B------:R-:W3:Y:S02]  /*3b4c0*/  LDL.LU R25, [R1+0x454] ;  /* 0x0004540001197983 */ /* 0x000ee40000300800 */
[----:B-1----:R-:W2:Y:S02]  /*3b4d0*/  LDL.LU R26, [R1+0x458] ;  /* 0x00045800011a7983 */ /* 0x002ea40000300800 */
[----:B------:R-:W2:Y:S02]  /*3b4e0*/  LDL.LU R27, [R1+0x45c] ;  /* 0x00045c00011b7983 */ /* 0x000ea40000300800 */
[----:B--2---:R-:W-:Y:S01]  /*3b4f0*/  STL.64 [R1+0x3140], R26 ;  /* 0x0031401a01007387 */ /* 0x004fe20000100a00 */
[----:B---3--:R0:W-:Y:S03]  /*3b500*/  STL.64 [R1+0x3138], R24 ;  /* 0x0031381801007387 */ /* 0x0081e60000100a00 */
[----:B0-----:R-:W2:Y:S01]  /*3b510*/  LDL.LU R24, [R1+0x330] ;  /* 0x0003300001187983 */ /* 0x001ea20000300800 */
[----:B------:R-:W2:Y:S02]  /*3b520*/  LDL.LU R25, [R1+0x334] ;  /* 0x0003340001197983 */ /* 0x000ea40000300800 */
[----:B------:R-:W3:Y:S02]  /*3b530*/  LDL.LU R26, [R1+0x338] ;  /* 0x00033800011a7983 */ /* 0x000ee40000300800 */
[----:B------:R-:W3:Y:S01]  /*3b540*/  LDL.LU R27, [R1+0x33c] ;  /* 0x00033c00011b7983 */ /* 0x000ee20000300800 */
[C---:B------:R-:W-:Y:S01]  /*3b550*/  HMMA.16816.F32 R20, R4.reuse, R22, R8 ;  /* 0x000000160414723c */ /* 0x040fe20000001808 */
[----:B---3--:R-:W-:Y:S01]  /*3b560*/  STL.64 [R1+0x3158], R26 ;  /* 0x0031581a01007387 */ /* 0x008fe20000100a00 */
[----:B--2---:R0:W-:Y:S03]  /*3b570*/  STL.64 [R1+0x3150], R24 ;  /* 0x0031501801007387 */ /* 0x0041e60000100a00 */
[----:B0-----:R-:W2:Y:S01]  /*3b580*/  LDL.LU R24, [R1+0x220] ;  /* 0x0002200001187983 */ /* 0x001ea20000300800 */
[----:B------:R-:W2:Y:S02]  /*3b590*/  LDL.LU R25, [R1+0x224] ;  /* 0x0002240001197983 */ /* 0x000ea40000300800 */
[----:B------:R-:W2:Y:S02]  /*3b5a0*/  LDL.LU R26, [R1+0x228] ;  /* 0x00022800011a7983 */ /* 0x000ea40000300800 */
[----:B------:R-:W2:Y:S01]  /*3b5b0*/  LDL.LU R27, [R1+0x22c] ;  /* 0x00022c00011b7983 */ /* 0x000ea20000300800 */
[----:B------:R-:W3:Y:S01]  /*3b5c0*/  LDL.LU.64 R10, [R1+0x3198] ;  /* 0x00319800010a7983 */ /* 0x000ee20000300a00 */
[----:B------:R-:W3:Y:S11]  /*3b5d0*/  LDL.LU.64 R8, [R1+0x3190] ;  /* 0x0031900001087983 */ /* 0x000ef60000300a00 */
[----:B------:R-:W-:Y:S02]  /*3b5e0*/  STL.64 [R1+0xa0], R20 ;  /* 0x0000a01401007387 */ /* 0x000fe40000100a00 */
[----:B------:R0:W-:Y:S02]  /*3b5f0*/  STL.64 [R1+0xa8], R22 ;  /* 0x0000a81601007387 */ /* 0x0001e40000100a00 */
        /* <DEDUP_REMOVED lines=9> */
[----:B------:R-:W4:Y:S01]  /*3b690*/  LDL.LU.64 R10, [R1+0x3168] ;  /* 0x00316800010a7983 */ /* 0x000f220000300a00 */
[----:B------:R-:W3:Y:S11]  /*3b6a0*/  LDL.LU.64 R8, [R1+0x3160] ;  /* 0x0031600001087983 */ /* 0x000ef60000300a00 */
[----:B------:R-:W-:Y:S09]  /*3b6b0*/  @!UPT UIADD3 URZ, URZ, URZ, URZ ;  /* 0x0000003f3f3ff290 */ /* 0x000ff2000fffe03f */
[----:B------:R-:W-:Y:S01]  /*3b6c0*/  STL.64 [R1+0x80], R20 ;  /* 0x0000801401007387 */ /* 0x000fe20000100a00 */
[----:B------:R4:W-:Y:S02]  /*3b6d0*/  STL.64 [R1+0x88], R22 ;  /* 0x0000881601007387 */ /* 0x0009e40000100a00 */
[----:B----4-:R-:W-:Y:S01]  /*3b6e0*/  HMMA.16816.F32 R20, R4, R10, R12 ;  /* 0x0000000a0414723c */ /* 0x010fe2000000180c */
[----:B---3--:R-:W0:Y:S04]  /*3b6f0*/  LDSM.16.MT88.4 R12, [R9+0x12000] ;  /* 0x01200000090c783b */ /* 0x008e280000004200 */
[----:B0-----:R0:W-:Y:S02]  /*3b700*/  STL.64 [R1+0x3118], R14 ;  /* 0x0031180e01007387 */ /* 0x0011e40000100a00 */
[----:B0-----:R-:W-:-:S02]  /*3b710*/  IMAD.MOV.U32 R14, RZ, RZ, R17 ;  /* 0x000000ffff0e7224 */ /* 0x001fc400078e0011 */
[----:B------:R-:W-:Y:S02]  /*3b720*/  IMAD.MOV.U32 R15, RZ, RZ, R16 ;  /* 0x000000ffff0f7224 */ /* 0x000fe400078e0010 */
[C---:B--2---:R-:W-:Y:S11]  /*3b730*/  HMMA.16816.F32 R16, R4.reuse, R18, R24 ;  /* 0x000000120410723c */ /* 0x044ff60000001818 */
[----:B------:R-:W-:Y:S01]  /*3b740*/  @!UPT UIADD3 URZ, URZ, URZ, URZ ;  /* 0x0000003f3f3ff290 */ /* 0x000fe2000fffe03f */
[----:B------:R-:W-:Y:S01]  /*3b750*/  STL.64 [R1+0x470], R20 ;  /* 0x0004701401007387 */ /* 0x000fe20000100a00 */
[----:B------:R-:W-:Y:S02]  /*3b760*/  STL.64 [R1+0x478], R22 ;  /* 0x0004781601007387 */ /* 0x000fe40000100a00 */
[----:B------:R-:W-:Y:S02]  /*3b770*/  STL.64 [R1+0x3110], R12 ;  /* 0x0031100c01007387 */ /* 0x000fe40000100a00 */
[----:B------:R-:W-:Y:S01]  /*3b780*/  STL [R1+0x30c8], R9 ;  /* 0x0030c80901007387 */ /* 0x000fe20000100800 */
[----:B------:R-:W2:Y:S01]  /*3b790*/  LDL.LU.64 R26, [R1+0x3158] ;  /* 0x00315800011a7983 */ /* 0x000ea20000300a00 */
[----:B------:R-:W2:Y:S03]  /*3b7a0*/  LDL.LU.64 R24, [R1+0x3150] ;  /* 0x0031500001187983 */ /* 0x000ea60000300a00 */
[----:B------:R-:W-:Y:S04]  /*3b7b0*/  LDSM.16.M88.4 R20, [R3] ;  /* 0x000000000314783b */ /* 0x000fe80000000200 */
[----:B------:R-:W-:Y:S01]  /*3b7c0*/  STL.64 [R1+0x220], R16 ;  /* 0x0002201001007387 */ /* 0x000fe20000100a00 */
[----:B------:R-:W-:Y:S02]  /*3b7d0*/  STL.64 [R1+0x228], R18 ;  /* 0x0002281201007387 */ /* 0x000fe40000100a00 */
[----:B------:R-:W0:Y:S02]  /*3b7e0*/  LDSM.16.M88.4 R16, [R3+0x2000] ;  /* 0x002000000310783b */ /* 0x000e240000000200 */
[----:B0-----:R-:W-:Y:S02]  /*3b7f0*/  STL.64 [R1+0x20], R16 ;  /* 0x0000201001007387 */ /* 0x001fe40000100a00 */
[----:B------:R0:W-:Y:S02]  /*3b800*/  STL.64 [R1+0x28], R18 ;  /* 0x0000281201007387 */ /* 0x0001e40000100a00 */
[----:B0-----:R-:W2:Y:S02]  /*3b810*/  LDL.LU.64 R18, [R1+0x3148] ;  /* 0x0031480001127983 */ /* 0x001ea40000300a00 */
[----:B--2---:R-:W-:Y:S02]  /*3b820*/  HMMA.16816.F32 R16, R4, R18, R24 ;  /* 0x000000120410723c */ /* 0x004fe40000001818 */
[----:B------:R-:W2:Y:S01]  /*3b830*/  LDL.LU.64 R26, [R1+0x3140] ;  /* 0x00314000011a7983 */ /* 0x000ea20000300a00 */
[----:B------:R-:W2:Y:S02]  /*3b840*/  LDL.LU.64 R24, [R1+0x3138] ;  /* 0x0031380001187983 */ /* 0x000ea40000300a00 */
[----:B------:R-:W-:Y:S02]  /*3b850*/  STL.64 [R1+0x40], R20 ;  /* 0x0000401401007387 */ /* 0x000fe40000100a00 */
[----:B------:R-:W-:Y:S11]  /*3b860*/  STL.64 [R1+0x48], R22 ;  /* 0x0000481601007387 */ /* 0x000ff60000100a00 */
[----:B------:R-:W-:Y:S05]  /*3b870*/  @!UPT UIADD3 URZ, URZ, URZ, URZ ;  /* 0x0000003f3f3ff290 */ /* 0x000fea000fffe03f */
[----:B------:R-:W-:Y:S01]  /*3b880*/  STL.64 [R1+0x340], R16 ;  /* 0x0003401001007387 */ /* 0x000fe20000100a00 */
[----:B------:R-:W-:Y:S02]  /*3b890*/  STL.64 [R1+0x348], R18 ;  /* 0x0003481201007387 */ /* 0x000fe40000100a00 */
[----:B------:R-:W0:Y:S02]  /*3b8a0*/  LDSM.16.M88.4 R16, [R3+0x4000] ;  /* 0x004000000310783b */ /* 0x000e240000000200 */
[----:B0-----:R-:W-:Y:S02]  /*3b8b0*/  STL.64 [R1+0x10], R16 ;  /* 0x0000101001007387 */ /* 0x001fe40000100a00 */
[----:B------:R0:W-:Y:S02]  /*3b8c0*/  STL.64 [R1+0x18], R18 ;  /* 0x0000181201007387 */ /* 0x0001e40000100a00 */
[----:B0-----:R-:W2:Y:S01]  /*3b8d0*/  LDL.LU.64 R18, [R1+0x3130] ;  /* 0x0031300001127983 */ /* 0x001ea20000300a00 */
[----:B------:R-:W-:-:S02]  /*3b8e0*/  IMAD.MOV.U32 R23, RZ, RZ, R16 ;  /* 0x000000ffff177224 */ /* 0x000fc400078e0010 */
[----:B------:R-:W-:-:S05]  /*3b8f0*/  IMAD.MOV.U32 R22, RZ, RZ, R17 ;  /* 0x000000ffff167224 */ /* 0x000fca00078e0011 */
[----:B------:R-:W-:Y:S01]  /*3b900*/  STL.64 [R1+0x3128], R22 ;  /* 0x0031281601007387 */ /* 0x000fe20000100a00 */
[----:B------:R0:W-:Y:S03]  /*3b910*/  STL.64 [R1+0x3120], R20 ;  /* 0x0031201401007387 */ /* 0x0001e60000100a00 */
[----:B0-----:R-:W3:Y:S01]  /*3b920*/  LDL.LU R20, [R1+0x460] ;  /* 0x0004600001147983 */ /* 0x001ee20000300800 */
[----:B------:R-:W3:Y:S02]  /*3b930*/  LDL.LU R21, [R1+0x464] ;  /* 0x0004640001157983 */ /* 0x000ee40000300800 */
[----:B------:R-:W3:Y:S02]  /*3b940*/  LDL.LU R22, [R1+0x468] ;  /* 0x0004680001167983 */ /* 0x000ee40000300800 */
[----:B------:R-:W-:Y:S02]  /*3b950*/  IMAD.MOV.U32 R23, RZ, RZ, R8 ;  /* 0x000000ffff177224 */ /* 0x000fe400078e0008 */
[----:B------:R-:W0:Y:S01]  /*3b960*/  LDSM.16.M88.4 R8, [R3+0x6000] ;  /* 0x006000000308783b */ /* 0x000e220000000200 */
[C---:B--2---:R-:W-:Y:S03]  /*3b970*/  HMMA.16816.F32 R16, R4.reuse, R18, R24 ;  /* 0x000000120410723c */ /* 0x044fe60000001818 */
[----:B------:R-:W2:Y:S11]  /*3b980*/  LDL.LU R24, [R1+0x320] ;  /* 0x0003200001187983 */ /* 0x000eb60000300800 */
[----:B------:R-:W-:Y:S09]  /*3b990*/  @!UPT UIADD3 URZ, URZ, URZ, URZ ;  /* 0x0000003f3f3ff290 */ /* 0x000ff2000fffe03f */
[----:B------:R-:W-:Y:S01]  /*3b9a0*/  STL.64 [R1+0x350], R16 ;  /* 0x0003501001007387 */ /* 0x000fe20000100a00 */
[----:B------:R-:W-:Y:S02]  /*3b9b0*/  STL.64 [R1+0x358], R18 ;  /* 0x0003581201007387 */ /* 0x000fe40000100a00 */
[----:B------:R-:W2:Y:S02]  /*3b9c0*/  LDL.LU R25, [R1+0x324] ;  /* 0x0003240001197983 */ /* 0x000ea40000300800 */
[----:B------:R-:W2:Y:S01]  /*3b9d0*/  LDL.LU R26, [R1+0x328] ;  /* 0x00032800011a7983 */ /* 0x000ea20000300800 */
[----:B------:R-:W2:Y:S01]  /*3b9e0*/  LDL.LU R27, [R1+0x32c] ;  /* 0x00032c00011b7983 */ /* 0x000ea20000300800 */
[----:B---3--:R-:W-:Y:S01]  /*3b9f0*/  HMMA.16816.F32 R4, R4, R14, R20 ;  /* 0x0000000e0404723c */ /* 0x008fe20000001814 */
[----:B------:R-:W3:Y:S02]  /*3ba00*/  LDL.LU.64 R22, [R1+0x3128] ;  /* 0x0031280001167983 */ /* 0x000ee40000300a00 */
[----:B------:R-:W2:Y:S01]  /*3ba10*/  LDL.LU.64 R20, [R1+0x3120] ;  /* 0x0031200001147983 */ /* 0x000ea20000300a00 */
[----:B------:R-:W2:Y:S01]  /*3ba20*/  LDL.LU.64 R14, [R1+0x3118] ;  /* 0x00311800010e7983 */ /* 0x000ea20000300a00 */
[----:B------:R-:W2:Y:S02]  /*3ba30*/  LDL.LU.64 R12, [R1+0x3110] ;  /* 0x00311000010c7983 */ /* 0x000ea40000300a00 */
[----:B0-----:R-:W-:Y:S02]  /*3ba40*/  STL.64 [R1], R8 ;  /* 0x0000000801007387 */ /* 0x001fe40000100a00 */
[----:B------:R-:W-:Y:S01]  /*3ba50*/  STL.64 [R1+0x8], R10 ;  /* 0x0000080a01007387 */ /* 0x000fe20000100a00 */
[----:B------:R-:W-:Y:S11]  /*3ba60*/  LDSM.16.M88.4 R16, [R3+0x8000] ;  /* 0x008000000310783b */ /* 0x000ff60000000200 */
[----:B------:R-:W-:Y:S02]  /*3ba70*/  @!UPT UIADD3 URZ, URZ, URZ, URZ ;  /* 0x0000003f3f3ff290 */ /* 0x000fe4000fffe03f */
[----:B------:R-:W-:Y:S01]  /*3ba80*/  STL.64 [R1+0x330], R4 ;  /* 0x0003300401007387 */ /* 0x000fe20000100a00 */
[----:B------:R-:W-:Y:S02]  /*3ba90*/  STL.64 [R1+0x338], R6 ;  /* 0x0003380601007387 */ /* 0x000fe40000100a00 */
[----:B------:R-:W0:Y:S04]  /*3baa0*/  LDSM.16.M88.4 R4, [R3+0xa000] ;  /* 0x00a000000304783b */ /* 0x000e280000000200 */
[----:B------:R3:W-:Y:S02]  /*3bab0*/  STL.64 [R1+0x30d8], R8 ;  /* 0x0030d80801007387 */ /* 0x0007e40000100a00 */
[----:B---3--:R-:W-:Y:S02]  /*3bac0*/  IMAD.MOV.U32 R8, RZ, RZ, R23 ;  /* 0x000000ffff087224 */ /* 0x008fe400078e0017 */
[----:B------:R-:W-:-:S05]  /*3bad0*/  IMAD.MOV.U32 R9, RZ, RZ, R22 ;  /* 0x000000ffff097224 */ /* 0x000fca00078e0016 */
[----:B------:R1:W-:Y:S04]  /*3bae0*/  STL.64 [R1+0x30f0], R8 ;  /* 0x0030f00801007387 */ /* 0x0003e80000100a00 */
[----:B-1----:R-:W3:Y:S01]  /*3baf0*/  LDL.LU R8, [R1+0x310] ;  /* 0x0003100001087983 */ /* 0x002ee20000300800 */
[----:B------:R-:W3:Y:S02]  /*3bb00*/  LDL.LU R9, [R1+0x314] ;  /* 0x0003140001097983 */ /* 0x000ee40000300800 */
[----:B------:R-:W3:Y:S02]  /*3bb10*/  LDL.LU R10, [R1+0x318] ;  /* 0x00031800010a7983 */ /* 0x000ee40000300800 */
[----:B------:R-:W3:Y:S01]  /*3bb20*/  LDL.LU R11, [R1+0x31c] ;  /* 0x00031c00010b7983 */ /* 0x000ee20000300800 */
[----:B0-----:R-:W-:Y:S01]  /*3bb30*/  STL [R1+0x2cac], R6 ;  /* 0x002cac0601007387 */ /* 0x001fe20000100800 */
[----:B------:R-:W-:Y:S02]  /*3bb40*/  STL.64 [R1+0x30], R16 ;  /* 0x0000301001007387 */ /* 0x000fe40000100a00 */
[----:B------:R-:W-:Y:S02]  /*3bb50*/  STL.64 [R1+0x38], R18 ;  /* 0x0000381201007387 */ /* 0x000fe40000100a00 */
[----:B------:R0:W-:Y:S02]  /*3bb60*/  STL.64 [R1+0x30d0], R16 ;  /* 0x0030d01001007387 */ /* 0x0001e40000100a00 */
[----:B0-----:R-:W4:Y:S01]  /*3bb70*/  LDL.LU R16, [R1+0x2f0] ;  /* 0x0002f00001107983 */ /* 0x001f220000300800 */
[----:B------:R-:W4:Y:S02]  /*3bb80*/  LDL.LU R17, [R1+0x2f4] ;  /* 0x0002f40001117983 */ /* 0x000f240000300800 */
[----:B------:R-:W3:Y:S02]  /*3bb90*/  LDL.LU R18, [R1+0x2f8] ;  /* 0x0002f80001127983 */ /* 0x000ee40000300800 */
[----:B------:R-:W3:Y:S01]  /*3bba0*/  LDL.LU R19, [R1+0x2fc] ;  /* 0x0002fc0001137983 */ /* 0x000ee20000300800 */
[----:B--2---:R-:W-:Y:S01]  /*3bbb0*/  HMMA.16816.F32 R20, R12, R20, R24 ;  /* 0x000000140c14723c */ /* 0x004fe20000001818 */
[----:B------:R-:W0:Y:S04]  /*3bbc0*/  LDSM.16.M88.4 R24, [R3+0xc000] ;  /* 0x00c000000318783b */ /* 0x000e280000000200 */
[----:B---3--:R-:W-:Y:S01]  /*3bbd0*/  STL.64 [R1+0x30e8], R18 ;  /* 0x0030e81201007387 */ /* 0x008fe20000100a00 */
[----:B----4-:R1:W-:Y:S03]  /*3bbe0*/  STL.64 [R1+0x30e0], R16 ;  /* 0x0030e01001007387 */ /* 0x0103e60000100a00 */
[----:B-1----:R-:W2:Y:S01]  /*3bbf0*/  LDL.LU R16, [R1+0x300] ;  /* 0x0003000001107983 */ /* 0x002ea20000300800 */
[----:B------:R-:W2:Y:S02]  /*3bc00*/  LDL.LU R17, [R1+0x304] ;  /* 0x0003040001117983 */ /* 0x000ea40000300800 */
[----:B------:R-:W3:Y:S02]  /*3bc10*/  LDL.LU R18, [R1+0x308] ;  /* 0x0003080001127983 */ /* 0x000ee40000300800 */
[----:B------:R-:W-:-:S10]  /*3bc20*/  IMAD.MOV.U32 R19, RZ, RZ, R0 ;  /* 0x000000ffff137224 */ /* 0x000fd400078e0000 */
[----:B------:R-:W-:Y:S01]  /*3bc30*/  IMAD.MOV.U32 R0, RZ, RZ, R23 ;  /* 0x000000ffff007224 */ /* 0x000fe200078e0017 */
[----:B---3--:R-:W-:Y:S01]  /*3bc40*/  STL.64 [R1+0x3108], R18 ;  /* 0x0031081201007387 */ /* 0x008fe20000100a00 */
[----:B--2---:R1:W-:Y:S03]  /*3bc50*/  STL.64 [R1+0x3100], R16 ;  /* 0x0031001001007387 */ /* 0x0043e60000100a00 */
[----:B-1----:R-:W2:Y:S01]  /*3bc60*/  LDL.64 R16, [R1+0x20] ;  /* 0x0000200001107983 */ /* 0x002ea20000100a00 */
[----:B------:R-:W-:Y:S02]  /*3bc70*/  STL [R1+0x2ca8], R7 ;  /* 0x002ca80701007387 */ /* 0x000fe40000100800 */
[----:B------:R1:W-:Y:S02]  /*3bc80*/  STL.64 [R1+0x320], R20 ;  /* 0x0003201401007387 */ /* 0x0003e40000100a00 */
[----:B------:R3:W-:Y:S01]  /*3bc90*/  STL [R1+0x328], R22 ;  /* 0x0003281601007387 */ /* 0x0007e20000100800 */
[----:B-1----:R-:W4:Y:S01]  /*3bca0*/  LDL.LU R20, [R1+0x2d0] ;  /* 0x0002d00001147983 */ /* 0x002f220000300800 */
[----:B------:R-:W4:Y:S02]  /*3bcb0*/  LDL.LU R21, [R1+0x2d4] ;  /* 0x0002d40001157983 */ /* 0x000f240000300800 */
[----:B---3--:R-:W3:Y:S02]  /*3bcc0*/  LDL.LU R22, [R1+0x2d8] ;  /* 0x0002d80001167983 */ /* 0x008ee40000300800 */
[----:B------:R-:W3:Y:S01]  /*3bcd0*/  LDL.LU R23, [R1+0x2dc] ;  /* 0x0002dc0001177983 */ /* 0x000ee20000300800 */
[----:B--2---:R-:W-:Y:S01]  /*3bce0*/  HMMA.16816.F32 R8, R12, R16, R8 ;  /* 0x000000100c08723c */ /* 0x004fe20000001808 */
[----:B------:R-:W-:-:S02]  /*3bcf0*/  IMAD.MOV.U32 R7, RZ, RZ, R16 ;  /* 0x000000ffff077224 */ /* 0x000fc400078e0010 */
[----:B------:R-:W-:Y:S01]  /*3bd00*/  IMAD.MOV.U32 R6, RZ, RZ, R17 ;  /* 0x000000ffff067224 */ /* 0x000fe200078e0011 */
[----:B---3--:R-:W-:Y:S01]  /*3bd10*/  STL.64 [R1+0x30c0], R22 ;  /* 0x0030c01601007387 */ /* 0x008fe20000100a00 */
[----:B----4-:R1:W-:Y:S03]  /*3bd20*/  STL.64 [R1+0x30b8], R20 ;  /* 0x0030b81401007387 */ /* 0x0103e60000100a00 */
[----:B-1----:R-:W2:Y:S01]  /*3bd30*/  LDL.LU R20, [R1+0x2e0] ;  /* 0x0002e00001147983 */ /* 0x002ea20000300800 */
[----:B------:R-:W2:Y:S02]  /*3bd40*/  LDL.LU R21, [R1+0x2e4] ;  /* 0x0002e40001157983 */ /* 0x000ea40000300800 */
[----:B------:R-:W2:Y:S02]  /*3bd50*/  LDL.LU R22, [R1+0x2e8] ;  /* 0x0002e80001167983 */ /* 0x000ea40000300800 */
[----:B------:R-:W2:Y:S01]  /*3bd60*/  LDL.LU R23, [R1+0x2ec] ;  /* 0x0002ec0001177983 */ /* 0x000ea20000300800 */
[----:B------:R1:W-:Y:S01]  /*3bd70*/  STL [R1+0x2d20], R0 ;  /* 0x002d200001007387 */ /* 0x0003e20000100800 */
[----:B------:R-:W3:Y:S02]  /*3bd80*/  LDL.LU.64 R18, [R1+0x3108] ;  /* 0x0031080001127983 */ /* 0x000ee40000300a00 */
[----:B------:R-:W3:Y:S06]  /*3bd90*/  LDL.LU.64 R16, [R1+0x3100] ;  /* 0x0031000001107983 */ /* 0x000eec0000300a00 */
[----:B------:R-:W-:Y:S01]  /*3bda0*/  STL.64 [R1+0x310], R8 ;  /* 0x0003100801007387 */ /* 0x000fe20000100a00 */
[----:B------:R-:W-:Y:S01]  /*3bdb0*/  STL [R1+0x31c], R11 ;  /* 0x00031c0b01007387 */ /* 0x000fe20000100800 */
[----:B-1----:R-:W-:-:S03]  /*3bdc0*/  IMAD.MOV.U32 R0, RZ, RZ, R10 ;  /* 0x000000ffff007224 */ /* 0x002fc600078e000a */
[----:B------:R1:W4:Y:S04]  /*3bdd0*/  LDSM.16.M88.4 R8, [R3+0xe000] ;  /* 0x00e000000308783b */ /* 0x0003280000000200 */
[----:B0-----:R-:W-:Y:S01]  /*3bde0*/  STL.64 [R1+0x50], R24 ;  /* 0x0000501801007387 */ /* 0x001fe20000100a00 */
[----:B------:R-:W-:Y:S02]  /*3bdf0*/  STL.64 [R1+0x58], R26 ;  /* 0x0000581a01007387 */ /* 0x000fe40000100a00 */
[----:B------:R-:W-:Y:S01]  /*3be00*/  STL [R1+0x2d24], R0 ;  /* 0x002d240001007387 */ /* 0x000fe20000100800 */
[----:B-1----:R-:W2:Y:S04]  /*3be10*/  LDL.LU R3, [R1+0x30f8] ;  /* 0x0030f80001037983 */ /* 0x002ea80000300800 */
[----:B----4-:R0:W-:Y:S01]  /*3be20*/  STL.64 [R1+0x60], R8 ;  /* 0x0000600801007387 */ /* 0x0101e20000100a00 */
[----:B------:R3:W-:Y:S03]  /*3be30*/  STL.64 [R1+0x68], R10 ;  /* 0x0000680a01007387 */ /* 0x0007e60000100a00 */
[----:B0-----:R-:W3:Y:S02]  /*3be40*/  LDL.LU.64 R8, [R1+0x30f0] ;  /* 0x0030f00001087983 */ /* 0x001ee40000300a00 */
[C---:B---3--:R-:W-:Y:S02]  /*3be50*/  HMMA.16816.F32 R8, R12.reuse, R8, R16 ;  /* 0x000000080c08723c */ /* 0x048fe40000001810 */
[----:B------:R-:W3:Y:S01]  /*3be60*/  LDL.LU.64 R18, [R1+0x30e8] ;  /* 0x0030e80001127983 */ /* 0x000ee20000300a00 */
[----:B------:R-:W3:Y:S11]  /*3be70*/  LDL.LU.64 R16, [R1+0x30e0] ;  /* 0x0030e00001107983 */ /* 0x000ef60000300a00 */
[----:B------:R-:W-:Y:S09]  /*3be80*/  @!UPT UIADD3 URZ, URZ, URZ, URZ ;  /* 0x0000003f3f3ff290 */ /* 0x000ff2000fffe03f */
[----:B------:R0:W-:Y:S01]  /*3be90*/  STL [R1+0x300], R8 ;  /* 0x0003000801007387 */ /* 0x0001e20000100800 */
[----:B------:R-:W-:Y:S02]  /*3bea0*/  STL.64 [R1+0x308], R10 ;  /* 0x0003080a01007387 */ /* 0x000fe40000100a00 */
[----:B------:R-:W-:Y:S02]  /*3beb0*/  IMAD.MOV.U32 R0, RZ, RZ, R9 ;  /* 0x000000ffff007224 */ /* 0x000fe400078e0009 */
[----:B0-----:R-:W3:Y:S03]  /*3bec0*/  LDL.LU.64 R8, [R1+0x30d8] ;  /* 0x0030d80001087983 */ /* 0x001ee60000300a00 */
[----:B------:R0:W-:Y:S02]  /*3bed0*/  STL [R1+0x2e18], R0 ;  /* 0x002e180001007387 */ /* 0x0001e40000100800 */
[----:B0-----:R-:W4:Y:S01]  /*3bee0*/  LDL R0, [R1+0x13a4] ;  /* 0x0013a40001007983 */ /* 0x001f220000100800 */
[C---:B---3--:R-:W-:Y:S03]  /*3bef0*/  HMMA.16816.F32 R8, R12.reuse, R8, R16 ;  /* 0x000000080c08723c */ /* 0x048fe60000001810 */
[----:B------:R-:W2:Y:S11]  /*3bf00*/  LDL.LU.64 R16, [R1+0x30d0] ;  /* 0x0030d00001107983 */ /* 0x000eb60000300a00 */
[----:B------:R-:W-:Y:S09]  /*3bf10*/  @!UPT UIADD3 URZ, URZ, URZ, URZ ;  /* 0x0000003f3f3ff290 */ /* 0x000ff2000fffe03f */
[----:B------:R0:W-:Y:S01]  /*3bf20*/  STL.64 [R1+0x2f0], R8 ;  /* 0x0002f00801007387 */ /* 0x0001e20000100a00 */
[----:B------:R-:W-:Y:S03]  /*3bf30*/  STL.64 [R1+0x2f8], R10 ;  /* 0x0002f80a01007387 */ /* 0x000fe60000100a00 */
[----:B0-----:R-:W3:Y:S04]  /*3bf40*/  LDL.LU R9, [R1+0x30c8] ;  /* 0x0030c80001097983 */ /* 0x001ee80000300800 */
[----:B---3--:R-:W0:Y:S01]  /*3bf50*/  LDSM.16.MT88.4 R8, [R9+0x12080] ;  /* 0x012080000908783b */ /* 0x008e220000004200 */
[----:B--2---:R-:W-:Y:S03]  /*3bf60*/  HMMA.16816.F32 R16, R12, R16, R20 ;  /* 0x000000100c10723c */ /* 0x004fe60000001814 */
[----:B0-----:R-:W-:Y:S01]  /*3bf70*/  STL.64 [R1+0x30b0], R10 ;  /* 0x0030b00a01007387 */ /* 0x001fe20000100a00 */
[----:B------:R0:W-:Y:S03]  /*3bf80*/  STL.64 [R1+0x30a8], R8 ;  /* 0x0030a80801007387 */ /* 0x0001e60000100a00 */
[----:B0-----:R-:W2:Y:S01]  /*3bf90*/  LDL.LU R8, [R1+0x210] ;  /* 0x0002100001087983 */ /* 0x001ea20000300800 */
[----:B------:R-:W2:Y:S02]  /*3bfa0*/  LDL.LU R9, [R1+0x214] ;  /* 0x0002140001097983 */ /* 0x000ea40000300800 */
[----:B------:R-:W3:Y:S02]  /*3bfb0*/  LDL.LU.64 R22, [R1+0x30c0] ;  /* 0x0030c00001167983 */ /* 0x000ee40000300a00 */
[----:B------:R-:W3:Y:S02]  /*3bfc0*/  LDL.LU.64 R20, [R1+0x30b8] ;  /* 0x0030b80001147983 */ /* 0x000ee40000300a00 */
[----:B------:R-:W-:-:S02]  /*3bfd0*/  IMAD.MOV.U32 R10, RZ, RZ, R3 ;  /* 0x000000ffff0a7224 */ /* 0x000fc400078e0003 */
[----:B------:R-:W-:-:S08]  /*3bfe0*/  IMAD.MOV.U32 R11, RZ, RZ, R2 ;  /* 0x000000ffff0b7224 */ /* 0x000fd000078e0002 */
[----:B------:R-:W-:Y:S01]  /*3bff0*/  IMAD.MOV.U32 R3, RZ, RZ, R18 ;  /* 0x000000ffff037224 */ /* 0x000fe200078e0012 */
[----:B------:R-:W-:Y:S01]  /*3c000*/  STL.64 [R1+0x2e0], R16 ;  /* 0x0002e01001007387 */ /* 0x000fe20000100a00 */
[----:B------:R-:W-:Y:S02]  /*3c010*/  IMAD.MOV.U32 R2, RZ, RZ, R19 ;  /* 0x000000ffff027224 */ /* 0x000fe400078e0013 */
[----:B----4-:R-:W0:Y:S03]  /*3c020*/  LDSM.16.MT88.4 R16, [R0+0x12000] ;  /* 0x012000000010783b */ /* 0x010e260000004200 */
[----:B------:R-:W-:Y:S01]  /*3c030*/  STL [R1+0x2e20], R2 ;  /* 0x002e200201007387 */ /* 0x000fe20000100800 */
[----:B------:R-:W-:Y:S03]  /*3c040*/  STL [R1+0x2e1c], R3 ;  /* 0x002e1c0301007387 */ /* 0x000fe60000100800 */
[----:B0-----:R0:W-:Y:S04]  /*3c050*/  STL.64 [R1+0x3020], R18 ;  /* 0x0030201201007387 */ /* 0x0011e80000100a00 */
[----:B0-----:R-:W4:Y:S01]  /*3c060*/  LDL R19, [R1+0x13a0] ;  /* 0x0013a00001137983 */ /* 0x001f220000100800 */
[----:B------:R-:W-:Y:S01]  /*3c070*/  STL.64 [R1+0x3018], R16 ;  /* 0x0030181001007387 */ /* 0x000fe20000100a00 */
[----:B---3--:R-:W-:Y:S11]  /*3c080*/  HMMA.16816.F32 R20, R12, R4, R20 ;  /* 0x000000040c14723c */ /* 0x008ff60000001814 */
[----:B------:R-:W-:Y:S11]  /*3c090*/  @!UPT UIADD3 URZ, URZ, URZ, URZ ;  /* 0x0000003f3f3ff290 */ /* 0x000ff6000fffe03f */
[----:B------:R-:W-:Y:S01]  /*3c0a0*/  @!UPT UIADD3 URZ, URZ, URZ, URZ ;  /* 0x0000003f3f3ff290 */ /* 0x000fe2000fffe03f */
[----:B------:R-:W-:Y:S01]  /*3c0b0*/  STL.64 [R1+0x2d0], R20 ;  /* 0x0002d01401007387 */ /* 0x000fe20000100a00 */
[----:B------:R-:W-:Y:S02]  /*3c0c0*/  STL.64 [R1+0x2d8], R22 ;  /* 0x0002d81601007387 */ /* 0x000fe40000100a00 */
[----:B------:R-:W0:Y:S02]  /*3c0d0*/  LDSM.16.MT88.4 R20, [R0+0x12080] ;  /* 0x012080000014783b */ /* 0x000e240000004200 */
[----:B0-----:R-:W-:Y:S02]  /*3c0e0*/  STL.64 [R1+0x2fa8], R22 ;  /* 0x002fa81601007387 */ /* 0x001fe40000100a00 */
[----:B------:R0:W-:Y:S02]  /*3c0f0*/  STL.64 [R1+0x2fa0], R20 ;  /* 0x002fa01401007387 */ /* 0x0001e40000100a00 */
[----:B0-----:R-:W3:Y:S01]  /*3c100*/  LDL.LU R20, [R1+0x2c0] ;  /* 0x0002c00001147983 */ /* 0x001ee20000300800 */
[----:B------:R-:W3:Y:S02]  /*3c110*/  LDL.LU R21, [R1+0x2c4] ;  /* 0x0002c40001157983 */ /* 0x000ee40000300800 */
[----:B------:R-:W3:Y:S02]  /*3c120*/  LDL.LU R22, [R1+0x2c8] ;  /* 0x0002c80001167983 */ /* 0x000ee40000300800 */
[----:B------:R-:W3:Y:S01]  /*3c130*/  LDL.LU R23, [R1+0x2cc] ;  /* 0x0002cc0001177983 */ /* 0x000ee20000300800 */
[----:B------:R0:W-:Y:S01]  /*3c140*/  STL [R1+0x2e24], R0 ;  /* 0x002e240001007387 */ /* 0x0001e20000100800 */
[----:B------:R-:W-:-:S02]  /*3c150*/  IMAD.MOV.U32 R3, RZ, RZ, R25 ;  /* 0x000000ffff037224 */ /* 0x000fc400078e0019 */
[----:B0-----:R-:W-:Y:S01]  /*3c160*/  IMAD.MOV.U32 R0, RZ, RZ, R24 ;  /* 0x000000ffff007224 */ /* 0x001fe200078e0018 */
[----:B---3--:R-:W-:Y:S01]  /*3c170*/  HMMA.16816.F32 R20, R12, R24, R20 ;  /* 0x000000180c14723c */ /* 0x008fe20000001814 */
[----:B----4-:R-:W0:Y:S11]  /*3c180*/  LDSM.16.MT88.4 R24, [R19+0x12000] ;  /* 0x012000001318783b */ /* 0x010e360000004200 */
[----:B------:R-:W-:Y:S11]  /*3c190*/  @!UPT UIADD3 URZ, URZ, URZ, URZ ;  /* 0x0000003f3f3ff290 */ /* 0x000ff6000fffe03f */
[----:B------:R-:W-:Y:S01]  /*3c1a0*/  STL.64 [R1+0x2c0], R20 ;  /* 0x0002c01401007387 */ /* 0x000fe20000100a00 */
[----:B------:R-:W-:Y:S03]  /*3c1b0*/  STL.64 [R1+0x2c8], R22 ;  /* 0x0002c81601007387 */ /* 0x000fe60000100a00 */
[----:B0-----:R-:W-:Y:S01]  /*3c1c0*/  STL.64 [R1+0x2f30], R26 ;  /* 0x002f301a01007387 */ /* 0x001fe20000100a00 */
[----:B------:R0:W-:Y:S02]  /*3c1d0*/  STL.64 [R1+0x2f28], R24 ;  /* 0x002f281801007387 */ /* 0x0001e40000100a00 */
[----:B0-----:R-:W-:Y:S02]  /*3c1e0*/  IMAD.MOV.U32 R24, RZ, RZ, R7 ;  /* 0x000000ffff187224 */ /* 0x001fe400078e0007 */
[----:B------:R-:W-:-:S05]  /*3c1f0*/  IMAD.MOV.U32 R25, RZ, RZ, R6 ;  /* 0x000000ffff197224 */ /* 0x000fca00078e0006 */
[----:B------:R-:W-:Y:S01]  /*3c200*/  STL.64 [R1+0x3090], R24 ;  /* 0x0030901801007387 */ /* 0x000fe20000100a00 */
[----:B------:R-:W3:Y:S02]  /*3c210*/  LDL.LU R20, [R1+0x2b0] ;  /* 0x0002b00001147983 */ /* 0x000ee40000300800 */
[----:B------:R-:W3:Y:S02]  /*3c220*/  LDL.LU R21, [R1+0x2b4] ;  /* 0x0002b40001157983 */ /* 0x000ee40000300800 */
[----:B------:R-:W-:Y:S02]  /*3c230*/  IMAD.MOV.U32 R22, RZ, RZ, R29 ;  /* 0x000000ffff167224 */ /* 0x000fe400078e001d */
[----:B------:R-:W-:-:S05]  /*3c240*/  IMAD.MOV.U32 R23, RZ, RZ, R28 ;  /* 0x000000ffff177224 */ /* 0x000fca00078e001c */
[----:B------:R-:W-:Y:S04]  /*3c250*/  STL.64 [R1+0x2fd0], R22 ;  /* 0x002fd01601007387 */ /* 0x000fe80000100a00 */
[----:B---3--:R0:W-:Y:S04]  /*3c260*/  STL.64 [R1+0x2fc8], R20 ;  /* 0x002fc81401007387 */ /* 0x0081e80000100a00 */
[----:B0-----:R-:W2:Y:S01]  /*3c270*/  LDL.64 R20, [R1+0x60] ;  /* 0x0000600001147983 */ /* 0x001ea20000100a00 */
[----:B------:R-:W-:Y:S01]  /*3c280*/  IMAD.MOV.U32 R27, RZ, RZ, R0 ;  /* 0x000000ffff1b7224 */ /* 0x000fe200078e0000 */
[----:B--2---:R-:W-:Y:S02]  /*3c290*/  HMMA.16816.F32 R12, R12, R20, R8 ;  /* 0x000000140c0c723c */ /* 0x004fe40000001808 */
[----:B------:R-:W2:Y:S01]  /*3c2a0*/  LDL.LU.64 R10, [R1+0x30b0] ;  /* 0x0030b000010a7983 */ /* 0x000ea20000300a00 */
[----:B------:R-:W2:Y:S02]  /*3c2b0*/  LDL.LU.64 R8, [R1+0x30a8] ;  /* 0x0030a80001087983 */ /* 0x000ea40000300a00 */
[----:B------:R-:W-:-:S02]  /*3c2c0*/  IMAD.MOV.U32 R2, RZ, RZ, R20 ;  /* 0x000000ffff027224 */ /* 0x000fc400078e0014 */
[----:B------:R-:W-:Y:S11]  /*3c2d0*/  IMAD.MOV.U32 R0, RZ, RZ, R21 ;  /* 0x000000ffff007224 */ /* 0x000ff600078e0015 */
[----:B------:R-:W-:Y:S06]  /*3c2e0*/  @!UPT UIADD3 URZ, URZ, URZ, URZ ;  /* 0x0000003f3f3ff290 */ /* 0x000fec000fffe03f */
[----:B------:R-:W-:Y:S02]  /*3c2f0*/  IMAD.MOV.U32 R6, RZ, RZ, R12 ;  /* 0x000000ffff067224 */ /* 0x000fe400078e000c */
[----:B------:R-:W-:-:S05]  /*3c300*/  IMAD.MOV.U32 R7, RZ, RZ, R13 ;  /* 0x000000ffff077224 */ /* 0x000fca00078e000d */
[----:B------:R-:W-:Y:S01]  /*3c310*/  STL.64 [R1+0x3050], R6 ;  /* 0x0030500601007387 */ /* 0x000fe20000100a00 */
[----:B------:R-:W-:Y:S02]  /*3c320*/  STL.64 [R1+0x3048], R4 ;  /* 0x0030480401007387 */ /* 0x000fe40000100a00 */
[----:B------:R-:W3:Y:S02]  /*3c330*/  LDL.LU R20, [R1+0xd0] ;  /* 0x0000d00001147983 */ /* 0x000ee40000300800 */
[----:B------:R-:W3:Y:S01]  /*3c340*/  LDL.LU R21, [R1+0xd4] ;  /* 0x0000d40001157983 */ /* 0x000ee20000300800 */
[----:B------:R-:W4:Y:S01]  /*3c350*/  LDL.LU R22, [R1+0xd8] ;  /* 0x0000d80001167983 */ /* 0x000f220000300800 */
[----:B------:R-:W4:Y:S02]  /*3c360*/  LDL.LU R23, [R1+0xdc] ;  /* 0x0000dc0001177983 */ /* 0x000f240000300800 */
[----:B------:R-:W-:Y:S01]  /*3c370*/  IMAD.MOV.U32 R28, RZ, RZ, R15 ;  /* 0x000000ffff1c7224 */ /* 0x000fe200078e000f */
[----:B----4-:R-:W-:Y:S01]  /*3c380*/  STL.64 [R1+0x2fe0], R22 ;  /* 0x002fe01601007387 */ /* 0x010fe20000100a00 */
[----:B---3--:R0:W-:Y:S03]  /*3c390*/  STL.64 [R1+0x2fd8], R20 ;  /* 0x002fd81401007387 */ /* 0x0081e60000100a00 */
[----:B0-----:R-:W3:Y:S01]  /*3c3a0*/  LDL.64 R20, [R1+0x10] ;  /* 0x0000100001147983 */ /* 0x001ee20000100a00 */
[----:B------:R-:W-:-:S02]  /*3c3b0*/  IMAD.MOV.U32 R29, RZ, RZ, R14 ;  /* 0x000000ffff1d7224 */ /* 0x000fc400078e000e */
[----:B------:R0:W1:Y:S01]  /*3c3c0*/  LDSM.16.MT88.4 R12, [R19+0x12080] ;  /* 0x01208000130c783b */ /* 0x0000620000004200 */
[----:B---3--:R3:W-:Y:S03]  /*3c3d0*/  STL.64 [R1+0x3088], R20 ;  /* 0x0030881401007387 */ /* 0x0087e60000100a00 */
[----:B------:R-:W-:Y:S02]  /*3c3e0*/  STL [R1+0x2e40], R28 ;  /* 0x002e401c01007387 */ /* 0x000fe40000100800 */
[----:B------:R-:W-:Y:S02]  /*3c3f0*/  STL [R1+0x2e28], R29 ;  /* 0x002e281d01007387 */ /* 0x000fe40000100800 */
[----:B------:R-:W4:Y:S01]  /*3c400*/  LDL.LU R16, [R1+0xb0] ;  /* 0x0000b00001107983 */ /* 0x000f220000300800 */
[----:B------:R-:W4:Y:S01]  /*3c410*/  LDL.LU R17, [R1+0xb4] ;  /* 0x0000b40001117983 */ /* 0x000f220000300800 */
[----:B------:R-:W2:Y:S02]  /*3c420*/  LDL.LU R18, [R1+0xb8] ;  /* 0x0000b80001127983 */ /* 0x000ea40000300800 */
[----:B0-----:R-:W2:Y:S02]  /*3c430*/  LDL.LU R19, [R1+0xbc] ;  /* 0x0000bc0001137983 */ /* 0x001ea40000300800 */
[----:B--2---:R-:W-:Y:S01]  /*3c440*/  STL.64 [R1+0x3030], R18 ;  /* 0x0030301201007387 */ /* 0x004fe20000100a00 */
[----:B----4-:R-:W-:Y:S02]  /*3c450*/  STL.64 [R1+0x3028], R16 ;  /* 0x0030281001007387 */ /* 0x010fe40000100a00 */
[----:B---3--:R-:W2:Y:S02]  /*3c460*/  LDL.LU R20, [R1+0x170] ;  /* 0x0001700001147983 */ /* 0x008ea40000300800 */
[----:B------:R-:W2:Y:S01]  /*3c470*/  LDL.LU R21, [R1+0x174] ;  /* 0x0001740001157983 */ /* 0x000ea20000300800 */
[----:B------:R-:W3:Y:S01]  /*3c480*/  LDL.LU R22, [R1+0x178] ;  /* 0x0001780001167983 */ /* 0x000ee20000300800 */
[----:B------:R-:W3:Y:S03]  /*3c490*/  LDL.LU R23, [R1+0x17c] ;  /* 0x00017c0001177983 */ /* 0x000ee60000300800 */
[----:B---3--:R-:W-:Y:S01]  /*3c4a0*/  STL.64 [R1+0x30a0], R22 ;  /* 0x0030a01601007387 */ /* 0x008fe20000100a00 */
[----:B--2---:R0:W-:Y:S02]  /*3c4b0*/  STL.64 [R1+0x3098], R20 ;  /* 0x0030981401007387 */ /* 0x0041e40000100a00 */
[----:B------:R-:W2:Y:S02]  /*3c4c0*/  LDL R24, [R1+0x40] ;  /* 0x0000400001187983 */ /* 0x000ea40000100800 */
[----:B------:R-:W2:Y:S01]  /*3c4d0*/  LDL R25, [R1+0x44] ;  /* 0x0000440001197983 */ /* 0x000ea20000100800 */
[----:B0-----:R-:W2:Y:S01]  /*3c4e0*/  LDL.LU R20, [R1+0x180] ;  /* 0x0001800001147983 */ /* 0x001ea20000300800 */
[----:B------:R-:W2:Y:S02]  /*3c4f0*/  LDL.LU R21, [R1+0x184] ;  /* 0x0001840001157983 */ /* 0x000ea40000300800 */
[----:B------:R-:W2:Y:S02]  /*3c500*/  LDL.LU R22, [R1+0x188] ;  /* 0x0001880001167983 */ /* 0x000ea40000300800 */
[----:B------:R-:W2:Y:S01]  /*3c510*/  LDL.LU R23, [R1+0x18c] ;  /* 0x00018c0001177983 */ /* 0x000ea20000300800 */
[----:B------:R-:W3:Y:S01]  /*3c520*/  LDL.64 R4, [R1+0x30] ;  /* 0x0000300001047983 */ /* 0x000ee20000100a00 */
[----:B------:R-:W-:-:S02]  /*3c530*/  IMAD.MOV.U32 R16, RZ, RZ, R27 ;  /* 0x000000ffff107224 */ /* 0x000fc400078e001b */
[----:B------:R-:W-:Y:S01]  /*3c540*/  IMAD.MOV.U32 R17, RZ, RZ, R3 ;  /* 0x000000ffff117224 */ /* 0x000fe200078e0003 */
[----:B---3--:R-:W-:Y:S04]  /*3c550*/  STL.64 [R1+0x3068], R4 ;  /* 0x0030680401007387 */ /* 0x008fe80000100a00 */
[----:B------:R0:W-:Y:S02]  /*3c560*/  STL.64 [R1+0x3040], R16 ;  /* 0x0030401001007387 */ /* 0x0001e40000100a00 */
[----:B0-----:R-:W3:Y:S01]  /*3c570*/  LDL.LU R16, [R1+0x130] ;  /* 0x0001300001107983 */ /* 0x001ee20000300800 */
[----:B------:R-:W3:Y:S02]  /*3c580*/  LDL.LU R17, [R1+0x134] ;  /* 0x0001340001117983 */ /* 0x000ee40000300800 */
[----:B------:R-:W4:Y:S02]  /*3c590*/  LDL.LU R18, [R1+0x138] ;  /* 0x0001380001127983 */ /* 0x000f240000300800 */
[----:B------:R-:W4:Y:S01]  /*3c5a0*/  LDL.LU R19, [R1+0x13c] ;  /* 0x00013c0001137983 */ /* 0x000f220000300800 */
[----:B------:R-:W2:Y:S04]  /*3c5b0*/  LDL R4, [R1] ;  /* 0x0000000001047983 */ /* 0x000ea80000100800 */
[----:B------:R-:W2:Y:S04]  /*3c5c0*/  LDL R5, [R1+0x4] ;  /* 0x0000040001057983 */ /* 0x000ea80000100800 */
[----:B--2---:R0:W-:Y:S04]  /*3c5d0*/  STL.64 [R1+0x3080], R4 ;  /* 0x0030800401007387 */ /* 0x0041e80000100a00 */
[----:B0-----:R-:W2:Y:S01]  /*3c5e0*/  LDL.LU R4, [R1+0x160] ;  /* 0x0001600001047983 */ /* 0x001ea20000300800 */
[----:B------:R-:W2:Y:S02]  /*3c5f0*/  LDL.LU R5, [R1+0x164] ;  /* 0x0001640001057983 */ /* 0x000ea40000300800 */
[----:B------:R-:W2:Y:S02]  /*3c600*/  LDL.LU R6, [R1+0x168] ;  /* 0x0001680001067983 */ /* 0x000ea40000300800 */
[----:B------:R-:W2:Y:S01]  /*3c610*/  LDL.LU R7, [R1+0x16c] ;  /* 0x00016c0001077983 */ /* 0x000ea20000300800 */
[----:B----4-:R-:W-:Y:S01]  /*3c620*/  STL.64 [R1+0x3060], R18 ;  /* 0x0030601201007387 */ /* 0x010fe20000100a00 */
[----:B---3--:R0:W-:Y:S03]  /*3c630*/  STL.64 [R1+0x3058], R16 ;  /* 0x0030581001007387 */ /* 0x0081e60000100a00 */
[----:B0-----:R-:W3:Y:S01]  /*3c640*/  LDL.LU R16, [R1+0x140] ;  /* 0x0001400001107983 */ /* 0x001ee20000300800 */
[----:B------:R-:W3:Y:S02]  /*3c650*/  LDL.LU R17, [R1+0x144] ;  /* 0x0001440001117983 */ /* 0x000ee40000300800 */
[----:B------:R-:W4:Y:S02]  /*3c660*/  LDL.LU R18, [R1+0x148] ;  /* 0x0001480001127983 */ /* 0x000f240000300800 */
[----:B------:R-:W4:Y:S01]  /*3c670*/  LDL.LU R19, [R1+0x14c] ;  /* 0x00014c0001137983 */ /* 0x000f220000300800 */
[----:B------:R-:W-:Y:S01]  /*3c680*/  HMMA.16816.F32 R24, R8, R24, R20 ;  /* 0x000000180818723c */ /* 0x000fe20000001814 */
[----:B----4-:R-:W-:Y:S01]  /*3c690*/  STL.64 [R1+0x3078], R18 ;  /* 0x0030781201007387 */ /* 0x010fe20000100a00 */
[----:B---3--:R0:W-:Y:S03]  /*3c6a0*/  STL.64 [R1+0x3070], R16 ;  /* 0x0030701001007387 */ /* 0x0081e60000100a00 */
[----:B0-----:R-:W3:Y:S01]  /*3c6b0*/  LDL.LU R16, [R1+0x150] ;  /* 0x0001500001107983 */ /* 0x001ee20000300800 */
[----:B------:R-:W3:Y:S02]  /*3c6c0*/  LDL.LU R17, [R1+0x154] ;  /* 0x0001540001117983 */ /* 0x000ee40000300800 */
[----:B------:R-:W3:Y:S02]  /*3c6d0*/  LDL.LU R18, [R1+0x158] ;  /* 0x0001580001127983 */ /* 0x000ee40000300800 */
[----:B------:R-:W3:Y:S01]  /*3c6e0*/  LDL.LU R19, [R1+0x15c] ;  /* 0x00015c0001137983 */ /* 0x000ee20000300800 */
[----:B-1----:R-:W-:Y:S01]  /*3c6f0*/  STL.64 [R1+0x2ec0], R14 ;  /* 0x002ec00e01007387 */ /* 0x002fe20000100a00 */
[----:B------:R0:W-:Y:S02]  /*3c700*/  STL.64 [R1+0x2eb8], R12 ;  /* 0x002eb80c01007387 */ /* 0x0001e40000100a00 */
[----:B0-----:R-:W-:-:S02]  /*3c710*/  IMAD.MOV.U32 R12, RZ, RZ, R2 ;  /* 0x000000ffff0c7224 */ /* 0x001fc400078e0002 */
[----:B------:R-:W-:-:S05]  /*3c720*/  IMAD.MOV.U32 R13, RZ, RZ, R0 ;  /* 0x000000ffff0d7224 */ /* 0x000fca00078e0000 */
[----:B------:R0:W-:Y:S04]  /*3c730*/  STL.64 [R1+0x3038], R12 ;  /* 0x0030380c01007387 */ /* 0x0001e80000100a00 */
[----:B0-----:R-:W4:Y:S01]  /*3c740*/  LDL.LU R12, [R1+0x120] ;  /* 0x00012000010c7983 */ /* 0x001f220000300800 */
[----:B------:R-:W4:Y:S02]  /*3c750*/  LDL.LU R13, [R1+0x124] ;  /* 0x00012400010d7983 */ /* 0x000f240000300800 */
[----:B------:R-:W4:Y:S02]  /*3c760*/  LDL.LU R14, [R1+0x128] ;  /* 0x00012800010e7983 */ /* 0x000f240000300800 */
[----:B------:R-:W4:Y:S01]  /*3c770*/  LDL.LU R15, [R1+0x12c] ;  /* 0x00012c00010f7983 */ /* 0x000f220000300800 */
[----:B------:R-:W2:Y:S01]  /*3c780*/  LDL.LU.64 R22, [R1+0x30a0] ;  /* 0x0030a00001167983 */ /* 0x000ea20000300a00 */
[----:B------:R-:W2:Y:S02]  /*3c790*/  LDL.LU.64 R20, [R1+0x3098] ;  /* 0x0030980001147983 */ /* 0x000ea40000300a00 */
[----:B------:R0:W-:Y:S02]  /*3c7a0*/  STL.64 [R1+0x180], R24 ;  /* 0x0001801801007387 */ /* 0x0001e40000100a00 */
[----:B------:R-:W-:Y:S01]  /*3c7b0*/  STL.64 [R1+0x188], R26 ;  /* 0x0001881a01007387 */ /* 0x000fe20000100a00 */
[----:B0-----:R-:W2:Y:S02]  /*3c7c0*/  LDL.LU.64 R24, [R1+0x3090] ;  /* 0x0030900001187983 */ /* 0x001ea40000300a00 */
[C---:B--2---:R-:W-:Y:S11]  /*3c7d0*/  HMMA.16816.F32 R20, R8.reuse, R24, R20 ;  /* 0x000000180814723c */ /* 0x044ff60000001814 */
[----:B------:R-:W-:Y:S11]  /*3c7e0*/  @!UPT UIADD3 URZ, URZ, URZ, URZ ;  /* 0x0000003f3f3ff290 */ /* 0x000ff6000fffe03f */
[----:B------:R-:W-:Y:S01]  /*3c7f0*/  @!UPT UIADD3 URZ, URZ, URZ, URZ ;  /* 0x0000003f3f3ff290 */ /* 0x000fe2000fffe03f */
[----:B------:R0:W-:Y:S01]  /*3c800*/  STL.64 [R1+0x170], R20 ;  /* 0x0001701401007387 */ /* 0x0001e20000100a00 */
[----:B------:R-:W-:Y:S03]  /*3c810*/  STL.64 [R1+0x178], R22 ;  /* 0x0001781601007387 */ /* 0x000fe60000100a00 */
[----:B0-----:R-:W2:Y:S01]  /*3c820*/  LDL.LU.64 R20, [R1+0x3088] ;  /* 0x0030880001147983 */ /* 0x001ea20000300a00 */
[----:B------:R0:W-:Y:S03]  /*3c830*/  STL.64 [R1+0x3000], R24 ;  /* 0x0030001801007387 */ /* 0x0001e60000100a00 */
[----:B0-----:R-:W3:Y:S01]  /*3c840*/  LDL.64 R24, [R1+0x40] ;  /* 0x0000400001187983 */ /* 0x001ee20000100a00 */
[C---:B--2---:R-:W-:Y:S11]  /*3c850*/  HMMA.16816.F32 R4, R8.reuse, R20, R4 ;  /* 0x000000140804723c */ /* 0x044ff60000001804 */
[----:B------:R-:W-:Y:S11]  /*3c860*/  @!UPT UIADD3 URZ, URZ, URZ, URZ ;  /* 0x0000003f3f3ff290 */ /* 0x000ff6000fffe03f */
[----:B------:R-:W-:Y:S01]  /*3c870*/  @!UPT UIADD3 URZ, URZ, URZ, URZ ;  /* 0x0000003f3f3ff290 */ /* 0x000fe2000fffe03f */
[----:B------:R0:W-:Y:S01]  /*3c880*/  STL.64 [R1+0x160], R4 ;  /* 0x0001600401007387 */ /* 0x0001e20000100a00 */
[----:B------:R-:W-:Y:S03]  /*3c890*/  STL.64 [R1+0x168], R6 ;  /* 0x0001680601007387 */ /* 0x000fe60000100a00 */
[----:B0-----:R-:W3:Y:S01]  /*3c8a0*/  LDL.LU.64 R4, [R1+0x3080] ;  /* 0x0030800001047983 */ /* 0x001ee20000300a00 */
        /* <DEDUP_REMOVED lines=12> */
[----:B------:R-:W3:Y:S01]  /*3c970*/  LDL.LU.64 R18, [R1+0x3078] ;  /* 0x0030780001127983 */ /* 0x000ee20000300a00 */
[----:B------:R-:W3:Y:S11]  /*3c980*/  LDL.LU.64 R16, [R1+0x3070] ;  /* 0x0030700001107983 */ /* 0x000ef60000300a00 */
[----:B------:R0:W-:Y:S02]  /*3c990*/  STL.64 [R1+0x150], R4 ;  /* 0x0001500401007387 */ /* 0x0001e40000100a00 */
[----:B------:R-:W-:Y:S01]  /*3c9a0*/  STL.64 [R1+0x158], R6 ;  /* 0x0001580601007387 */ /* 0x000fe20000100a00 */
[----:B0-----:R-:W3:Y:S02]  /*3c9b0*/  LDL.LU.64 R4, [R1+0x3068] ;  /* 0x0030680001047983 */ /* 0x001ee40000300a00 */
[----:B---3--:R-:W-:Y:S01]  /*3c9c0*/  HMMA.16816.F32 R16, R8, R4, R16 ;  /* 0x000000040810723c */ /* 0x008fe20000001810 */
[----:B------:R-:W-:-:S02]  /*3c9d0*/  IMAD.MOV.U32 R2, RZ, RZ, R4 ;  /* 0x000000ffff027224 */ /* 0x000fc400078e0004 */
[----:B------:R-:W-:Y:S11]  /*3c9e0*/  IMAD.MOV.U32 R0, RZ, RZ, R5 ;  /* 0x000000ffff007224 */ /* 0x000ff600078e0005 */
[----:B------:R-:W-:Y:S09]  /*3c9f0*/  @!UPT UIADD3 URZ, URZ, URZ, URZ ;  /* 0x0000003f3f3ff290 */ /* 0x000ff2000fffe03f */
[----:B------:R-:W-:Y:S01]  /*3ca00*/  STL.64 [R1+0x140], R16 ;  /* 0x0001401001007387 */ /* 0x000fe20000100a00 */
[----:B------:R0:W-:Y:S03]  /*3ca10*/  STL.64 [R1+0x148], R18 ;  /* 0x0001481201007387 */ /* 0x0001e60000100a00 */
[----:B0-----:R-:W3:Y:S01]  /*3ca20*/  LDL.LU.64 R18, [R1+0x3060] ;  /* 0x0030600001127983 */ /* 0x001ee20000300a00 */
[----:B------:R-:W3:Y:S02]  /*3ca30*/  LDL.LU.64 R16, [R1+0x3058] ;  /* 0x0030580001107983 */ /* 0x000ee40000300a00 */
[----:B------:R-:W2:Y:S02]  /*3ca40*/  LDL.LU.64 R6, [R1+0x3050] ;  /* 0x0030500001067983 */ /* 0x000ea40000300a00 */
[----:B------:R-:W3:Y:S02]  /*3ca50*/  LDL.LU.64 R4, [R1+0x3048] ;  /* 0x0030480001047983 */ /* 0x000ee40000300a00 */
[C---:B---3--:R-:W-:Y:S11]  /*3ca60*/  HMMA.16816.F32 R16, R8.reuse, R4, R16 ;  /* 0x000000040810723c */ /* 0x048ff60000001810 */
[----:B------:R-:W-:Y:S11]  /*3ca70*/  @!UPT UIADD3 URZ, URZ, URZ, URZ ;  /* 0x0000003f3f3ff290 */ /* 0x000ff6000fffe03f */
[----:B------:R-:W-:Y:S01]  /*3ca80*/  @!UPT UIADD3 URZ, URZ, URZ, URZ ;  /* 0x0000003f3f3ff290 */ /* 0x000fe2000fffe03f */
[----:B------:R0:W-:Y:S01]  /*3ca90*/  STL.64 [R1+0x130], R16 ;  /* 0x0001301001007387 */ /* 0x0001e20000100a00 */
[----:B------:R-:W-:Y:S03]  /*3caa0*/  STL.64 [R1+0x138], R18 ;  /* 0x0001381201007387 */ /* 0x000fe60000100a00 */
[----:B0-----:R-:W4:Y:S01]  /*3cab0*/  LDL.LU.64 R16, [R1+0x3040] ;  /* 0x0030400001107983 */ /* 0x001f220000300a00 */
[----:B--2---:R-:W-:Y:S02]  /*3cac0*/  STL.64 [R1+0x2ff0], R6 ;  /* 0x002ff00601007387 */ /* 0x004fe40000100a00 */
[----:B------:R0:W-:Y:S02]  /*3cad0*/  STL.64 [R1+0x2fe8], R4 ;  /* 0x002fe80401007387 */ /* 0x0001e40000100a00 */
[----:B0-----:R-:W2:Y:S01]  /*3cae0*/  LDL.LU R4, [R1+0xe0] ;  /* 0x0000e00001047983 */ /* 0x001ea20000300800 */
[----:B------:R-:W2:Y:S02]  /*3caf0*/  LDL.LU R5, [R1+0xe4] ;  /* 0x0000e40001057983 */ /* 0x000ea40000300800 */
[----:B------:R-:W2:Y:S02]  /*3cb00*/  LDL.LU R6, [R1+0xe8] ;  /* 0x0000e80001067983 */ /* 0x000ea40000300800 */
[----:B------:R-:W2:Y:S01]  /*3cb10*/  LDL.LU R7, [R1+0xec] ;  /* 0x0000ec0001077983 */ /* 0x000ea20000300800 */
[C---:B----4-:R-:W-:Y:S01]  /*3cb20*/  HMMA.16816.F32 R16, R8.reuse, R16, R12 ;  /* 0x000000100810723c */ /* 0x050fe2000000180c */
[----:B------:R-:W3:Y:S11]  /*3cb30*/  LDL.LU.64 R12, [R1+0x3038] ;  /* 0x00303800010c7983 */ /* 0x000ef60000300a00 */
[----:B------:R-:W-:Y:S11]  /*3cb40*/  @!UPT UIADD3 URZ, URZ, URZ, URZ ;  /* 0x0000003f3f3ff290 */ /* 0x000ff6000fffe03f */
[----:B------:R-:W-:Y:S01]  /*3cb50*/  STL.64 [R1+0x120], R16 ;  /* 0x0001201001007387 */ /* 0x000fe20000100a00 */
[----:B------:R0:W-:Y:S03]  /*3cb60*/  STL.64 [R1+0x128], R18 ;  /* 0x0001281201007387 */ /* 0x0001e60000100a00 */
[----:B0-----:R-:W3:Y:S01]  /*3cb70*/  LDL.LU.64 R18, [R1+0x3030] ;  /* 0x0030300001127983 */ /* 0x001ee20000300a00 */
[----:B------:R-:W3:Y:S02]  /*3cb80*/  LDL.LU.64 R16, [R1+0x3028] ;  /* 0x0030280001107983 */ /* 0x000ee40000300a00 */
[----:B---3--:R-:W-:Y:S01]  /*3cb90*/  HMMA.16816.F32 R8, R8, R12, R16 ;  /* 0x0000000c0808723c */ /* 0x008fe20000001810 */
[----:B------:R-:W3:Y:S01]  /*3cba0*/  LDL.LU.64 R18, [R1+0x3020] ;  /* 0x0030200001127983 */ /* 0x000ee20000300a00 */
[----:B------:R-:W3:Y:S02]  /*3cbb0*/  LDL.LU.64 R16, [R1+0x3018] ;  /* 0x0030180001107983 */ /* 0x000ee40000300a00 */
[----:B------:R0:W-:Y:S03]  /*3cbc0*/  STL.64 [R1+0x2fb0], R12 ;  /* 0x002fb00c01007387 */ /* 0x0001e60000100a00 */
[----:B0-----:R-:W-:-:S02]  /*3cbd0*/  IMAD.MOV.U32 R12, RZ, RZ, R2 ;  /* 0x000000ffff0c7224 */ /* 0x001fc400078e0002 */
[----:B------:R-:W-:Y:S02]  /*3cbe0*/  IMAD.MOV.U32 R13, RZ, RZ, R0 ;  /* 0x000000ffff0d7224 */ /* 0x000fe400078e0000 */
[----:B------:R-:W-:Y:S11]  /*3cbf0*/  IMAD.MOV.U32 R2, RZ, RZ, R24 ;  /* 0x000000ffff027224 */ /* 0x000ff600078e0018 */
[----:B------:R-:W-:Y:S01]  /*3cc00*/  @!UPT UIADD3 URZ, URZ, URZ, URZ ;  /* 0x0000003f3f3ff290 */ /* 0x000fe2000fffe03f */
[----:B------:R0:W-:Y:S01]  /*3cc10*/  STL.64 [R1+0xb0], R8 ;  /* 0x0000b00801007387 */ /* 0x0001e20000100a00 */
[----:B------:R-:W-:Y:S02]  /*3cc20*/  STL.64 [R1+0xb8], R10 ;  /* 0x0000b80a01007387 */ /* 0x000fe40000100a00 */
[----:B------:R-:W-:Y:S01]  /*3cc30*/  IMAD.MOV.U32 R0, RZ, RZ, R25 ;  /* 0x000000ffff007224 */ /* 0x000fe200078e0019 */
[----:B0-----:R-:W4:Y:S01]  /*3cc40*/  LDL.64 R8, [R1] ;  /* 0x0000000001087983 */ /* 0x001f220000100a00 */
        /* <DEDUP_REMOVED lines=8> */
[C---:B---3--:R-:W-:Y:S11]  /*3ccd0*/  HMMA.16816.F32 R20, R16.reuse, R24, R20 ;  /* 0x000000181014723c */ /* 0x048ff60000001814 */
[----:B------:R-:W-:Y:S11]  /*3cce0*/  @!UPT UIADD3 URZ, URZ, URZ, URZ ;  /* 0x0000003f3f3ff290 */ /* 0x000ff6000fffe03f */
[----:B------:R-:W-:Y:S01]  /*3ccf0*/  @!UPT UIADD3 URZ, URZ, URZ, URZ ;  /* 0x0000003f3f3ff290 */ /* 0x000fe2000fffe03f */
[----:B------:R0:W-:Y:S01]  /*3cd00*/  STL.64 [R1+0xf0], R20 ;  /* 0x0000f01401007387 */ /* 0x0001e20000100a00 */
[----:B------:R-:W-:Y:S03]  /*3cd10*/  STL.64 [R1+0xf8], R22 ;  /* 0x0000f81601007387 */ /* 0x000fe60000100a00 */
[----:B0-----:R-:W2:Y:S01]  /*3cd20*/  LDL.LU.64 R20, [R1+0x2ff8] ;  /* 0x002ff80001147983 */ /* 0x001ea20000300a00 */
[----:B------:R0:W-:Y:S03]  /*3cd30*/  STL.64 [R1+0x2f88], R24 ;  /* 0x002f881801007387 */ /* 0x0001e60000100a00 */
[----:B0-----:R-:W3:Y:S01]  /*3cd40*/  LDL.LU R24, [R1+0x200] ;  /* 0x0002000001187983 */ /* 0x001ee20000300800 */
[----:B------:R-:W3:Y:S02]  /*3cd50*/  LDL.LU R25, [R1+0x204] ;  /* 0x0002040001197983 */ /* 0x000ee40000300800 */
[----:B------:R-:W3:Y:S02]  /*3cd60*/  LDL.LU R26, [R1+0x208] ;  /* 0x00020800011a7983 */ /* 0x000ee40000300800 */
[----:B------:R-:W3:Y:S01]  /*3cd70*/  LDL.LU R27, [R1+0x20c] ;  /* 0x00020c00011b7983 */ /* 0x000ee20000300800 */
        /* <DEDUP_REMOVED lines=8> */
[----:B------:R-:W4:Y:S02]  /*3ce00*/  LDL.LU.64 R22, [R1+0x2fe0] ;  /* 0x002fe00001167983 */ /* 0x000f240000300a00 */
[----:B------:R-:W4:Y:S02]  /*3ce10*/  LDL.LU.64 R20, [R1+0x2fd8] ;  /* 0x002fd80001147983 */ /* 0x000f240000300a00 */
[C---:B----4-:R-:W-:Y:S11]  /*3ce20*/  HMMA.16816.F32 R20, R16.reuse, R8, R20 ;  /* 0x000000081014723c */ /* 0x050ff60000001814 */
[----:B------:R-:W-:Y:S11]  /*3ce30*/  @!UPT UIADD3 URZ, URZ, URZ, URZ ;  /* 0x0000003f3f3ff290 */ /* 0x000ff6000fffe03f */
[----:B------:R-:W-:Y:S01]  /*3ce40*/  @!UPT UIADD3 URZ, URZ, URZ, URZ ;  /* 0x0000003f3f3ff290 */ /* 0x000fe2000fffe03f */
[----:B------:R-:W-:Y:S01]  /*3ce50*/  STL.64 [R1+0xd0], R20 ;  /* 0x0000d01401007387 */ /* 0x000fe20000100a00 */
[----:B------:R0:W-:Y:S03]  /*3ce60*/  STL.64 [R1+0xd8], R22 ;  /* 0x0000d81601007387 */ /* 0x0001e60000100a00 */
[----:B0-----:R-:W2:Y:S01]  /*3ce70*/  LDL.LU.64 R22, [R1+0x2fd0] ;  /* 0x002fd00001167983 */ /* 0x001ea20000300a00 */
[----:B------:R-:W2:Y:S01]  /*3ce80*/  LDL.LU.64 R20, [R1+0x2fc8] ;  /* 0x002fc80001147983 */ /* 0x000ea20000300a00 */
[C---:B---3--:R-:W-:Y:S01]  /*3ce90*/  HMMA.16816.F32 R24, R16.reuse, R12, R24 ;  /* 0x0000000c1018723c */ /* 0x048fe20000001818 */
[----:B------:R-:W-:Y:S11]  /*3cea0*/  STL.64 [R1+0x2f68], R8 ;  /* 0x002f680801007387 */ /* 0x000ff60000100a00 */
[----:B------:R-:W-:Y:S11]  /*3ceb0*/  @!UPT UIADD3 URZ, URZ, URZ, URZ ;  /* 0x0000003f3f3ff290 */ /* 0x000ff6000fffe03f */
[----:B------:R-:W-:Y:S01]  /*3cec0*/  STL.64 [R1+0x200], R24 ;  /* 0x0002001801007387 */ /* 0x000fe20000100a00 */
[----:B------:R-:W-:Y:S01]  /*3ced0*/  STL.64 [R1+0x208], R26 ;  /* 0x0002081a01007387 */ /* 0x000fe20000100a00 */
[----:B--2---:R-:W-:Y:S11]  /*3cee0*/  HMMA.16816.F32 R12, R16, R4, R20 ;  /* 0x00000004100c723c */ /* 0x004ff60000001814 */
[----:B------:R-:W-:Y:S11]  /*3cef0*/  @!UPT UIADD3 URZ, URZ, URZ, URZ ;  /* 0x0000003f3f3ff290 */ /* 0x000ff6000fffe03f */
[----:B------:R-:W-:Y:S01]  /*3cf00*/  @!UPT UIADD3 URZ, URZ, URZ, URZ ;  /* 0x0000003f3f3ff290 */ /* 0x000fe2000fffe03f */
[----:B------:R0:W-:Y:S01]  /*3cf10*/  STL.64 [R1+0x2b0], R12 ;  /* 0x0002b00c01007387 */ /* 0x0001e20000100a00 */
[----:B------:R-:W-:Y:S03]  /*3cf20*/  STL.64 [R1+0x2b8], R14 ;  /* 0x0002b80e01007387 */ /* 0x000fe60000100a00 */
[----:B0-----:R-:W2:Y:S01]  /*3cf30*/  LDL.64 R12, [R1+0x50] ;  /* 0x00005000010c7983 */ /* 0x001ea20000100a00 */
[----:B------:R-:W3:Y:S02]  /*3cf40*/  LDL.LU R20, [R1+0x4b0] ;  /* 0x0004b00001147983 */ /* 0x000ee40000300800 */
[----:B------:R-:W3:Y:S02]  /*3cf50*/  LDL.LU R21, [R1+0x4b4] ;  /* 0x0004b40001157983 */ /* 0x000ee40000300800 */
[----:B------:R-:W4:Y:S01]  /*3cf60*/  LDL.LU R22, [R1+0x4b8] ;  /* 0x0004b80001167983 */ /* 0x000f220000300800 */
[----:B------:R-:W4:Y:S01]  /*3cf70*/  LDL.LU R23, [R1+0x4bc] ;  /* 0x0004bc0001177983 */ /* 0x000f220000300800 */
[----:B------:R-:W-:-:S02]  /*3cf80*/  IMAD.MOV.U32 R8, RZ, RZ, R10 ;  /* 0x000000ffff087224 */ /* 0x000fc400078e000a */
[----:B------:R-:W-:Y:S01]  /*3cf90*/  IMAD.MOV.U32 R9, RZ, RZ, R3 ;  /* 0x000000ffff097224 */ /* 0x000fe200078e0003 */
[----:B----4-:R-:W-:Y:S01]  /*3cfa0*/  STL.64 [R1+0x2fc0], R22 ;  /* 0x002fc01601007387 */ /* 0x010fe20000100a00 */
[----:B---3--:R0:W-:Y:S03]  /*3cfb0*/  STL.64 [R1+0x2fb8], R20 ;  /* 0x002fb81401007387 */ /* 0x0081e60000100a00 */
[----:B0-----:R-:W2:Y:S01]  /*3cfc0*/  LDL.LU R20, [R1+0x4c0] ;  /* 0x0004c00001147983 */ /* 0x001ea20000300800 */
[----:B------:R-:W2:Y:S02]  /*3cfd0*/  LDL.LU R21, [R1+0x4c4] ;  /* 0x0004c40001157983 */ /* 0x000ea40000300800 */
[----:B------:R-:W2:Y:S02]  /*3cfe0*/  LDL.LU R22, [R1+0x4c8] ;  /* 0x0004c80001167983 */ /* 0x000ea40000300800 */
[----:B------:R-:W2:Y:S01]  /*3cff0*/  LDL.LU R23, [R1+0x4cc] ;  /* 0x0004cc0001177983 */ /* 0x000ea20000300800 */
[----:B------:R0:W-:Y:S04]  /*3d000*/  STL.64 [R1+0x2f80], R8 ;  /* 0x002f800801007387 */ /* 0x0001e80000100a00 */
[----:B0-----:R-:W3:Y:S01]  /*3d010*/  LDL.LU R8, [R1+0x490] ;  /* 0x0004900001087983 */ /* 0x001ee20000300800 */
[----:B------:R-:W3:Y:S02]  /*3d020*/  LDL.LU R9, [R1+0x494] ;  /* 0x0004940001097983 */ /* 0x000ee40000300800 */
[----:B------:R-:W4:Y:S02]  /*3d030*/  LDL.LU R10, [R1+0x498] ;  /* 0x00049800010a7983 */ /* 0x000f240000300800 */
[----:B------:R-:W4:Y:S02]  /*3d040*/  LDL.LU R11, [R1+0x49c] ;  /* 0x00049c00010b7983 */ /* 0x000f240000300800 */
[----:B----4-:R-:W-:Y:S01]  /*3d050*/  STL.64 [R1+0x2f98], R10 ;  /* 0x002f980a01007387 */ /* 0x010fe20000100a00 */
[----:B---3--:R0:W-:Y:S03]  /*3d060*/  STL.64 [R1+0x2f90], R8 ;  /* 0x002f900801007387 */ /* 0x0081e60000100a00 */
[----:B0-----:R-:W3:Y:S01]  /*3d070*/  LDL.LU R8, [R1+0x4a0] ;  /* 0x0004a00001087983 */ /* 0x001ee20000300800 */
[----:B------:R-:W3:Y:S02]  /*3d080*/  LDL.LU R9, [R1+0x4a4] ;  /* 0x0004a40001097983 */ /* 0x000ee40000300800 */
[----:B------:R-:W3:Y:S02]  /*3d090*/  LDL.LU R10, [R1+0x4a8] ;  /* 0x0004a800010a7983 */ /* 0x000ee40000300800 */
[----:B------:R-:W3:Y:S01]  /*3d0a0*/  LDL.LU R11, [R1+0x4ac] ;  /* 0x0004ac00010b7983 */ /* 0x000ee20000300800 */
[----:B------:R-:W-:Y:S01]  /*3d0b0*/  STL.64 [R1+0x2f48], R6 ;  /* 0x002f480601007387 */ /* 0x000fe20000100a00 */
[----:B------:R0:W-:Y:S03]  /*3d0c0*/  STL.64 [R1+0x2f40], R4 ;  /* 0x002f400401007387 */ /* 0x0001e60000100a00 */
[----:B0-----:R-:W4:Y:S01]  /*3d0d0*/  LDL.64 R4, [R1+0x30] ;  /* 0x0000300001047983 */ /* 0x001f220000100a00 */
[----:B--2---:R-:W-:Y:S03]  /*3d0e0*/  HMMA.16816.F32 R20, R16, R12, R20 ;  /* 0x0000000c1014723c */ /* 0x004fe60000001814 */
[----:B----4-:R0:W-:Y:S04]  /*3d0f0*/  STL.64 [R1+0x2f60], R4 ;  /* 0x002f600401007387 */ /* 0x0101e80000100a00 */
[----:B0-----:R-:W2:Y:S01]  /*3d100*/  LDL.LU R4, [R1+0x430] ;  /* 0x0004300001047983 */ /* 0x001ea20000300800 */
[----:B------:R-:W2:Y:S02]  /*3d110*/  LDL.LU R5, [R1+0x434] ;  /* 0x0004340001057983 */ /* 0x000ea40000300800 */
[----:B------:R-:W4:Y:S02]  /*3d120*/  LDL.LU R6, [R1+0x438] ;  /* 0x0004380001067983 */ /* 0x000f240000300800 */
[----:B------:R-:W4:Y:S02]  /*3d130*/  LDL.LU R7, [R1+0x43c] ;  /* 0x00043c0001077983 */ /* 0x000f240000300800 */
[----:B------:R-:W-:-:S02]  /*3d140*/  IMAD.MOV.U32 R24, RZ, RZ, R2 ;  /* 0x000000ffff187224 */ /* 0x000fc400078e0002 */
[----:B------:R-:W-:Y:S02]  /*3d150*/  IMAD.MOV.U32 R25, RZ, RZ, R0 ;  /* 0x000000ffff197224 */ /* 0x000fe400078e0000 */
[----:B------:R-:W-:Y:S02]  /*3d160*/  IMAD.MOV.U32 R2, RZ, RZ, R12 ;  /* 0x000000ffff027224 */ /* 0x000fe400078e000c */
[----:B------:R-:W-:Y:S01]  /*3d170*/  IMAD.MOV.U32 R0, RZ, RZ, R13 ;  /* 0x000000ffff007224 */ /* 0x000fe200078e000d */
        /* <DEDUP_REMOVED lines=9> */
[----:B------:R-:W4:Y:S02]  /*3d210*/  LDL.LU.64 R20, [R1+0x2fb8] ;  /* 0x002fb80001147983 */ /* 0x000f240000300a00 */
[----:B------:R-:W4:Y:S02]  /*3d220*/  LDL.LU.64 R12, [R1+0x2fb0] ;  /* 0x002fb000010c7983 */ /* 0x000f240000300a00 */
[----:B----4-:R-:W-:Y:S01]  /*3d230*/  HMMA.16816.F32 R16, R16, R12, R20 ;  /* 0x0000000c1010723c */ /* 0x010fe20000001814 */
[----:B------:R-:W3:Y:S01]  /*3d240*/  LDL.LU.64 R22, [R1+0x2fa8] ;  /* 0x002fa80001167983 */ /* 0x000ee20000300a00 */
[----:B------:R-:W3:Y:S02]  /*3d250*/  LDL.LU.64 R20, [R1+0x2fa0] ;  /* 0x002fa00001147983 */ /* 0x000ee40000300a00 */
[----:B------:R0:W-:Y:S02]  /*3d260*/  STL.64 [R1+0x2f38], R12 ;  /* 0x002f380c01007387 */ /* 0x0001e40000100a00 */
[----:B0-----:R-:W4:Y:S11]  /*3d270*/  LDL.LU R12, [R1+0x400] ;  /* 0x00040000010c7983 */ /* 0x001f360000300800 */
[----:B------:R-:W-:Y:S06]  /*3d280*/  @!UPT UIADD3 URZ, URZ, URZ, URZ ;  /* 0x0000003f3f3ff290 */ /* 0x000fec000fffe03f */
[----:B------:R-:W-:Y:S01]  /*3d290*/  STL.64 [R1+0x3e0], R16 ;  /* 0x0003e01001007387 */ /* 0x000fe20000100a00 */
[----:B------:R-:W-:Y:S02]  /*3d2a0*/  STL.64 [R1+0x3e8], R18 ;  /* 0x0003e81201007387 */ /* 0x000fe40000100a00 */
[----:B------:R-:W4:Y:S02]  /*3d2b0*/  LDL.LU R13, [R1+0x404] ;  /* 0x00040400010d7983 */ /* 0x000f240000300800 */
[----:B------:R-:W2:Y:S01]  /*3d2c0*/  LDL.LU R14, [R1+0x408] ;  /* 0x00040800010e7983 */ /* 0x000ea20000300800 */
[----:B------:R-:W2:Y:S04]  /*3d2d0*/  LDL.LU R15, [R1+0x40c] ;  /* 0x00040c00010f7983 */ /* 0x000ea80000300800 */
[----:B--2---:R-:W-:Y:S01]  /*3d2e0*/  STL.64 [R1+0x2f58], R14 ;  /* 0x002f580e01007387 */ /* 0x004fe20000100a00 */
[----:B----4-:R0:W-:Y:S03]  /*3d2f0*/  STL.64 [R1+0x2f50], R12 ;  /* 0x002f500c01007387 */ /* 0x0101e60000100a00 */
[----:B0-----:R-:W2:Y:S01]  /*3d300*/  LDL.LU R12, [R1+0x420] ;  /* 0x00042000010c7983 */ /* 0x001ea20000300800 */
[----:B------:R-:W2:Y:S02]  /*3d310*/  LDL.LU R13, [R1+0x424] ;  /* 0x00042400010d7983 */ /* 0x000ea40000300800 */
[----:B------:R-:W2:Y:S02]  /*3d320*/  LDL.LU R14, [R1+0x428] ;  /* 0x00042800010e7983 */ /* 0x000ea40000300800 */
[----:B------:R-:W2:Y:S01]  /*3d330*/  LDL.LU R15, [R1+0x42c] ;  /* 0x00042c00010f7983 */ /* 0x000ea20000300800 */
[----:B------:R-:W4:Y:S01]  /*3d340*/  LDL R19, [R1+0x139c] ;  /* 0x00139c0001137983 */ /* 0x000f220000100800 */
[C---:B---3--:R-:W-:Y:S03]  /*3d350*/  HMMA.16816.F32 R24, R20.reuse, R24, R8 ;  /* 0x000000181418723c */ /* 0x048fe60000001808 */
[----:B----4-:R-:W-:Y:S01]  /*3d360*/  STL [R1+0x2e68], R19 ;  /* 0x002e681301007387 */ /* 0x010fe20000100800 */
[----:B------:R-:W3:Y:S02]  /*3d370*/  LDL.LU.64 R10, [R1+0x2f98] ;  /* 0x002f9800010a7983 */ /* 0x000ee40000300a00 */
[----:B------:R-:W3:Y:S11]  /*3d380*/  LDL.LU.64 R8, [R1+0x2f90] ;  /* 0x002f900001087983 */ /* 0x000ef60000300a00 */
[----:B------:R-:W-:Y:S06]  /*3d390*/  @!UPT UIADD3 URZ, URZ, URZ, URZ ;  /* 0x0000003f3f3ff290 */ /* 0x000fec000fffe03f */
[----:B------:R0:W-:Y:S01]  /*3d3a0*/  STL.64 [R1+0x460], R24 ;  /* 0x0004601801007387 */ /* 0x0001e20000100a00 */
[----:B------:R3:W-:Y:S04]  /*3d3b0*/  STL.64 [R1+0x468], R26 ;  /* 0x0004681a01007387 */ /* 0x0007e80000100a00 */
[----:B0-----:R-:W3:Y:S02]  /*3d3c0*/  LDL.LU.64 R24, [R1+0x2f88] ;  /* 0x002f880001187983 */ /* 0x001ee40000300a00 */
[C---:B---3--:R-:W-:Y:S02]  /*3d3d0*/  HMMA.16816.F32 R24, R20.reuse, R24, R8 ;  /* 0x000000181418723c */ /* 0x048fe40000001808 */
[----:B------:R-:W3:Y:S11]  /*3d3e0*/  LDL.LU.64 R8, [R1+0x2f80] ;  /* 0x002f800001087983 */ /* 0x000ef60000300a00 */
[----:B------:R-:W-:Y:S10]  /*3d3f0*/  @!UPT UIADD3 URZ, URZ, URZ, URZ ;  /* 0x0000003f3f3ff290 */ /* 0x000ff4000fffe03f */
[----:B------:R0:W-:Y:S01]  /*3d400*/  STL.64 [R1+0x450], R24 ;  /* 0x0004501801007387 */ /* 0x0001e20000100a00 */
[----:B------:R1:W-:Y:S03]  /*3d410*/  STL.64 [R1+0x458], R26 ;  /* 0x0004581a01007387 */ /* 0x0003e60000100a00 */
[----:B0-----:R-:W4:Y:S01]  /*3d420*/  LDL.LU R24, [R1+0x3c0] ;  /* 0x0003c00001187983 */ /* 0x001f220000300800 */
[----:B------:R-:W4:Y:S02]  /*3d430*/  LDL.LU R25, [R1+0x3c4] ;  /* 0x0003c40001197983 */ /* 0x000f240000300800 */
[----:B-1----:R-:W4:Y:S02]  /*3d440*/  LDL.LU R26, [R1+0x3c8] ;  /* 0x0003c800011a7983 */ /* 0x002f240000300800 */
[----:B------:R-:W4:Y:S01]  /*3d450*/  LDL.LU R27, [R1+0x3cc] ;  /* 0x0003cc00011b7983 */ /* 0x000f220000300800 */
[C---:B---3--:R-:W-:Y:S01]  /*3d460*/  HMMA.16816.F32 R8, R20.reuse, R8, R4 ;  /* 0x000000081408723c */ /* 0x048fe20000001804 */
[----:B------:R-:W3:Y:S01]  /*3d470*/  LDL.LU.64 R6, [R1+0x2f78] ;  /* 0x002f780001067983 */ /* 0x000ee20000300a00 */
[----:B------:R-:W3:Y:S11]  /*3d480*/  LDL.LU.64 R4, [R1+0x2f70] ;  /* 0x002f700001047983 */ /* 0x000ef60000300a00 */
[----:B------:R-:W-:Y:S10]  /*3d490*/  @!UPT UIADD3 URZ, URZ, URZ, URZ ;  /* 0x0000003f3f3ff290 */ /* 0x000ff4000fffe03f */
[----:B------:R0:W-:Y:S01]  /*3d4a0*/  STL.64 [R1+0x440], R8 ;  /* 0x0004400801007387 */ /* 0x0001e20000100a00 */
[----:B------:R-:W-:Y:S03]  /*3d4b0*/  STL.64 [R1+0x448], R10 ;  /* 0x0004480a01007387 */ /* 0x000fe60000100a00 */
[----:B0-----:R-:W3:Y:S02]  /*3d4c0*/  LDL.LU.64 R8, [R1+0x2f68] ;  /* 0x002f680001087983 */ /* 0x001ee40000300a00 */
[C---:B---3--:R-:W-:Y:S11]  /*3d4d0*/  HMMA.16816.F32 R4, R20.reuse, R8, R4 ;  /* 0x000000081404723c */ /* 0x048ff60000001804 */
[----:B------:R-:W-:Y:S11]  /*3d4e0*/  @!UPT UIADD3 URZ, URZ, URZ, URZ ;  /* 0x0000003f3f3ff290 */ /* 0x000ff6000fffe03f */
[----:B------:R-:W-:Y:S01]  /*3d4f0*/  @!UPT UIADD3 URZ, URZ, URZ, URZ ;  /* 0x0000003f3f3ff290 */ /* 0x000fe2000fffe03f */
[----:B------:R0:W-:Y:S01]  /*3d500*/  STL.64 [R1+0x430], R4 ;  /* 0x0004300401007387 */ /* 0x0001e20000100a00 */
[----:B------:R-:W-:Y:S03]  /*3d510*/  STL.64 [R1+0x438], R6 ;  /* 0x0004380601007387 */ /* 0x000fe60000100a00 */
[----:B0-----:R-:W2:Y:S01]  /*3d520*/  LDL.LU.64 R4, [R1+0x2f60] ;  /* 0x002f600001047983 */ /* 0x001ea20000300a00 */
[----:B------:R0:W-:Y:S02]  /*3d530*/  STL.64 [R1+0x2f08], R8 ;  /* 0x002f080801007387 */ /* 0x0001e40000100a00 */
[----:B------:R-:W-:Y:S02]  /*3d540*/  IMAD.MOV.U32 R16, RZ, RZ, R2 ;  /* 0x000000ffff107224 */ /* 0x000fe400078e0002 */
[----:B------:R-:W-:Y:S01]  /*3d550*/  IMAD.MOV.U32 R17, RZ, RZ, R0 ;  /* 0x000000ffff117224 */ /* 0x000fe200078e0000 */
        /* <DEDUP_REMOVED lines=13> */
[----:B------:R-:W3:Y:S02]  /*3d630*/  LDL.LU.64 R4, [R1+0x2f40] ;  /* 0x002f400001047983 */ /* 0x000ee40000300a00 */
[C---:B---3--:R-:W-:Y:S11]  /*3d640*/  HMMA.16816.F32 R8, R20.reuse, R4, R8 ;  /* 0x000000041408723c */ /* 0x048ff60000001808 */
[----:B------:R-:W-:Y:S11]  /*3d650*/  @!UPT UIADD3 URZ, URZ, URZ, URZ ;  /* 0x0000003f3f3ff290 */ /* 0x000ff6000fffe03f */
[----:B------:R-:W-:Y:S01]  /*3d660*/  @!UPT UIADD3 URZ, URZ, URZ, URZ ;  /* 0x0000003f3f3ff290 */ /* 0x000fe2000fffe03f */
[----:B------:R0:W-:Y:S01]  /*3d670*/  STL.64 [R1+0x410], R8 ;  /* 0x0004100801007387 */ /* 0x0001e20000100a00 */
[----:B------:R-:W-:Y:S03]  /*3d680*/  STL.64 [R1+0x418], R10 ;  /* 0x0004180a01007387 */ /* 0x000fe60000100a00 */
[----:B0-----:R-:W3:Y:S04]  /*3d690*/  LDL.64 R8, [R1+0x20] ;  /* 0x0000200001087983 */ /* 0x001ee80000100a00 */
[----:B---3--:R0:W-:Y:S04]  /*3d6a0*/  STL.64 [R1+0x2f10], R8 ;  /* 0x002f100801007387 */ /* 0x0081e80000100a00 */
[----:B0-----:R-:W3:Y:S01]  /*3d6b0*/  LDL.64 R8, [R1+0x40] ;  /* 0x0000400001087983 */ /* 0x001ee20000100a00 */
[----:B--2---:R-:W-:Y:S02]  /*3d6c0*/  STL.64 [R1+0x2ef8], R6 ;  /* 0x002ef80601007387 */ /* 0x004fe40000100a00 */
[----:B------:R0:W-:Y:S02]  /*3d6d0*/  STL.64 [R1+0x2ef0], R4 ;  /* 0x002ef00401007387 */ /* 0x0001e40000100a00 */
[----:B0-----:R-:W2:Y:S01]  /*3d6e0*/  LDL.LU R4, [R1+0x480] ;  /* 0x0004800001047983 */ /* 0x001ea20000300800 */
[----:B------:R-:W2:Y:S02]  /*3d6f0*/  LDL.LU R5, [R1+0x484] ;  /* 0x0004840001057983 */ /* 0x000ea40000300800 */
[----:B------:R-:W2:Y:S02]  /*3d700*/  LDL.LU R6, [R1+0x488] ;  /* 0x0004880001067983 */ /* 0x000ea40000300800 */
[----:B------:R-:W2:Y:S01]  /*3d710*/  LDL.LU R7, [R1+0x48c] ;  /* 0x00048c0001077983 */ /* 0x000ea20000300800 */
[C---:B------:R-:W-:Y:S01]  /*3d720*/  HMMA.16816.F32 R16, R20.reuse, R16, R12 ;  /* 0x000000101410723c */ /* 0x040fe2000000180c */
[----:B--2---:R-:W-:Y:S01]  /*3d730*/  STL.64 [R1+0x2f20], R6 ;  /* 0x002f200601007387 */ /* 0x004fe20000100a00 */
[----:B------:R0:W-:Y:S03]  /*3d740*/  STL.64 [R1+0x2f18], R4 ;  /* 0x002f180401007387 */ /* 0x0001e60000100a00 */
[----:B0-----:R-:W3:Y:S01]  /*3d750*/  LDL.LU R4, [R1+0x3d0] ;  /* 0x0003d00001047983 */ /* 0x001ee20000300800 */
[----:B------:R-:W3:Y:S02]  /*3d760*/  LDL.LU R5, [R1+0x3d4] ;  /* 0x0003d40001057983 */ /* 0x000ee40000300800 */
[----:B------:R-:W3:Y:S02]  /*3d770*/  LDL.LU R6, [R1+0x3d8] ;  /* 0x0003d80001067983 */ /* 0x000ee40000300800 */
[----:B------:R-:W3:Y:S01]  /*3d780*/  LDL.LU R7, [R1+0x3dc] ;  /* 0x0003dc0001077983 */ /* 0x000ee20000300800 */
[----:B------:R-:W4:Y:S11]  /*3d790*/  LDL.LU.64 R12, [R1+0x2f38] ;  /* 0x002f3800010c7983 */ /* 0x000f360000300a00 */
[----:B------:R-:W-:Y:S01]  /*3d7a0*/  @!UPT UIADD3 URZ, URZ, URZ, URZ ;  /* 0x0000003f3f3ff290 */ /* 0x000fe2000fffe03f */
[----:B------:R0:W-:Y:S02]  /*3d7b0*/  STL.64 [R1+0x400], R16 ;  /* 0x0004001001007387 */ /* 0x0001e40000100a00 */
[----:B------:R1:W-:Y:S01]  /*3d7c0*/  STL.64 [R1+0x408], R18 ;  /* 0x0004081201007387 */ /* 0x0003e20000100a00 */
[----:B0-----:R-:W2:Y:S01]  /*3d7d0*/  LDL.LU R16, [R1+0x260] ;  /* 0x0002600001107983 */ /* 0x001ea20000300800 */
[----:B------:R-:W2:Y:S02]  /*3d7e0*/  LDL.LU R17, [R1+0x264] ;  /* 0x0002640001117983 */ /* 0x000ea40000300800 */
[----:B-1----:R-:W2:Y:S02]  /*3d7f0*/  LDL.LU R18, [R1+0x268] ;  /* 0x0002680001127983 */ /* 0x002ea40000300800 */
[----:B------:R-:W2:Y:S01]  /*3d800*/  LDL.LU R19, [R1+0x26c] ;  /* 0x00026c0001137983 */ /* 0x000ea20000300800 */
[----:B----4-:R-:W-:Y:S01]  /*3d810*/  HMMA.16816.F32 R20, R20, R12, R24 ;  /* 0x0000000c1414723c */ /* 0x010fe20000001818 */
[----:B--2---:R-:W-:Y:S01]  /*3d820*/  STL.64 [R1+0x2e78], R18 ;  /* 0x002e781201007387 */ /* 0x004fe20000100a00 */
[----:B------:R0:W-:Y:S03]  /*3d830*/  STL.64 [R1+0x2e70], R16 ;  /* 0x002e701001007387 */ /* 0x0001e60000100a00 */
[----:B0-----:R-:W2:Y:S01]  /*3d840*/  LDL.LU.64 R16, [R1+0x10] ;  /* 0x0000100001107983 */ /* 0x001ea20000300a00 */
[----:B------:R-:W3:Y:S02]  /*3d850*/  LDL.LU.64 R26, [R1+0x2f30] ;  /* 0x002f3000011a7983 */ /* 0x000ee40000300a00 */
[----:B------:R-:W3:Y:S02]  /*3d860*/  LDL.LU.64 R24, [R1+0x2f28] ;  /* 0x002f280001187983 */ /* 0x000ee40000300a00 */
[----:B------:R0:W-:Y:S02]  /*3d870*/  STL.64 [R1+0x2ed0], R12 ;  /* 0x002ed00c01007387 */ /* 0x0001e40000100a00 */
[----:B0-----:R-:W2:Y:S11]  /*3d880*/  LDL.LU R12, [R1+0x3b0] ;  /* 0x0003b000010c7983 */ /* 0x001eb60000300800 */
[----:B------:R0:W-:Y:S02]  /*3d890*/  STL.64 [R1+0x360], R20 ;  /* 0x0003601401007387 */ /* 0x0001e40000100a00 */
[----:B------:R1:W-:Y:S02]  /*3d8a0*/  STL.64 [R1+0x368], R22 ;  /* 0x0003681601007387 */ /* 0x0003e40000100a00 */
[----:B------:R-:W2:Y:S01]  /*3d8b0*/  LDL.LU R13, [R1+0x3b4] ;  /* 0x0003b400010d7983 */ /* 0x000ea20000300800 */
[----:B------:R-:W2:Y:S01]  /*3d8c0*/  LDL.LU R14, [R1+0x3b8] ;  /* 0x0003b800010e7983 */ /* 0x000ea20000300800 */
[----:B------:R-:W2:Y:S03]  /*3d8d0*/  LDL.LU R15, [R1+0x3bc] ;  /* 0x0003bc00010f7983 */ /* 0x000ea60000300800 */
[----:B0-----:R-:W4:Y:S01]  /*3d8e0*/  LDL.LU R20, [R1+0x240] ;  /* 0x0002400001147983 */ /* 0x001f220000300800 */
[----:B------:R-:W4:Y:S02]  /*3d8f0*/  LDL.LU R21, [R1+0x244] ;  /* 0x0002440001157983 */ /* 0x000f240000300800 */
[----:B-1----:R-:W2:Y:S02]  /*3d900*/  LDL.LU R22, [R1+0x248] ;  /* 0x0002480001167983 */ /* 0x002ea40000300800 */
[----:B------:R-:W2:Y:S01]  /*3d910*/  LDL.LU R23, [R1+0x24c] ;  /* 0x00024c0001177983 */ /* 0x000ea20000300800 */
[----:B---3--:R-:W-:Y:S01]  /*3d920*/  HMMA.16816.F32 R4, R24, R8, R4 ;  /* 0x000000081804723c */ /* 0x008fe20000001804 */
[----:B--2---:R-:W-:Y:S01]  /*3d930*/  STL.64 [R1+0x2e50], R22 ;  /* 0x002e501601007387 */ /* 0x004fe20000100a00 */
[----:B----4-:R0:W-:Y:S02]  /*3d940*/  STL.64 [R1+0x2e48], R20 ;  /* 0x002e481401007387 */ /* 0x0101e40000100a00 */
[----:B0-----:R-:W-:-:S02]  /*3d950*/  IMAD.MOV.U32 R20, RZ, RZ, R2 ;  /* 0x000000ffff147224 */ /* 0x001fc400078e0002 */
[----:B------:R-:W-:-:S05]  /*3d960*/  IMAD.MOV.U32 R21, RZ, RZ, R0 ;  /* 0x000000ffff157224 */ /* 0x000fca00078e0000 */
[----:B------:R0:W-:Y:S01]  /*3d970*/  STL.64 [R1+0x2f00], R20 ;  /* 0x002f001401007387 */ /* 0x0001e20000100a00 */
[----:B------:R-:W-:Y:S02]  /*3d980*/  IMAD.MOV.U32 R2, RZ, RZ, R8 ;  /* 0x000000ffff027224 */ /* 0x000fe400078e0008 */
[----:B------:R-:W-:Y:S01]  /*3d990*/  IMAD.MOV.U32 R0, RZ, RZ, R9 ;  /* 0x000000ffff007224 */ /* 0x000fe200078e0009 */
[----:B0-----:R-:W2:Y:S01]  /*3d9a0*/  LDL.LU R20, [R1+0x3a0] ;  /* 0x0003a00001147983 */ /* 0x001ea20000300800 */
[----:B------:R-:W2:Y:S02]  /*3d9b0*/  LDL.LU R21, [R1+0x3a4] ;  /* 0x0003a40001157983 */ /* 0x000ea40000300800 */
[----:B------:R-:W2:Y:S02]  /*3d9c0*/  LDL.LU R22, [R1+0x3a8] ;  /* 0x0003a80001167983 */ /* 0x000ea40000300800 */
[----:B------:R-:W2:Y:S03]  /*3d9d0*/  LDL.LU R23, [R1+0x3ac] ;  /* 0x0003ac0001177983 */ /* 0x000ea60000300800 */
[----:B------:R-:W-:Y:S01]  /*3d9e0*/  STL.64 [R1+0x3d0], R4 ;  /* 0x0003d00401007387 */ /* 0x000fe20000100a00 */
[----:B------:R0:W-:Y:S03]  /*3d9f0*/  STL.64 [R1+0x3d8], R6 ;  /* 0x0003d80601007387 */ /* 0x0001e60000100a00 */
[----:B0-----:R-:W3:Y:S01]  /*3da00*/  LDL.LU.64 R6, [R1+0x2f20] ;  /* 0x002f200001067983 */ /* 0x001ee20000300a00 */
[----:B------:R-:W3:Y:S02]  /*3da10*/  LDL.LU.64 R4, [R1+0x2f18] ;  /* 0x002f180001047983 */ /* 0x000ee40000300a00 */
[----:B------:R-:W3:Y:S01]  /*3da20*/  LDL.LU.64 R8, [R1+0x2f10] ;  /* 0x002f100001087983 */ /* 0x000ee20000300a00 */
[C---:B------:R-:W-:Y:S08]  /*3da30*/  HMMA.16816.F32 R12, R24.reuse, R16, R12 ;  /* 0x00000010180c723c */ /* 0x040ff0000000180c */
[----:B---3--:R-:W-:Y:S01]  /*3da40*/  HMMA.16816.F32 R4, R24, R8, R4 ;  /* 0x000000081804723c */ /* 0x008fe20000001804 */
[----:B------:R-:W-:Y:S11]  /*3da50*/  IMAD.MOV.U32 R3, RZ, RZ, R9 ;  /* 0x000000ffff037224 */ /* 0x000ff600078e0009 */
[----:B------:R-:W-:Y:S11]  /*3da60*/  @!UPT UIADD3 URZ, URZ, URZ, URZ ;  /* 0x0000003f3f3ff290 */ /* 0x000ff6000fffe03f */
[----:B------:R0:W-:Y:S01]  /*3da70*/  STL.64 [R1+0x3c0], R4 ;  /* 0x0003c00401007387 */ /* 0x0001e20000100a00 */
[----:B------:R-:W-:Y:S02]  /*3da80*/  STL.64 [R1+0x3c8], R6 ;  /* 0x0003c80601007387 */ /* 0x000fe40000100a00 */
[----:B0-----:R-:W-:Y:S02]  /*3da90*/  IMAD.MOV.U32 R4, RZ, RZ, R8 ;  /* 0x000000ffff047224 */ /* 0x001fe400078e0008 */
[----:B------:R-:W2:Y:S01]  /*3daa0*/  LDL.LU.64 R8, [R1+0x2f08] ;  /* 0x002f080001087983 */ /* 0x000ea20000300a00 */
[----:B------:R0:W-:Y:S02]  /*3dab0*/  STL.64 [R1+0x2e88], R16 ;  /* 0x002e881001007387 */ /* 0x0001e40000100a00 */
[----:B------:R1:W-:Y:S02]  /*3dac0*/  STL.64 [R1+0x3b0], R12 ;  /* 0x0003b00c01007387 */ /* 0x0003e40000100a00 */
[----:B------:R-:W-:Y:S02]  /*3dad0*/  STL.64 [R1+0x3b8], R14 ;  /* 0x0003b80e01007387 */ /* 0x000fe40000100a00 */
[----:B0-----:R-:W-:-:S02]  /*3dae0*/  IMAD.MOV.U32 R16, RZ, RZ, R4 ;  /* 0x000000ffff107224 */ /* 0x001fc400078e0004 */
[----:B------:R-:W-:-:S05]  /*3daf0*/  IMAD.MOV.U32 R17, RZ, RZ, R3 ;  /* 0x000000ffff117224 */ /* 0x000fca00078e0003 */
[----:B------:R0:W-:Y:S01]  /*3db00*/  STL.64 [R1+0x2ea0], R16 ;  /* 0x002ea01001007387 */ /* 0x0001e20000100a00 */
[----:B------:R-:W3:Y:S02]  /*3db10*/  LDL.LU R4, [R1+0x390] ;  /* 0x0003900001047983 */ /* 0x000ee40000300800 */
[----:B------:R-:W3:Y:S02]  /*3db20*/  LDL.LU R5, [R1+0x394] ;  /* 0x0003940001057983 */ /* 0x000ee40000300800 */
[----:B------:R-:W3:Y:S01]  /*3db30*/  LDL.LU R6, [R1+0x398] ;  /* 0x0003980001067983 */ /* 0x000ee20000300800 */
[----:B------:R-:W3:Y:S01]  /*3db40*/  LDL.LU R7, [R1+0x39c] ;  /* 0x00039c0001077983 */ /* 0x000ee20000300800 */
[----:B-1----:R-:W4:Y:S02]  /*3db50*/  LDL.64 R12, [R1+0x50] ;  /* 0x00005000010c7983 */ /* 0x002f240000100a00 */
[----:B0-----:R-:W-:Y:S02]  /*3db60*/  IMAD.MOV.U32 R16, RZ, RZ, R2 ;  /* 0x000000ffff107224 */ /* 0x001fe400078e0002 */
[----:B------:R-:W-:Y:S01]  /*3db70*/  IMAD.MOV.U32 R17, RZ, RZ, R0 ;  /* 0x000000ffff117224 */ /* 0x000fe200078e0000 */
[----:B----4-:R0:W-:Y:S04]  /*3db80*/  STL.64 [R1+0x2ee8], R12 ;  /* 0x002ee80c01007387 */ /* 0x0101e80000100a00 */
[----:B0-----:R-:W4:Y:S01]  /*3db90*/  LDL.LU R12, [R1+0x380] ;  /* 0x00038000010c7983 */ /* 0x001f220000300800 */
[----:B------:R-:W4:Y:S02]  /*3dba0*/  LDL.LU R13, [R1+0x384] ;  /* 0x00038400010d7983 */ /* 0x000f240000300800 */
[----:B------:R-:W4:Y:S02]  /*3dbb0*/  LDL.LU R14, [R1+0x388] ;  /* 0x00038800010e7983 */ /* 0x000f240000300800 */
[----:B------:R-:W4:Y:S01]  /*3dbc0*/  LDL.LU R15, [R1+0x38c] ;  /* 0x00038c00010f7983 */ /* 0x000f220000300800 */
[----:B------:R0:W-:Y:S04]  /*3dbd0*/  STL.64 [R1+0x2ec8], R16 ;  /* 0x002ec81001007387 */ /* 0x0001e80000100a00 */
[----:B0-----:R-:W3:Y:S01]  /*3dbe0*/  LDL.LU R16, [R1+0x2a0] ;  /* 0x0002a00001107983 */ /* 0x001ee20000300800 */
[----:B------:R-:W3:Y:S02]  /*3dbf0*/  LDL.LU R17, [R1+0x2a4] ;  /* 0x0002a40001117983 */ /* 0x000ee40000300800 */
[----:B------:R-:W3:Y:S02]  /*3dc00*/  LDL.LU R18, [R1+0x2a8] ;  /* 0x0002a80001127983 */ /* 0x000ee40000300800 */
[----:B------:R-:W3:Y:S01]  /*3dc10*/  LDL.LU R19, [R1+0x2ac] ;  /* 0x0002ac0001137983 */ /* 0x000ee20000300800 */
[C---:B--2---:R-:W-:Y:S01]  /*3dc20*/  HMMA.16816.F32 R20, R24.reuse, R8, R20 ;  /* 0x000000081814723c */ /* 0x044fe20000001814 */
[----:B---3--:R-:W-:Y:S01]  /*3dc30*/  STL.64 [R1+0x2ee0], R18 ;  /* 0x002ee01201007387 */ /* 0x008fe20000100a00 */
[----:B------:R0:W-:Y:S03]  /*3dc40*/  STL.64 [R1+0x2ed8], R16 ;  /* 0x002ed81001007387 */ /* 0x0001e60000100a00 */
[----:B0-----:R-:W2:Y:S01]  /*3dc50*/  LDL.LU R16, [R1+0x370] ;  /* 0x0003700001107983 */ /* 0x001ea20000300800 */
[----:B------:R-:W2:Y:S02]  /*3dc60*/  LDL.LU R17, [R1+0x374] ;  /* 0x0003740001117983 */ /* 0x000ea40000300800 */
[----:B------:R-:W2:Y:S02]  /*3dc70*/  LDL.LU R18, [R1+0x378] ;  /* 0x0003780001127983 */ /* 0x000ea40000300800 */
[----:B------:R-:W2:Y:S11]  /*3dc80*/  LDL.LU R19, [R1+0x37c] ;  /* 0x00037c0001137983 */ /* 0x000eb60000300800 */
[----:B------:R-:W-:Y:S02]  /*3dc90*/  @!UPT UIADD3 URZ, URZ, URZ, URZ ;  /* 0x0000003f3f3ff290 */ /* 0x000fe4000fffe03f */
[----:B------:R0:W-:Y:S01]  /*3dca0*/  STL.64 [R1+0x3a0], R20 ;  /* 0x0003a01401007387 */ /* 0x0001e20000100a00 */
[----:B------:R-:W-:Y:S03]  /*3dcb0*/  STL.64 [R1+0x3a8], R22 ;  /* 0x0003a81601007387 */ /* 0x000fe60000100a00 */
[----:B0-----:R-:W3:Y:S01]  /*3dcc0*/  LDL.LU.64 R20, [R1+0x2f00] ;  /* 0x002f000001147983 */ /* 0x001ee20000300a00 */
        /* <DEDUP_REMOVED lines=22> */
[----:B------:R-:W4:Y:S02]  /*3de30*/  LDL.LU.64 R4, [R1+0x2ef0] ;  /* 0x002ef00001047983 */ /* 0x000f240000300a00 */
[C---:B----4-:R-:W-:Y:S11]  /*3de40*/  HMMA.16816.F32 R12, R24.reuse, R4, R12 ;  /* 0x00000004180c723c */ /* 0x050ff6000000180c */
[----:B------:R-:W-:Y:S11]  /*3de50*/  @!UPT UIADD3 URZ, URZ, URZ, URZ ;  /* 0x0000003f3f3ff290 */ /* 0x000ff6000fffe03f */
[----:B------:R-:W-:Y:S01]  /*3de60*/  @!UPT UIADD3 URZ, URZ, URZ, URZ ;  /* 0x0000003f3f3ff290 */ /* 0x000fe2000fffe03f */
[----:B------:R0:W-:Y:S01]  /*3de70*/  STL.64 [R1+0x380], R12 ;  /* 0x0003800c01007387 */ /* 0x0001e20000100a00 */
[----:B------:R-:W-:Y:S03]  /*3de80*/  STL.64 [R1+0x388], R14 ;  /* 0x0003880e01007387 */ /* 0x000fe60000100a00 */
[----:B0-----:R-:W4:Y:S01]  /*3de90*/  LDL.LU.64 R12, [R1+0x2ee8] ;  /* 0x002ee800010c7983 */ /* 0x001f220000300a00 */
[----:B---3--:R-:W-:Y:S02]  /*3dea0*/  STL.64 [R1+0x2e60], R6 ;  /* 0x002e600601007387 */ /* 0x008fe40000100a00 */
[----:B------:R0:W-:Y:S02]  /*3deb0*/  STL.64 [R1+0x2e58], R4 ;  /* 0x002e580401007387 */ /* 0x0001e40000100a00 */
[----:B0-----:R-:W3:Y:S01]  /*3dec0*/  LDL.LU R4, [R1+0x250] ;  /* 0x0002500001047983 */ /* 0x001ee20000300800 */
[----:B------:R-:W3:Y:S02]  /*3ded0*/  LDL.LU R5, [R1+0x254] ;  /* 0x0002540001057983 */ /* 0x000ee40000300800 */
[----:B------:R-:W3:Y:S02]  /*3dee0*/  LDL.LU R6, [R1+0x258] ;  /* 0x0002580001067983 */ /* 0x000ee40000300800 */
[----:B------:R-:W3:Y:S01]  /*3def0*/  LDL.LU R7, [R1+0x25c] ;  /* 0x00025c0001077983 */ /* 0x000ee20000300800 */
[C---:B----4-:R-:W-:Y:S01]  /*3df00*/  HMMA.16816.F32 R16, R24.reuse, R12, R16 ;  /* 0x0000000c1810723c */ /* 0x050fe20000001810 */
[----:B------:R-:W-:Y:S11]  /*3df10*/  IMAD.MOV.U32 R28, RZ, RZ, R13 ;  /* 0x000000ffff1c7224 */ /* 0x000ff600078e000d */
[----:B------:R-:W-:Y:S11]  /*3df20*/  @!UPT UIADD3 URZ, URZ, URZ, URZ ;  /* 0x0000003f3f3ff290 */ /* 0x000ff6000fffe03f */
[----:B------:R-:W-:Y:S01]  /*3df30*/  STL.64 [R1+0x370], R16 ;  /* 0x0003701001007387 */ /* 0x000fe20000100a00 */
[----:B------:R0:W-:Y:S03]  /*3df40*/  STL.64 [R1+0x378], R18 ;  /* 0x0003781201007387 */ /* 0x0001e60000100a00 */
[----:B0-----:R-:W4:Y:S01]  /*3df50*/  LDL.LU.64 R18, [R1+0x2ee0] ;  /* 0x002ee00001127983 */ /* 0x001f220000300a00 */
[----:B------:R-:W4:Y:S02]  /*3df60*/  LDL.LU.64 R16, [R1+0x2ed8] ;  /* 0x002ed80001107983 */ /* 0x000f240000300a00 */
[----:B------:R-:W4:Y:S02]  /*3df70*/  LDL.LU.64 R12, [R1+0x2ed0] ;  /* 0x002ed000010c7983 */ /* 0x000f240000300a00 */
[----:B----4-:R-:W-:Y:S01]  /*3df80*/  HMMA.16816.F32 R24, R24, R12, R16 ;  /* 0x0000000c1818723c */ /* 0x010fe20000001810 */
[----:B------:R-:W2:Y:S01]  /*3df90*/  LDL.LU.64 R16, [R1+0x2ec8] ;  /* 0x002ec80001107983 */ /* 0x000ea20000300a00 */
[----:B------:R-:W2:Y:S02]  /*3dfa0*/  LDL.LU.64 R14, [R1+0x2ec0] ;  /* 0x002ec000010e7983 */ /* 0x000ea40000300a00 */
[----:B------:R-:W2:Y:S11]  /*3dfb0*/  LDL.LU.64 R12, [R1+0x2eb8] ;  /* 0x002eb800010c7983 */ /* 0x000eb60000300a00 */
[----:B------:R-:W-:Y:S08]  /*3dfc0*/  @!UPT UIADD3 URZ, URZ, URZ, URZ ;  /* 0x0000003f3f3ff290 */ /* 0x000ff0000fffe03f */
[----:B------:R-:W-:Y:S01]  /*3dfd0*/  STL.64 [R1+0x2a0], R24 ;  /* 0x0002a01801007387 */ /* 0x000fe20000100a00 */
[----:B------:R0:W-:Y:S03]  /*3dfe0*/  STL.64 [R1+0x2a8], R26 ;  /* 0x0002a81a01007387 */ /* 0x0001e60000100a00 */
[----:B0-----:R-:W4:Y:S01]  /*3dff0*/  LDL R27, [R1+0x5c4] ;  /* 0x0005c400011b7983 */ /* 0x001f220000100800 */
[C---:B--2---:R-:W-:Y:S03]  /*3e000*/  HMMA.16816.F32 R16, R12.reuse, R16, R8 ;  /* 0x000000100c10723c */ /* 0x044fe60000001808 */
[----:B------:R-:W2:Y:S01]  /*3e010*/  LDL.LU.64 R10, [R1+0x2eb0] ;  /* 0x002eb000010a7983 */ /* 0x000ea20000300a00 */
[----:B------:R-:W2:Y:S11]  /*3e020*/  LDL.LU.64 R8, [R1+0x2ea8] ;  /* 0x002ea80001087983 */ /* 0x000eb60000300a00 */
[----:B------:R-:W-:Y:S08]  /*3e030*/  @!UPT UIADD3 URZ, URZ, URZ, URZ ;  /* 0x0000003f3f3ff290 */ /* 0x000ff0000fffe03f */
[----:B------:R0:W-:Y:S01]  /*3e040*/  STL.64 [R1+0x290], R16 ;  /* 0x0002901001007387 */ /* 0x0001e20000100a00 */
[----:B------:R2:W-:Y:S03]  /*3e050*/  STL.64 [R1+0x298], R18 ;  /* 0x0002981201007387 */ /* 0x0005e60000100a00 */
[----:B0-----:R-:W2:Y:S02]  /*3e060*/  LDL.LU.64 R16, [R1+0x2ea0] ;  /* 0x002ea00001107983 */ /* 0x001ea40000300a00 */
[C---:B--2---:R-:W-:Y:S02]  /*3e070*/  HMMA.16816.F32 R16, R12.reuse, R16, R8 ;  /* 0x000000100c10723c */ /* 0x044fe40000001808 */
[----:B------:R-:W2:Y:S01]  /*3e080*/  LDL.LU.64 R10, [R1+0x2e98] ;  /* 0x002e9800010a7983 */ /* 0x000ea20000300a00 */
[----:B------:R-:W2:Y:S11]  /*3e090*/  LDL.LU.64 R8, [R1+0x2e90] ;  /* 0x002e900001087983 */ /* 0x000eb60000300a00 */
[----:B------:R-:W-:Y:S09]  /*3e0a0*/  @!UPT UIADD3 URZ, URZ, URZ, URZ ;  /* 0x0000003f3f3ff290 */ /* 0x000ff2000fffe03f */
[----:B------:R0:W-:Y:S01]  /*3e0b0*/  STL.64 [R1+0x280], R16 ;  /* 0x0002801001007387 */ /* 0x0001e20000100a00 */
[----:B------:R-:W-:Y:S03]  /*3e0c0*/  STL.64 [R1+0x288], R18 ;  /* 0x0002881201007387 */ /* 0x000fe60000100a00 */
[----:B0-----:R-:W2:Y:S02]  /*3e0d0*/  LDL.LU.64 R16, [R1+0x2e88] ;  /* 0x002e880001107983 */ /* 0x001ea40000300a00 */
[C---:B--2---:R-:W-:Y:S01]  /*3e0e0*/  HMMA.16816.F32 R8, R12.reuse, R16, R8 ;  /* 0x000000100c08723c */ /* 0x044fe20000001808 */
[----:B------:R-:W-:Y:S02]  /*3e0f0*/  IMAD.MOV.U32 R29, RZ, RZ, R16 ;  /* 0x000000ffff1d7224 */ /* 0x000fe400078e0010 */
[----:B------:R-:W-:Y:S11]  /*3e100*/  IMAD.MOV.U32 R0, RZ, RZ, R17 ;  /* 0x000000ffff007224 */ /* 0x000ff600078e0011 */
[----:B------:R-:W-:Y:S09]  /*3e110*/  @!UPT UIADD3 URZ, URZ, URZ, URZ ;  /* 0x0000003f3f3ff290 */ /* 0x000ff2000fffe03f */
[----:B------:R0:W-:Y:S01]  /*3e120*/  STL.64 [R1+0x270], R8 ;  /* 0x0002700801007387 */ /* 0x0001e20000100a00 */
[----:B------:R-:W-:Y:S03]  /*3e130*/  STL.64 [R1+0x278], R10 ;  /* 0x0002780a01007387 */ /* 0x000fe60000100a00 */
[----:B0-----:R-:W2:Y:S01]  /*3e140*/  LDL.LU.64 R8, [R1+0x2e80] ;  /* 0x002e800001087983 */ /* 0x001ea20000300a00 */
[----:B------:R-:W2:Y:S02]  /*3e150*/  LDL.LU.64 R18, [R1+0x2e78] ;  /* 0x002e780001127983 */ /* 0x000ea40000300a00 */
[----:B------:R-:W2:Y:S02]  /*3e160*/  LDL.LU.64 R16, [R1+0x2e70] ;  /* 0x002e700001107983 */ /* 0x000ea40000300a00 */
[C---:B--2---:R-:W-:Y:S11]  /*3e170*/  HMMA.16816.F32 R16, R12.reuse, R8, R16 ;  /* 0x000000080c10723c */ /* 0x044ff60000001810 */
[----:B------:R-:W-:Y:S11]  /*3e180*/  @!UPT UIADD3 URZ, URZ, URZ, URZ ;  /* 0x0000003f3f3ff290 */ /* 0x000ff6000fffe03f */
[----:B------:R-:W-:Y:S01]  /*3e190*/  @!UPT UIADD3 URZ, URZ, URZ, URZ ;  /* 0x0000003f3f3ff290 */ /* 0x000fe2000fffe03f */
[----:B------:R-:W-:Y:S01]  /*3e1a0*/  STL.64 [R1+0x260], R16 ;  /* 0x0002601001007387 */ /* 0x000fe20000100a00 */
[----:B------:R0:W-:Y:S03]  /*3e1b0*/  STL.64 [R1+0x268], R18 ;  /* 0x0002681201007387 */ /* 0x0001e60000100a00 */
[----:B0-----:R-:W2:Y:S01]  /*3e1c0*/  LDL.LU R19, [R1+0x2e68] ;  /* 0x002e680001137983 */ /* 0x001ea20000300800 */
[----:B------:R-:W-:Y:S02]  /*3e1d0*/  IMAD.MOV.U32 R2, RZ, RZ, R8 ;  /* 0x000000ffff027224 */ /* 0x000fe400078e0008 */
[----:B------:R-:W-:Y:S01]  /*3e1e0*/  IMAD.MOV.U32 R3, RZ, RZ, R9 ;  /* 0x000000ffff037224 */ /* 0x000fe200078e0009 */
[C---:B---3--:R-:W-:Y:S01]  /*3e1f0*/  HMMA.16816.F32 R20, R12.reuse, R20, R4 ;  /* 0x000000140c14723c */ /* 0x048fe20000001804 */
[----:B--2---:R-:W0:Y:S02]  /*3e200*/  LDSM.16.MT88.4 R8, [R19+0x12000] ;  /* 0x012000001308783b */ /* 0x004e240000004200 */
[----:B------:R-:W1:Y:S02]  /*3e210*/  LDSM.16.MT88.4 R16, [R19+0x12080] ;  /* 0x012080001310783b */ /* 0x000e640000004200 */
[----:B0-----:R-:W-:Y:S02]  /*3e220*/  STL.64 [R1+0x2e38], R10 ;  /* 0x002e380a01007387 */ /* 0x001fe40000100a00 */
[----:B------:R0:W-:Y:S02]  /*3e230*/  STL.64 [R1+0x2e30], R8 ;  /* 0x002e300801007387 */ /* 0x0001e40000100a00 */
[----:B0-----:R-:W2:Y:S01]  /*3e240*/  LDL.LU R8, [R1+0x230] ;  /* 0x0002300001087983 */ /* 0x001ea20000300800 */
[----:B------:R-:W2:Y:S02]  /*3e250*/  LDL.LU R9, [R1+0x234] ;  /* 0x0002340001097983 */ /* 0x000ea40000300800 */
[----:B------:R-:W2:Y:S02]  /*3e260*/  LDL.LU R10, [R1+0x238] ;  /* 0x00023800010a7983 */ /* 0x000ea40000300800 */
[----:B------:R-:W2:Y:S01]  /*3e270*/  LDL.LU R11, [R1+0x23c] ;  /* 0x00023c00010b7983 */ /* 0x000ea20000300800 */
[----:B------:R-:W3:Y:S01]  /*3e280*/  LDL.LU.64 R6, [R1+0x2e60] ;  /* 0x002e600001067983 */ /* 0x000ee20000300a00 */
[----:B------:R-:W2:Y:S07]  /*3e290*/  LDL.LU.64 R4, [R1+0x2e58] ;  /* 0x002e580001047983 */ /* 0x000eae0000300a00 */
[----:B------:R-:W-:Y:S02]  /*3e2a0*/  STL.64 [R1+0x250], R20 ;  /* 0x0002501401007387 */ /* 0x000fe40000100a00 */
[----:B------:R0:W-:Y:S02]  /*3e2b0*/  STL.64 [R1+0x258], R22 ;  /* 0x0002581601007387 */ /* 0x0001e40000100a00 */
[----:B0-----:R-:W2:Y:S01]  /*3e2c0*/  LDL.LU.64 R22, [R1+0x2e50] ;  /* 0x002e500001167983 */ /* 0x001ea20000300a00 */
[----:B------:R-:W2:Y:S02]  /*3e2d0*/  LDL.LU.64 R20, [R1+0x2e48] ;  /* 0x002e480001147983 */ /* 0x000ea40000300a00 */
[----:B-1----:R-:W-:Y:S02]  /*3e2e0*/  STL.64 [R1+0x2d90], R18 ;  /* 0x002d901201007387 */ /* 0x002fe40000100a00 */
[----:B------:R0:W-:Y:S02]  /*3e2f0*/  STL.64 [R1+0x2d88], R16 ;  /* 0x002d881001007387 */ /* 0x0001e40000100a00 */
[----:B0-----:R-:W4:Y:S01]  /*3e300*/  LDL.LU.64 R16, [R1+0x60] ;  /* 0x0000600001107983 */ /* 0x001f220000300a00 */
[----:B--2---:R-:W-:Y:S03]  /*3e310*/  HMMA.16816.F32 R20, R12, R4, R20 ;  /* 0x000000040c14723c */ /* 0x004fe60000001814 */
[----:B---3--:R-:W-:Y:S01]  /*3e320*/  STL.64 [R1+0x2dc0], R6 ;  /* 0x002dc00601007387 */ /* 0x008fe20000100a00 */
[----:B------:R0:W-:Y:S11]  /*3e330*/  STL.64 [R1+0x2db8], R4 ;  /* 0x002db80401007387 */ /* 0x0001f60000100a00 */
[----:B------:R-:W-:Y:S08]  /*3e340*/  @!UPT UIADD3 URZ, URZ, URZ, URZ ;  /* 0x0000003f3f3ff290 */ /* 0x000ff0000fffe03f */
[----:B------:R-:W-:Y:S01]  /*3e350*/  STL.64 [R1+0x240], R20 ;  /* 0x0002401401007387 */ /* 0x000fe20000100a00 */
[----:B------:R-:W-:Y:S02]  /*3e360*/  STL.64 [R1+0x248], R22 ;  /* 0x0002481601007387 */ /* 0x000fe40000100a00 */
[----:B----4-:R-:W1:Y:S04]  /*3e370*/  LDSM.16.MT88.4 R20, [R27+0x13000] ;  /* 0x013000001b14783b */ /* 0x010e680000004200 */
[----:B0-----:R-:W2:Y:S01]  /*3e380*/  LDL.LU R4, [R1+0x110] ;  /* 0x0001100001047983 */ /* 0x001ea20000300800 */
[----:B------:R-:W2:Y:S01]  /*3e390*/  LDL.LU R5, [R1+0x114] ;  /* 0x0001140001057983 */ /* 0x000ea20000300800 */
[----:B------:R-:W2:Y:S02]  /*3e3a0*/  LDL.LU R6, [R1+0x118] ;  /* 0x0001180001067983 */ /* 0x000ea40000300800 */
[----:B------:R-:W2:Y:S01]  /*3e3b0*/  LDL.LU R7, [R1+0x11c] ;  /* 0x00011c0001077983 */ /* 0x000ea20000300800 */
[----:B------:R-:W0:Y:S04]  /*3e3c0*/  LDSM.16.MT88.4 R24, [R27+0x13080] ;  /* 0x013080001b18783b */ /* 0x000e280000004200 */
[----:B-1----:R-:W-:Y:S01]  /*3e3d0*/  STL.64 [R1+0x2d08], R22 ;  /* 0x002d081601007387 */ /* 0x002fe20000100a00 */
[----:B------:R1:W-:Y:S03]  /*3e3e0*/  STL.64 [R1+0x2d00], R20 ;  /* 0x002d001401007387 */ /* 0x0003e60000100a00 */
[----:B-1----:R-:W3:Y:S01]  /*3e3f0*/  LDL R20, [R1+0x50] ;  /* 0x0000500001147983 */ /* 0x002ee20000100800 */
[----:B------:R-:W-:-:S02]  /*3e400*/  IMAD.MOV.U32 R21, RZ, RZ, R28 ;  /* 0x000000ffff157224 */ /* 0x000fc400078e001c */
[----:B------:R-:W4:Y:S05]  /*3e410*/  LDL.LU R28, [R1+0x2e40] ;  /* 0x002e4000011c7983 */ /* 0x000f2a0000300800 */
[C---:B---3--:R-:W-:Y:S01]  /*3e420*/  HMMA.16816.F32 R20, R12.reuse, R20, R8 ;  /* 0x000000140c14723c */ /* 0x048fe20000001808 */
[----:B------:R-:W3:Y:S01]  /*3e430*/  LDL.LU.64 R10, [R1+0x2e38] ;  /* 0x002e3800010a7983 */ /* 0x000ee20000300a00 */
[----:B------:R-:W3:Y:S11]  /*3e440*/  LDL.LU.64 R8, [R1+0x2e30] ;  /* 0x002e300001087983 */ /* 0x000ef60000300a00 */
[----:B------:R-:W-:Y:S10]  /*3e450*/  @!UPT UIADD3 URZ, URZ, URZ, URZ ;  /* 0x0000003f3f3ff290 */ /* 0x000ff4000fffe03f */
[----:B------:R1:W-:Y:S01]  /*3e460*/  STL.64 [R1+0x230], R20 ;  /* 0x0002301401007387 */ /* 0x0003e20000100a00 */
[----:B------:R0:W-:Y:S03]  /*3e470*/  STL.64 [R1+0x238], R22 ;  /* 0x0002381601007387 */ /* 0x0001e60000100a00 */
[----:B-1----:R-:W2:Y:S01]  /*3e480*/  LDL.LU R20, [R1+0x340] ;  /* 0x0003400001147983 */ /* 0x002ea20000300800 */
[----:B------:R-:W2:Y:S02]  /*3e490*/  LDL.LU R21, [R1+0x344] ;  /* 0x0003440001157983 */ /* 0x000ea40000300800 */
[----:B0-----:R-:W2:Y:S02]  /*3e4a0*/  LDL.LU R22, [R1+0x348] ;  /* 0x0003480001167983 */ /* 0x001ea40000300800 */
[----:B------:R-:W2:Y:S02]  /*3e4b0*/  LDL.LU R23, [R1+0x34c] ;  /* 0x00034c0001177983 */ /* 0x000ea40000300800 */
[----:B--2---:R-:W-:Y:S01]  /*3e4c0*/  STL.64 [R1+0x2d30], R22 ;  /* 0x002d301601007387 */ /* 0x004fe20000100a00 */
[----:B------:R0:W-:Y:S03]  /*3e4d0*/  STL.64 [R1+0x2d28], R20 ;  /* 0x002d281401007387 */ /* 0x0001e60000100a00 */
[----:B0-----:R-:W2:Y:S01]  /*3e4e0*/  LDL.LU R20, [R1+0x470] ;  /* 0x0004700001147983 */ /* 0x001ea20000300800 */
[----:B------:R-:W2:Y:S02]  /*3e4f0*/  LDL.LU R21, [R1+0x474] ;  /* 0x0004740001157983 */ /* 0x000ea40000300800 */
[----:B------:R-:W2:Y:S02]  /*3e500*/  LDL.LU R22, [R1+0x478] ;  /* 0x0004780001167983 */ /* 0x000ea40000300800 */
[----:B------:R-:W2:Y:S01]  /*3e510*/  LDL.LU R23, [R1+0x47c] ;  /* 0x00047c0001177983 */ /* 0x000ea20000300800 */
[----:B------:R-:W-:Y:S01]  /*3e520*/  HMMA.16816.F32 R12, R12, R16, R4 ;  /* 0x000000100c0c723c */ /* 0x000fe20000001804 */
[----:B--2---:R-:W-:Y:S01]  /*3e530*/  STL.64 [R1+0x2d40], R22 ;  /* 0x002d401601007387 */ /* 0x004fe20000100a00 */
[----:B------:R0:W-:Y:S02]  /*3e540*/  STL.64 [R1+0x2d38], R20 ;  /* 0x002d381401007387 */ /* 0x0001e40000100a00 */
[----:B0-----:R-:W-:-:S02]  /*3e550*/  IMAD.MOV.U32 R20, RZ, RZ, R29 ;  /* 0x000000ffff147224 */ /* 0x001fc400078e001d */
[----:B------:R-:W-:Y:S01]  /*3e560*/  IMAD.MOV.U32 R21, RZ, RZ, R0 ;  /* 0x000000ffff157224 */ /* 0x000fe200078e0000 */
[----:B------:R-:W2:Y:S01]  /*3e570*/  LDL.LU R29, [R1+0x2e28] ;  /* 0x002e2800011d7983 */ /* 0x000ea20000300800 */
[----:B------:R-:W2:Y:S03]  /*3e580*/  LDL.LU R0, [R1+0x2e24] ;  /* 0x002e240001007983 */ /* 0x000ea60000300800 */
[----:B------:R-:W-:Y:S01]  /*3e590*/  STL.64 [R1+0x2df0], R20 ;  /* 0x002df01401007387 */ /* 0x000fe20000100a00 */
[----:B------:R-:W-:Y:S02]  /*3e5a0*/  STL.64 [R1+0x2c88], R26 ;  /* 0x002c881a01007387 */ /* 0x000fe40000100a00 */
[----:B------:R0:W-:Y:S02]  /*3e5b0*/  STL.64 [R1+0x2c80], R24 ;  /* 0x002c801801007387 */ /* 0x0001e40000100a00 */
[----:B0-----:R-:W2:Y:S01]  /*3e5c0*/  LDL.LU.64 R24, [R1+0x50] ;  /* 0x0000500001187983 */ /* 0x001ea20000300a00 */
[----:B------:R-:W2:Y:S02]  /*3e5d0*/  LDL.64 R26, [R1+0x58] ;  /* 0x00005800011a7983 */ /* 0x000ea40000100a00 */
[----:B------:R-:W-:-:S02]  /*3e5e0*/  IMAD.MOV.U32 R7, RZ, RZ, R16 ;  /* 0x000000ffff077224 */ /* 0x000fc400078e0010 */
[----:B------:R-:W-:Y:S01]  /*3e5f0*/  IMAD.MOV.U32 R6, RZ, RZ, R17 ;  /* 0x000000ffff067224 */ /* 0x000fe200078e0011 */
[----:B--2---:R-:W-:Y:S01]  /*3e600*/  STL.64 [R1+0x2db0], R26 ;  /* 0x002db01a01007387 */ /* 0x004fe20000100a00 */
[----:B------:R-:W-:Y:S02]  /*3e610*/  STL.64 [R1+0x2da8], R24 ;  /* 0x002da81801007387 */ /* 0x000fe40000100a00 */
[----:B------:R-:W-:Y:S02]  /*3e620*/  STL.64 [R1+0x110], R12 ;  /* 0x0001100c01007387 */ /* 0x000fe40000100a00 */
[----:B------:R-:W-:Y:S01]  /*3e630*/  STL.64 [R1+0x118], R14 ;  /* 0x0001180e01007387 */ /* 0x000fe20000100a00 */
[----:B------:R-:W2:Y:S01]  /*3e640*/  LDL.LU R16, [R1+0x1d0] ;  /* 0x0001d00001107983 */ /* 0x000ea20000300800 */
[----:B------:R-:W2:Y:S02]  /*3e650*/  LDL.LU R17, [R1+0x1d4] ;  /* 0x0001d40001117983 */ /* 0x000ea40000300800 */
[----:B------:R-:W2:Y:S02]  /*3e660*/  LDL.LU R18, [R1+0x1d8] ;  /* 0x0001d80001127983 */ /* 0x000ea40000300800 */
[----:B------:R-:W2:Y:S01]  /*3e670*/  LDL.LU R19, [R1+0x1dc] ;  /* 0x0001dc0001137983 */ /* 0x000ea20000300800 */
[----:B------:R-:W0:Y:S04]  /*3e680*/  LDSM.16.MT88.4 R12, [R0+0x13000] ;  /* 0x01300000000c783b */ /* 0x000e280000004200 */
[----:B--2---:R-:W-:Y:S01]  /*3e690*/  STL.64 [R1+0x2e00], R18 ;  /* 0x002e001201007387 */ /* 0x004fe20000100a00 */
[----:B------:R-:W-:Y:S02]  /*3e6a0*/  STL.64 [R1+0x2df8], R16 ;  /* 0x002df81001007387 */ /* 0x000fe40000100a00 */
[----:B------:R-:W2:Y:S02]  /*3e6b0*/  LDL.LU R20, [R1+0x1e0] ;  /* 0x0001e00001147983 */ /* 0x000ea40000300800 */
[----:B------:R-:W2:Y:S01]  /*3e6c0*/  LDL.LU R21, [R1+0x1e4] ;  /* 0x0001e40001157983 */ /* 0x000ea20000300800 */
[----:B------:R-:W2:Y:S01]  /*3e6d0*/  LDL.LU R22, [R1+0x1e8] ;  /* 0x0001e80001167983 */ /* 0x000ea20000300800 */
[----:B------:R-:W2:Y:S03]  /*3e6e0*/  LDL.LU R23, [R1+0x1ec] ;  /* 0x0001ec0001177983 */ /* 0x000ea60000300800 */
[----:B--2---:R-:W-:Y:S01]  /*3e6f0*/  STL.64 [R1+0x2e10], R22 ;  /* 0x002e101601007387 */ /* 0x004fe20000100a00 */
[----:B------:R1:W-:Y:S03]  /*3e700*/  STL.64 [R1+0x2e08], R20 ;  /* 0x002e081401007387 */ /* 0x0003e60000100a00 */
[----:B-1----:R-:W3:Y:S01]  /*3e710*/  LDL.LU R20, [R1+0x1f0] ;  /* 0x0001f00001147983 */ /* 0x002ee20000300800 */
[----:B------:R-:W3:Y:S02]  /*3e720*/  LDL.LU R21, [R1+0x1f4] ;  /* 0x0001f40001157983 */ /* 0x000ee40000300800 */
[----:B------:R-:W3:Y:S02]  /*3e730*/  LDL.LU R22, [R1+0x1f8] ;  /* 0x0001f80001167983 */ /* 0x000ee40000300800 */
[----:B------:R-:W3:Y:S01]  /*3e740*/  LDL.LU R23, [R1+0x1fc] ;  /* 0x0001fc0001177983 */ /* 0x000ee20000300800 */
[----:B------:R-:W3:Y:S01]  /*3e750*/  LDL.LU.64 R16, [R1+0x40] ;  /* 0x0000400001107983 */ /* 0x000ee20000300a00 */
[----:B------:R-:W2:Y:S03]  /*3e760*/  LDL.LU.64 R4, [R1+0x30] ;  /* 0x0000300001047983 */ /* 0x000ea60000300a00 */
[----:B--2---:R1:W-:Y:S01]  /*3e770*/  STL.64 [R1+0x2dd8], R4 ;  /* 0x002dd80401007387 */ /* 0x0043e20000100a00 */
[----:B------:R-:W2:Y:S02]  /*3e780*/  LDL.LU R24, [R1+0x1a0] ;  /* 0x0001a00001187983 */ /* 0x000ea40000300800 */
[----:B------:R-:W2:Y:S02]  /*3e790*/  LDL.LU R25, [R1+0x1a4] ;  /* 0x0001a40001197983 */ /* 0x000ea40000300800 */
[----:B------:R-:W2:Y:S01]  /*3e7a0*/  LDL.LU R26, [R1+0x1a8] ;  /* 0x0001a800011a7983 */ /* 0x000ea20000300800 */
[----:B------:R-:W2:Y:S01]  /*3e7b0*/  LDL.LU R27, [R1+0x1ac] ;  /* 0x0001ac00011b7983 */ /* 0x000ea20000300800 */
[----:B-1----:R-:W-:-:S02]  /*3e7c0*/  IMAD.MOV.U32 R4, RZ, RZ, R2 ;  /* 0x000000ffff047224 */ /* 0x002fc400078e0002 */
[----:B------:R-:W-:Y:S01]  /*3e7d0*/  IMAD.MOV.U32 R5, RZ, RZ, R3 ;  /* 0x000000ffff057224 */ /* 0x000fe200078e0003 */
[----:B------:R-:W3:Y:S01]  /*3e7e0*/  LDL.LU R2, [R1+0x2e20] ;  /* 0x002e200001027983 */ /* 0x000ee20000300800 */
[----:B------:R-:W3:Y:S03]  /*3e7f0*/  LDL.LU R3, [R1+0x2e1c] ;  /* 0x002e1c0001037983 */ /* 0x000ee60000300800 */
[----:B--2---:R-:W-:Y:S01]  /*3e800*/  STL.64 [R1+0x2dd0], R26 ;  /* 0x002dd01a01007387 */ /* 0x004fe20000100a00 */
[----:B------:R1:W-:Y:S03]  /*3e810*/  STL.64 [R1+0x2dc8], R24 ;  /* 0x002dc81801007387 */ /* 0x0003e60000100a00 */
[----:B-1----:R-:W2:Y:S01]  /*3e820*/  LDL.LU R24, [R1+0x1b0] ;  /* 0x0001b00001187983 */ /* 0x002ea20000300800 */
[----:B------:R-:W2:Y:S02]  /*3e830*/  LDL.LU R25, [R1+0x1b4] ;  /* 0x0001b40001197983 */ /* 0x000ea40000300800 */
[----:B------:R-:W2:Y:S02]  /*3e840*/  LDL.LU R26, [R1+0x1b8] ;  /* 0x0001b800011a7983 */ /* 0x000ea40000300800 */
[----:B------:R-:W2:Y:S01]  /*3e850*/  LDL.LU R27, [R1+0x1bc] ;  /* 0x0001bc00011b7983 */ /* 0x000ea20000300800 */
[----:B---3--:R-:W-:Y:S01]  /*3e860*/  HMMA.16816.F32 R20, R8, R16, R20 ;  /* 0x000000100814723c */ /* 0x008fe20000001814 */
[----:B--2---:R-:W-:Y:S01]  /*3e870*/  STL.64 [R1+0x2de8], R26 ;  /* 0x002de81a01007387 */ /* 0x004fe20000100a00 */
[----:B------:R1:W-:Y:S03]  /*3e880*/  STL.64 [R1+0x2de0], R24 ;  /* 0x002de01801007387 */ /* 0x0003e60000100a00 */
[----:B-1----:R-:W2:Y:S01]  /*3e890*/  LDL.LU R24, [R1+0x1c0] ;  /* 0x0001c00001187983 */ /* 0x002ea20000300800 */
[----:B------:R-:W2:Y:S02]  /*3e8a0*/  LDL.LU R25, [R1+0x1c4] ;  /* 0x0001c40001197983 */ /* 0x000ea40000300800 */
[----:B------:R-:W2:Y:S02]  /*3e8b0*/  LDL.LU R26, [R1+0x1c8] ;  /* 0x0001c800011a7983 */ /* 0x000ea40000300800 */
[----:B------:R-:W2:Y:S01]  /*3e8c0*/  LDL.LU R27, [R1+0x1cc] ;  /* 0x0001cc00011b7983 */ /* 0x000ea20000300800 */
[----:B------:R-:W3:Y:S01]  /*3e8d0*/  LDL.LU R0, [R1+0x2e18] ;  /* 0x002e180001007983 */ /* 0x000ee20000300800 */
[----:B0-----:R0:W-:Y:S02]  /*3e8e0*/  STL.64 [R1+0x2c10], R14 ;  /* 0x002c100e01007387 */ /* 0x0011e40000100a00 */
[----:B------:R1:W-:Y:S01]  /*3e8f0*/  STL.64 [R1+0x2c08], R12 ;  /* 0x002c080c01007387 */ /* 0x0003e20000100a00 */
[----:B0-----:R-:W2:Y:S04]  /*3e900*/  LDL R14, [R1+0x68] ;  /* 0x00006800010e7983 */ /* 0x001ea80000100800 */
[----:B------:R-:W2:Y:S01]  /*3e910*/  LDL R15, [R1+0x6c] ;  /* 0x00006c00010f7983 */ /* 0x000ea20000100800 */
[----:B-1----:R-:W-:-:S02]  /*3e920*/  IMAD.MOV.U32 R12, RZ, RZ, R7 ;  /* 0x000000ffff0c7224 */ /* 0x002fc400078e0007 */
[----:B------:R-:W-:Y:S01]  /*3e930*/  IMAD.MOV.U32 R13, RZ, RZ, R6 ;  /* 0x000000ffff0d7224 */ /* 0x000fe200078e0006 */
[----:B--2---:R-:W-:Y:S04]  /*3e940*/  STL.64 [R1+0x2da0], R14 ;  /* 0x002da00e01007387 */ /* 0x004fe80000100a00 */
[----:B------:R0:W-:Y:S02]  /*3e950*/  STL.64 [R1+0x2d98], R12 ;  /* 0x002d980c01007387 */ /* 0x0001e40000100a00 */
[----:B0-----:R-:W2:Y:S01]  /*3e960*/  LDL.LU.64 R12, [R1+0x20] ;  /* 0x00002000010c7983 */ /* 0x001ea20000300a00 */
[----:B------:R-:W-:Y:S02]  /*3e970*/  STL.64 [R1+0x1f0], R20 ;  /* 0x0001f01401007387 */ /* 0x000fe40000100a00 */
[----:B------:R0:W-:Y:S02]  /*3e980*/  STL.64 [R1+0x1f8], R22 ;  /* 0x0001f81601007387 */ /* 0x0001e40000100a00 */
[----:B0-----:R-:W2:Y:S01]  /*3e990*/  LDL.LU.64 R22, [R1+0x2e10] ;  /* 0x002e100001167983 */ /* 0x001ea20000300a00 */
[----:B------:R-:W2:Y:S02]  /*3e9a0*/  LDL.LU.64 R20, [R1+0x2e08] ;  /* 0x002e080001147983 */ /* 0x000ea40000300a00 */
[----:B------:R-:W-:-:S02]  /*3e9b0*/  IMAD.MOV.U32 R7, RZ, RZ, R16 ;  /* 0x000000ffff077224 */ /* 0x000fc400078e0010 */
[----:B------:R-:W-:Y:S01]  /*3e9c0*/  IMAD.MOV.U32 R6, RZ, RZ, R17 ;  /* 0x000000ffff067224 */ /* 0x000fe200078e0011 */
[----:B------:R-:W3:Y:S01]  /*3e9d0*/  LDL.LU.64 R18, [R1+0x2e00] ;  /* 0x002e000001127983 */ /* 0x000ee20000300a00 */
[----:B------:R-:W3:Y:S01]  /*3e9e0*/  LDL.LU.64 R16, [R1+0x2df8] ;  /* 0x002df80001107983 */ /* 0x000ee20000300a00 */
[C---:B--2---:R-:W-:Y:S11]  /*3e9f0*/  HMMA.16816.F32 R20, R8.reuse, R12, R20 ;  /* 0x0000000c0814723c */ /* 0x044ff60000001814 */
[----:B------:R-:W-:Y:S11]  /*3ea00*/  @!UPT UIADD3 URZ, URZ, URZ, URZ ;  /* 0x0000003f3f3ff290 */ /* 0x000ff6000fffe03f */
[----:B------:R-:W-:Y:S01]  /*3ea10*/  @!UPT UIADD3 URZ, URZ, URZ, URZ ;  /* 0x0000003f3f3ff290 */ /* 0x000fe2000fffe03f */
[----:B------:R0:W-:Y:S01]  /*3ea20*/  STL.64 [R1+0x1e0], R20 ;  /* 0x0001e01401007387 */ /* 0x0001e20000100a00 */
[----:B------:R1:W-:Y:S03]  /*3ea30*/  STL.64 [R1+0x1e8], R22 ;  /* 0x0001e81601007387 */ /* 0x0003e60000100a00 */
[----:B0-----:R-:W3:Y:S01]  /*3ea40*/  LDL.LU.64 R20, [R1+0x2df0] ;  /* 0x002df00001147983 */ /* 0x001ee20000300a00 */
[----:B-1----:R-:W-:Y:S02]  /*3ea50*/  IMAD.MOV.U32 R23, RZ, RZ, R12 ;  /* 0x000000ffff177224 */ /* 0x002fe400078e000c */
[----:B------:R-:W2:Y:S02]  /*3ea60*/  LDL.LU R12, [R1+0x190] ;  /* 0x00019000010c7983 */ /* 0x000ea40000300800 */
[----:B------:R-:W-:Y:S01]  /*3ea70*/  IMAD.MOV.U32 R22, RZ, RZ, R13 ;  /* 0x000000ffff167224 */ /* 0x000fe200078e000d */
[----:B---3--:R-:W-:Y:S11]  /*3ea80*/  HMMA.16816.F32 R16, R8, R20, R16 ;  /* 0x000000140810723c */ /* 0x008ff60000001810 */
[----:B------:R-:W-:Y:S11]  /*3ea90*/  @!UPT UIADD3 URZ, URZ, URZ, URZ ;  /* 0x0000003f3f3ff290 */ /* 0x000ff6000fffe03f */
[----:B------:R-:W-:Y:S01]  /*3eaa0*/  @!UPT UIADD3 URZ, URZ, URZ, URZ ;  /* 0x0000003f3f3ff290 */ /* 0x000fe2000fffe03f */
[----:B------:R0:W-:Y:S01]  /*3eab0*/  STL.64 [R1+0x1d0], R16 ;  /* 0x0001d01001007387 */ /* 0x0001e20000100a00 */
[----:B------:R1:W-:Y:S02]  /*3eac0*/  STL.64 [R1+0x1d8], R18 ;  /* 0x0001d81201007387 */ /* 0x0003e40000100a00 */
[----:B------:R-:W2:Y:S02]  /*3ead0*/  LDL.LU R13, [R1+0x194] ;  /* 0x00019400010d7983 */ /* 0x000ea40000300800 */
[----:B------:R-:W2:Y:S01]  /*3eae0*/  LDL.LU R14, [R1+0x198] ;  /* 0x00019800010e7983 */ /* 0x000ea20000300800 */
[----:B------:R-:W2:Y:S04]  /*3eaf0*/  LDL.LU R15, [R1+0x19c] ;  /* 0x00019c00010f7983 */ /* 0x000ea80000300800 */
[----:B0-----:R-:W3:Y:S01]  /*3eb00*/  LDL.LU R16, [R1+0xc0] ;  /* 0x0000c00001107983 */ /* 0x001ee20000300800 */
[----:B------:R-:W3:Y:S02]  /*3eb10*/  LDL.LU R17, [R1+0xc4] ;  /* 0x0000c40001117983 */ /* 0x000ee40000300800 */
[----:B-1----:R-:W3:Y:S02]  /*3eb20*/  LDL.LU R18, [R1+0xc8] ;  /* 0x0000c80001127983 */ /* 0x002ee40000300800 */
[----:B------:R-:W3:Y:S01]  /*3eb30*/  LDL.LU R19, [R1+0xcc] ;  /* 0x0000cc0001137983 */ /* 0x000ee20000300800 */
[----:B------:R0:W-:Y:S02]  /*3eb40*/  STL.64 [R1+0x2d58], R20 ;  /* 0x002d581401007387 */ /* 0x0001e40000100a00 */
[----:B0-----:R-:W-:-:S02]  /*3eb50*/  IMAD.MOV.U32 R20, RZ, RZ, R23 ;  /* 0x000000ffff147224 */ /* 0x001fc400078e0017 */
[----:B------:R-:W-:-:S05]  /*3eb60*/  IMAD.MOV.U32 R21, RZ, RZ, R22 ;  /* 0x000000ffff157224 */ /* 0x000fca00078e0016 */
[----:B------:R0:W-:Y:S02]  /*3eb70*/  STL.64 [R1+0x2d70], R20 ;  /* 0x002d701401007387 */ /* 0x0001e40000100a00 */
[----:B0-----:R-:W-:Y:S02]  /*3eb80*/  IMAD.MOV.U32 R20, RZ, RZ, R7 ;  /* 0x000000ffff147224 */ /* 0x001fe400078e0007 */
[----:B------:R-:W-:Y:S02]  /*3eb90*/  IMAD.MOV.U32 R21, RZ, RZ, R6 ;  /* 0x000000ffff157224 */ /* 0x000fe400078e0006 */
[C---:B------:R-:W-:Y:S01]  /*3eba0*/  HMMA.16816.F32 R4, R8.reuse, R4, R24 ;  /* 0x000000040804723c */ /* 0x040fe20000001818 */
[----:B------:R-:W2:Y:S01]  /*3ebb0*/  LDL.LU.64 R26, [R1+0x2de8] ;  /* 0x002de800011a7983 */ /* 0x000ea20000300a00 */
[----:B------:R-:W2:Y:S11]  /*3ebc0*/  LDL.LU.64 R24, [R1+0x2de0] ;  /* 0x002de00001187983 */ /* 0x000eb60000300a00 */
[----:B------:R-:W-:Y:S10]  /*3ebd0*/  @!UPT UIADD3 URZ, URZ, URZ, URZ ;  /* 0x0000003f3f3ff290 */ /* 0x000ff4000fffe03f */
[----:B------:R0:W-:Y:S01]  /*3ebe0*/  STL.64 [R1+0x1c0], R4 ;  /* 0x0001c00401007387 */ /* 0x0001e20000100a00 */
[----:B------:R-:W-:Y:S03]  /*3ebf0*/  STL.64 [R1+0x1c8], R6 ;  /* 0x0001c80601007387 */ /* 0x000fe60000100a00 */
[----:B0-----:R-:W2:Y:S02]  /*3ec00*/  LDL.LU.64 R4, [R1+0x2dd8] ;  /* 0x002dd80001047983 */ /* 0x001ea40000300a00 */
[C---:B--2---:R-:W-:Y:S01]  /*3ec10*/  HMMA.16816.F32 R24, R8.reuse, R4, R24 ;  /* 0x000000040818723c */ /* 0x044fe20000001818 */
[----:B------:R-:W-:Y:S02]  /*3ec20*/  IMAD.MOV.U32 R23, RZ, RZ, R4 ;  /* 0x000000ffff177224 */ /* 0x000fe400078e0004 */
        /* <DEDUP_REMOVED lines=15> */
[----:B------:R-:W-:Y:S02]  /*3ed20*/  STL.64 [R1+0x2d50], R6 ;  /* 0x002d500601007387 */ /* 0x000fe40000100a00 */
[----:B------:R0:W-:Y:S02]  /*3ed30*/  STL.64 [R1+0x2d48], R4 ;  /* 0x002d480401007387 */ /* 0x0001e40000100a00 */
        /* <DEDUP_REMOVED lines=10> */
[C---:B------:R-:W-:Y:S01]  /*3ede0*/  HMMA.16816.F32 R12, R8.reuse, R24, R12 ;  /* 0x00000018080c723c */ /* 0x040fe2000000180c */
        /* <DEDUP_REMOVED lines=9> */
[----:B0-----:R-:W2:Y:S01]  /*3ee80*/  LDL.LU.64 R14, [R1+0x2da0] ;  /* 0x002da000010e7983 */ /* 0x001ea20000300a00 */
[----:B------:R-:W3:Y:S02]  /*3ee90*/  LDL.LU.64 R12, [R1+0x2d98] ;  /* 0x002d9800010c7983 */ /* 0x000ee40000300a00 */
[----:B---3--:R-:W-:Y:S01]  /*3eea0*/  HMMA.16816.F32 R8, R8, R12, R16 ;  /* 0x0000000c0808723c */ /* 0x008fe20000001810 */
[----:B------:R-:W3:Y:S01]  /*3eeb0*/  LDL.LU.64 R18, [R1+0x2d90] ;  /* 0x002d900001127983 */ /* 0x000ee20000300a00 */
[----:B------:R-:W3:Y:S02]  /*3eec0*/  LDL.LU.64 R16, [R1+0x2d88] ;  /* 0x002d880001107983 */ /* 0x000ee40000300a00 */
[----:B--2---:R-:W-:Y:S02]  /*3eed0*/  STL.64 [R1+0x2d18], R14 ;  /* 0x002d180e01007387 */ /* 0x004fe40000100a00 */
[----:B------:R0:W-:Y:S02]  /*3eee0*/  STL.64 [R1+0x2d10], R12 ;  /* 0x002d100c01007387 */ /* 0x0001e40000100a00 */
[----:B0-----:R-:W-:-:S02]  /*3eef0*/  IMAD.MOV.U32 R12, RZ, RZ, R23 ;  /* 0x000000ffff0c7224 */ /* 0x001fc400078e0017 */
[----:B------:R-:W-:Y:S11]  /*3ef00*/  IMAD.MOV.U32 R13, RZ, RZ, R22 ;  /* 0x000000ffff0d7224 */ /* 0x000ff600078e0016 */
[----:B------:R-:W-:Y:S02]  /*3ef10*/  @!UPT UIADD3 URZ, URZ, URZ, URZ ;  /* 0x0000003f3f3ff290 */ /* 0x000fe4000fffe03f */
[----:B------:R0:W-:Y:S01]  /*3ef20*/  STL.64 [R1+0xc0], R8 ;  /* 0x0000c00801007387 */ /* 0x0001e20000100a00 */
[----:B------:R1:W-:Y:S03]  /*3ef30*/  STL.64 [R1+0xc8], R10 ;  /* 0x0000c80a01007387 */ /* 0x0003e60000100a00 */
[----:B0-----:R-:W2:Y:S01]  /*3ef40*/  LDL.LU.64 R8, [R1] ;  /* 0x0000000001087983 */ /* 0x001ea20000300a00 */
[----:B-1----:R-:W2:Y:S01]  /*3ef50*/  LDL.64 R10, [R1+0x8] ;  /* 0x00000800010a7983 */ /* 0x002ea20000100a00 */
        /* <DEDUP_REMOVED lines=16> */
[----:B------:R-:W2:Y:S11]  /*3f060*/  LDL.LU.64 R4, [R1+0x2d48] ;  /* 0x002d480001047983 */ /* 0x000eb60000300a00 */
[----:B------:R-:W-:Y:S09]  /*3f070*/  @!UPT UIADD3 URZ, URZ, URZ, URZ ;  /* 0x0000003f3f3ff290 */ /* 0x000ff2000fffe03f */
[----:B------:R-:W-:Y:S01]  /*3f080*/  STL.64 [R1+0x80], R20 ;  /* 0x0000801401007387 */ /* 0x000fe20000100a00 */
[----:B------:R0:W-:Y:S03]  /*3f090*/  STL.64 [R1+0x88], R22 ;  /* 0x0000881601007387 */ /* 0x0001e60000100a00 */
[----:B0-----:R-:W2:Y:S01]  /*3f0a0*/  LDL.LU.64 R22, [R1+0x2d40] ;  /* 0x002d400001167983 */ /* 0x001ea20000300a00 */
        /* <DEDUP_REMOVED lines=8> */
[----:B------:R0:W-:Y:S02]  /*3f130*/  STL.64 [R1+0x2cb8], R10 ;  /* 0x002cb80a01007387 */ /* 0x0001e40000100a00 */
[----:B------:R-:W2:Y:S01]  /*3f140*/  LDL.LU R8, [R1+0x220] ;  /* 0x0002200001087983 */ /* 0x000ea20000300800 */
[----:B------:R-:W2:Y:S04]  /*3f150*/  LDL.LU R9, [R1+0x224] ;  /* 0x0002240001097983 */ /* 0x000ea80000300800 */
[----:B0-----:R-:W2:Y:S01]  /*3f160*/  LDL.LU R10, [R1+0x228] ;  /* 0x00022800010a7983 */ /* 0x001ea20000300800 */
[----:B------:R-:W2:Y:S02]  /*3f170*/  LDL.LU R11, [R1+0x22c] ;  /* 0x00022c00010b7983 */ /* 0x000ea40000300800 */
[C---:B--2---:R-:W-:Y:S08]  /*3f180*/  HMMA.16816.F32 R8, R16.reuse, R12, R8 ;  /* 0x0000000c1008723c */ /* 0x044ff00000001808 */
[----:B------:R-:W-:Y:S11]  /*3f190*/  HMMA.16816.F32 R12, R16, R4, R20 ;  /* 0x00000004100c723c */ /* 0x000ff60000001814 */
[----:B------:R-:W-:Y:S04]  /*3f1a0*/  @!UPT UIADD3 URZ, URZ, URZ, URZ ;  /* 0x0000003f3f3ff290 */ /* 0x000fe8000fffe03f */
[----:B------:R-:W-:Y:S01]  /*3f1b0*/  STL.64 [R1+0x220], R8 ;  /* 0x0002200801007387 */ /* 0x000fe20000100a00 */
[----:B------:R0:W-:Y:S03]  /*3f1c0*/  STL.64 [R1+0x228], R10 ;  /* 0x0002280a01007387 */ /* 0x0001e60000100a00 */
[----:B0-----:R-:W2:Y:S04]  /*3f1d0*/  LDL R10, [R1+0x18] ;  /* 0x00001800010a7983 */ /* 0x001ea80000100800 */
[----:B------:R0:W-:Y:S02]  /*3f1e0*/  STL.64 [R1+0x340], R12 ;  /* 0x0003400c01007387 */ /* 0x0001e40000100a00 */
[----:B------:R1:W-:Y:S02]  /*3f1f0*/  STL.64 [R1+0x348], R14 ;  /* 0x0003480e01007387 */ /* 0x0003e40000100a00 */
[----:B------:R-:W2:Y:S01]  /*3f200*/  LDL R11, [R1+0x1c] ;  /* 0x00001c00010b7983 */ /* 0x000ea20000100800 */
[----:B0-----:R-:W3:Y:S01]  /*3f210*/  LDL.LU R12, [R1+0x350] ;  /* 0x00035000010c7983 */ /* 0x001ee20000300800 */
[----:B------:R-:W3:Y:S02]  /*3f220*/  LDL.LU R13, [R1+0x354] ;  /* 0x00035400010d7983 */ /* 0x000ee40000300800 */
[----:B-1----:R-:W3:Y:S02]  /*3f230*/  LDL.LU R14, [R1+0x358] ;  /* 0x00035800010e7983 */ /* 0x002ee40000300800 */
[----:B------:R-:W3:Y:S01]  /*3f240*/  LDL.LU R15, [R1+0x35c] ;  /* 0x00035c00010f7983 */ /* 0x000ee20000300800 */
[----:B--2---:R0:W-:Y:S04]  /*3f250*/  STL.64 [R1+0x2cd0], R10 ;  /* 0x002cd00a01007387 */ /* 0x0041e80000100a00 */
[----:B0-----:R-:W2:Y:S04]  /*3f260*/  LDL.64 R10, [R1+0x28] ;  /* 0x00002800010a7983 */ /* 0x001ea80000100a00 */
[----:B--2---:R-:W-:Y:S01]  /*3f270*/  STL.64 [R1+0x2ce8], R10 ;  /* 0x002ce80a01007387 */ /* 0x004fe20000100a00 */
[----:B---3--:R0:W-:Y:S02]  /*3f280*/  STL.64 [R1+0x2cb0], R6 ;  /* 0x002cb00601007387 */ /* 0x0081e40000100a00 */
[----:B------:R-:W2:Y:S02]  /*3f290*/  LDL.LU R4, [R1+0x2f0] ;  /* 0x0002f00001047983 */ /* 0x000ea40000300800 */
[----:B------:R-:W2:Y:S01]  /*3f2a0*/  LDL.LU R5, [R1+0x2f4] ;  /* 0x0002f40001057983 */ /* 0x000ea20000300800 */
[----:B0-----:R-:W3:Y:S01]  /*3f2b0*/  LDL.LU R6, [R1+0x2f8] ;  /* 0x0002f80001067983 */ /* 0x001ee20000300800 */
[----:B------:R-:W3:Y:S02]  /*3f2c0*/  LDL.LU R7, [R1+0x2fc] ;  /* 0x0002fc0001077983 */ /* 0x000ee40000300800 */
[----:B------:R-:W2:Y:S02]  /*3f2d0*/  LDL.LU R20, [R1+0x330] ;  /* 0x0003300001147983 */ /* 0x000ea40000300800 */
[----:B------:R-:W4:Y:S01]  /*3f2e0*/  LDL.LU R21, [R1+0x334] ;  /* 0x0003340001157983 */ /* 0x000f220000300800 */
[----:B------:R-:W4:Y:S01]  /*3f2f0*/  LDL.LU R22, [R1+0x338] ;  /* 0x0003380001167983 */ /* 0x000f220000300800 */
[----:B------:R-:W4:Y:S02]  /*3f300*/  LDL.LU R23, [R1+0x33c] ;  /* 0x00033c0001177983 */ /* 0x000f240000300800 */
[----:B------:R-:W4:Y:S01]  /*3f310*/  LDL.64 R10, [R1+0x48] ;  /* 0x00004800010a7983 */ /* 0x000f220000100a00 */
[----:B---3--:R-:W-:Y:S01]  /*3f320*/  STL.64 [R1+0x2cc8], R6 ;  /* 0x002cc80601007387 */ /* 0x008fe20000100a00 */
[----:B--2---:R0:W-:Y:S03]  /*3f330*/  STL.64 [R1+0x2cc0], R4 ;  /* 0x002cc00401007387 */ /* 0x0041e60000100a00 */
[----:B0-----:R-:W2:Y:S01]  /*3f340*/  LDL.LU R4, [R1+0x300] ;  /* 0x0003000001047983 */ /* 0x001ea20000300800 */
[----:B------:R-:W-:-:S02]  /*3f350*/  IMAD.MOV.U32 R5, RZ, RZ, R0 ;  /* 0x000000ffff057224 */ /* 0x000fc400078e0000 */
[----:B------:R-:W3:Y:S02]  /*3f360*/  LDL.LU R0, [R1+0x2d24] ;  /* 0x002d240001007983 */ /* 0x000ee40000300800 */
[----:B------:R-:W2:Y:S01]  /*3f370*/  LDL.LU R6, [R1+0x308] ;  /* 0x0003080001067983 */ /* 0x000ea20000300800 */
[----:B------:R-:W2:Y:S01]  /*3f380*/  LDL.LU R7, [R1+0x30c] ;  /* 0x00030c0001077983 */ /* 0x000ea20000300800 */
[----:B------:R-:W-:Y:S03]  /*3f390*/  HMMA.16816.F32 R12, R16, R24, R12 ;  /* 0x00000018100c723c */ /* 0x000fe6000000180c */
[----:B--2---:R3:W-:Y:S01]  /*3f3a0*/  STL.64 [R1+0x2ce0], R6 ;  /* 0x002ce00601007387 */ /* 0x0047e20000100a00 */
[----:B------:R0:W-:Y:S02]  /*3f3b0*/  STL.64 [R1+0x2cd8], R4 ;  /* 0x002cd80401007387 */ /* 0x0001e40000100a00 */
[----:B---3--:R-:W-:Y:S01]  /*3f3c0*/  IMAD.MOV.U32 R6, RZ, RZ, R0 ;  /* 0x000000ffff067224 */ /* 0x008fe200078e0000 */
[----:B0-----:R-:W2:Y:S01]  /*3f3d0*/  LDL.LU R4, [R1+0x310] ;  /* 0x0003100001047983 */ /* 0x001ea20000300800 */
[----:B------:R-:W2:Y:S02]  /*3f3e0*/  LDL.LU R5, [R1+0x314] ;  /* 0x0003140001057983 */ /* 0x000ea40000300800 */
[----:B------:R-:W3:Y:S02]  /*3f3f0*/  LDL.LU R0, [R1+0x2d20] ;  /* 0x002d200001007983 */ /* 0x000ee40000300800 */
[----:B------:R-:W2:Y:S02]  /*3f400*/  LDL.LU R7, [R1+0x31c] ;  /* 0x00031c0001077983 */ /* 0x000ea40000300800 */
[----:B--2---:R-:W-:Y:S01]  /*3f410*/  STL.64 [R1+0x2cf8], R6 ;  /* 0x002cf80601007387 */ /* 0x004fe20000100a00 */
[----:B------:R0:W-:Y:S03]  /*3f420*/  STL.64 [R1+0x2cf0], R4 ;  /* 0x002cf00401007387 */ /* 0x0001e60000100a00 */
[----:B0-----:R-:W2:Y:S01]  /*3f430*/  LDL.LU R4, [R1+0x320] ;  /* 0x0003200001047983 */ /* 0x001ea20000300800 */
[----:B------:R-:W2:Y:S02]  /*3f440*/  LDL.LU R5, [R1+0x324] ;  /* 0x0003240001057983 */ /* 0x000ea40000300800 */
[----:B------:R-:W2:Y:S02]  /*3f450*/  LDL.LU R6, [R1+0x328] ;  /* 0x0003280001067983 */ /* 0x000ea40000300800 */
[----:B---3--:R-:W-:Y:S01]  /*3f460*/  IMAD.MOV.U32 R7, RZ, RZ, R0 ;  /* 0x000000ffff077224 */ /* 0x008fe200078e0000 */
[----:B------:R-:W-:Y:S01]  /*3f470*/  STL.64 [R1+0x350], R12 ;  /* 0x0003500c01007387 */ /* 0x000fe20000100a00 */
[----:B------:R0:W-:Y:S02]  /*3f480*/  STL [R1+0x35c], R15 ;  /* 0x00035c0f01007387 */ /* 0x0001e40000100800 */
[----:B------:R-:W-:-:S02]  /*3f490*/  IMAD.MOV.U32 R0, RZ, RZ, R14 ;  /* 0x000000ffff007224 */ /* 0x000fc400078e000e */
[----:B0-----:R-:W3:Y:S01]  /*3f4a0*/  LDL.LU.64 R14, [R1+0x2d18] ;  /* 0x002d1800010e7983 */ /* 0x001ee20000300a00 */
[----:B------:R-:W4:Y:S02]  /*3f4b0*/  LDL.LU.64 R12, [R1+0x2d10] ;  /* 0x002d1000010c7983 */ /* 0x000f240000300a00 */
[----:B------:R0:W-:Y:S02]  /*3f4c0*/  STL.64 [R1+0x2c90], R26 ;  /* 0x002c901a01007387 */ /* 0x0001e40000100a00 */
[----:B------:R-:W2:Y:S01]  /*3f4d0*/  LDL.LU R24, [R1+0x2d0] ;  /* 0x0002d00001187983 */ /* 0x000ea20000300800 */
[----:B------:R-:W2:Y:S04]  /*3f4e0*/  LDL.LU R25, [R1+0x2d4] ;  /* 0x0002d40001197983 */ /* 0x000ea80000300800 */
[----:B0-----:R-:W2:Y:S01]  /*3f4f0*/  LDL.LU R26, [R1+0x2d8] ;  /* 0x0002d800011a7983 */ /* 0x001ea20000300800 */
[----:B------:R-:W2:Y:S01]  /*3f500*/  LDL.LU R27, [R1+0x2dc] ;  /* 0x0002dc00011b7983 */ /* 0x000ea20000300800 */
[----:B----4-:R-:W-:Y:S02]  /*3f510*/  HMMA.16816.F32 R16, R16, R12, R20 ;  /* 0x0000000c1010723c */ /* 0x010fe40000001814 */
[----:B--2---:R-:W-:Y:S01]  /*3f520*/  STL.64 [R1+0x2ca0], R26 ;  /* 0x002ca01a01007387 */ /* 0x004fe20000100a00 */
[----:B------:R0:W-:Y:S03]  /*3f530*/  STL.64 [R1+0x2c98], R24 ;  /* 0x002c981801007387 */ /* 0x0001e60000100a00 */
[----:B0-----:R-:W2:Y:S01]  /*3f540*/  LDL.LU R24, [R1+0x2e0] ;  /* 0x0002e00001187983 */ /* 0x001ea20000300800 */
[----:B------:R-:W2:Y:S02]  /*3f550*/  LDL.LU R25, [R1+0x2e4] ;  /* 0x0002e40001197983 */ /* 0x000ea40000300800 */
[----:B------:R-:W-:Y:S02]  /*3f560*/  STL [R1+0x29e8], R0 ;  /* 0x0029e80001007387 */ /* 0x000fe40000100800 */
[----:B------:R-:W4:Y:S01]  /*3f570*/  LDL.LU.64 R22, [R1+0x2d08] ;  /* 0x002d080001167983 */ /* 0x000f220000300a00 */
[----:B------:R-:W4:Y:S01]  /*3f580*/  LDL.LU.64 R20, [R1+0x2d00] ;  /* 0x002d000001147983 */ /* 0x000f220000300a00 */
[----:B------:R-:W-:-:S02]  /*3f590*/  IMAD.MOV.U32 R26, RZ, RZ, R3 ;  /* 0x000000ffff1a7224 */ /* 0x000fc400078e0003 */
[----:B------:R-:W-:-:S09]  /*3f5a0*/  IMAD.MOV.U32 R27, RZ, RZ, R2 ;  /* 0x000000ffff1b7224 */ /* 0x000fd200078e0002 */
[----:B------:R-:W-:Y:S01]  /*3f5b0*/  IMAD.MOV.U32 R3, RZ, RZ, R18 ;  /* 0x000000ffff037224 */ /* 0x000fe200078e0012 */
[----:B------:R0:W-:Y:S01]  /*3f5c0*/  STL.64 [R1+0x330], R16 ;  /* 0x0003301001007387 */ /* 0x0001e20000100a00 */
[----:B------:R-:W-:Y:S02]  /*3f5d0*/  IMAD.MOV.U32 R2, RZ, RZ, R19 ;  /* 0x000000ffff027224 */ /* 0x000fe400078e0013 */
[----:B------:R-:W2:Y:S02]  /*3f5e0*/  LDL R18, [R1+0x38] ;  /* 0x0000380001127983 */ /* 0x000ea40000100800 */
[----:B------:R-:W2:Y:S02]  /*3f5f0*/  LDL R19, [R1+0x3c] ;  /* 0x00003c0001137983 */ /* 0x000ea40000100800 */
[----:B0-----:R-:W-:Y:S02]  /*3f600*/  IMAD.MOV.U32 R17, RZ, RZ, R10 ;  /* 0x000000ffff117224 */ /* 0x001fe400078e000a */
[----:B------:R-:W-:Y:S01]  /*3f610*/  IMAD.MOV.U32 R16, RZ, RZ, R11 ;  /* 0x000000ffff107224 */ /* 0x000fe200078e000b */
[C---:B----4-:R-:W-:Y:S11]  /*3f620*/  HMMA.16816.F32 R4, R20.reuse, R10, R4 ;  /* 0x0000000a1404723c */ /* 0x050ff60000001804 */
[----:B------:R-:W-:Y:S11]  /*3f630*/  @!UPT UIADD3 URZ, URZ, URZ, URZ ;  /* 0x0000003f3f3ff290 */ /* 0x000ff6000fffe03f */
[----:B------:R-:W-:Y:S01]  /*3f640*/  @!UPT UIADD3 URZ, URZ, URZ, URZ ;  /* 0x0000003f3f3ff290 */ /* 0x000fe2000fffe03f */
[----:B------:R-:W-:Y:S01]  /*3f650*/  STL.64 [R1+0x320], R4 ;  /* 0x0003200401007387 */ /* 0x000fe20000100a00 */
[----:B------:R0:W-:Y:S03]  /*3f660*/  STL.64 [R1+0x328], R6 ;  /* 0x0003280601007387 */ /* 0x0001e60000100a00 */
[----:B0-----:R-:W4:Y:S01]  /*3f670*/  LDL.LU.64 R6, [R1+0x2cf8] ;  /* 0x002cf80001067983 */ /* 0x001f220000300a00 */
[----:B------:R-:W4:Y:S02]  /*3f680*/  LDL.LU.64 R4, [R1+0x2cf0] ;  /* 0x002cf00001047983 */ /* 0x000f240000300a00 */
[----:B------:R-:W4:Y:S02]  /*3f690*/  LDL.LU.64 R10, [R1+0x2ce8] ;  /* 0x002ce800010a7983 */ /* 0x000f240000300a00 */
[----:B----4-:R-:W-:Y:S01]  /*3f6a0*/  HMMA.16816.F32 R4, R20, R10, R4 ;  /* 0x0000000a1404723c */ /* 0x010fe20000001804 */
[----:B------:R-:W-:-:S02]  /*3f6b0*/  IMAD.MOV.U32 R13, RZ, RZ, R10 ;  /* 0x000000ffff0d7224 */ /* 0x000fc400078e000a */
[----:B------:R-:W-:Y:S11]  /*3f6c0*/  IMAD.MOV.U32 R12, RZ, RZ, R11 ;  /* 0x000000ffff0c7224 */ /* 0x000ff600078e000b */
[----:B------:R-:W-:Y:S09]  /*3f6d0*/  @!UPT UIADD3 URZ, URZ, URZ, URZ ;  /* 0x0000003f3f3ff290 */ /* 0x000ff2000fffe03f */
[----:B------:R-:W-:Y:S01]  /*3f6e0*/  STL.64 [R1+0x310], R4 ;  /* 0x0003100401007387 */ /* 0x000fe20000100a00 */
[----:B------:R0:W-:Y:S03]  /*3f6f0*/  STL.64 [R1+0x318], R6 ;  /* 0x0003180601007387 */ /* 0x0001e60000100a00 */
[----:B0-----:R-:W4:Y:S01]  /*3f700*/  LDL.LU.64 R6, [R1+0x2ce0] ;  /* 0x002ce00001067983 */ /* 0x001f220000300a00 */
[----:B------:R-:W4:Y:S02]  /*3f710*/  LDL.LU.64 R4, [R1+0x2cd8] ;  /* 0x002cd80001047983 */ /* 0x000f240000300a00 */
[----:B------:R-:W4:Y:S02]  /*3f720*/  LDL.LU.64 R10, [R1+0x2cd0] ;  /* 0x002cd000010a7983 */ /* 0x000f240000300a00 */
[C---:B----4-:R-:W-:Y:S01]  /*3f730*/  HMMA.16816.F32 R8, R20.reuse, R10, R4 ;  /* 0x0000000a1408723c */ /* 0x050fe20000001804 */
[----:B------:R-:W4:Y:S01]  /*3f740*/  LDL.LU.64 R6, [R1+0x2cc8] ;  /* 0x002cc80001067983 */ /* 0x000f220000300a00 */
[----:B------:R-:W4:Y:S11]  /*3f750*/  LDL.LU.64 R4, [R1+0x2cc0] ;  /* 0x002cc00001047983 */ /* 0x000f360000300a00 */
[----:B------:R-:W-:Y:S10]  /*3f760*/  @!UPT UIADD3 URZ, URZ, URZ, URZ ;  /* 0x0000003f3f3ff290 */ /* 0x000ff4000fffe03f */
[----:B------:R-:W-:Y:S01]  /*3f770*/  STL.64 [R1+0x300], R8 ;  /* 0x0003000801007387 */ /* 0x000fe20000100a00 */
[----:B------:R0:W-:Y:S03]  /*3f780*/  STL.64 [R1+0x308], R10 ;  /* 0x0003080a01007387 */ /* 0x0001e60000100a00 */
[----:B0-----:R-:W4:Y:S02]  /*3f790*/  LDL.LU.64 R10, [R1+0x2cb8] ;  /* 0x002cb800010a7983 */ /* 0x001f240000300a00 */
[C---:B----4-:R-:W-:Y:S01]  /*3f7a0*/  HMMA.16816.F32 R4, R20.reuse, R10, R4 ;  /* 0x0000000a1404723c */ /* 0x050fe20000001804 */
[----:B------:R-:W-:Y:S11]  /*3f7b0*/  IMAD.MOV.U32 R0, RZ, RZ, R11 ;  /* 0x000000ffff007224 */ /* 0x000ff600078e000b */
[----:B------:R-:W-:Y:S11]  /*3f7c0*/  @!UPT UIADD3 URZ, URZ, URZ, URZ ;  /* 0x0000003f3f3ff290 */ /* 0x000ff6000fffe03f */
[----:B------:R-:W-:Y:S01]  /*3f7d0*/  STL.64 [R1+0x2f0], R4 ;  /* 0x0002f00401007387 */ /* 0x000fe20000100a00 */
[----:B------:R0:W-:Y:S03]  /*3f7e0*/  STL.64 [R1+0x2f8], R6 ;  /* 0x0002f80601007387 */ /* 0x0001e60000100a00 */
[----:B0-----:R-:W4:Y:S01]  /*3f7f0*/  LDL.LU.64 R6, [R1+0x2cb0] ;  /* 0x002cb00001067983 */ /* 0x001f220000300a00 */
[----:B------:R-:W3:Y:S01]  /*3f800*/  LDL R11, [R1+0x13a4] ;  /* 0x0013a400010b7983 */ /* 0x000ee20000100800 */
[----:B--2---:R-:W-:Y:S01]  /*3f810*/  HMMA.16816.F32 R24, R20, R18, R24 ;  /* 0x000000121418723c */ /* 0x004fe20000001818 */
[----:B------:R-:W-:-:S04]  /*3f820*/  IMAD.MOV.U32 R4, RZ, RZ, R10 ;  /* 0x000000ffff047224 */ /* 0x000fc800078e000a */
[----:B------:R-:W-:Y:S11]  /*3f830*/  IMAD.MOV.U32 R10, RZ, RZ, R4 ;  /* 0x000000ffff0a7224 */ /* 0x000ff600078e0004 */
[----:B------:R-:W-:Y:S08]  /*3f840*/  @!UPT UIADD3 URZ, URZ, URZ, URZ ;  /* 0x0000003f3f3ff290 */ /* 0x000ff0000fffe03f */
[----:B------:R-:W-:Y:S02]  /*3f850*/  IMAD.MOV.U32 R5, RZ, RZ, R26 ;  /* 0x000000ffff057224 */ /* 0x000fe400078e001a */
[----:B------:R-:W-:Y:S01]  /*3f860*/  IMAD.MOV.U32 R4, RZ, RZ, R27 ;  /* 0x000000ffff047224 */ /* 0x000fe200078e001b */
[----:B---3--:R0:W-:Y:S01]  /*3f870*/  STL [R1+0x2bbc], R11 ;  /* 0x002bbc0b01007387 */ /* 0x0081e20000100800 */
[----:B----4-:R-:W-:Y:S02]  /*3f880*/  IMAD.MOV.U32 R8, RZ, RZ, R6 ;  /* 0x000000ffff087224 */ /* 0x010fe400078e0006 */
[----:B------:R-:W-:Y:S02]  /*3f890*/  IMAD.MOV.U32 R9, RZ, RZ, R7 ;  /* 0x000000ffff097224 */ /* 0x000fe400078e0007 */
[----:B0-----:R-:W-:-:S05]  /*3f8a0*/  IMAD.MOV.U32 R11, RZ, RZ, R0 ;  /* 0x000000ffff0b7224 */ /* 0x001fca00078e0000 */
[----:B------:R0:W-:Y:S01]  /*3f8b0*/  STL.64 [R1+0x2c58], R10 ;  /* 0x002c580a01007387 */ /* 0x0001e20000100a00 */
[----:B------:R-:W2:Y:S02]  /*3f8c0*/  LDL.LU R6, [R1+0x2cac] ;  /* 0x002cac0001067983 */ /* 0x000ea40000300800 */
[----:B------:R-:W2:Y:S02]  /*3f8d0*/  LDL.LU R7, [R1+0x2ca8] ;  /* 0x002ca80001077983 */ /* 0x000ea40000300800 */
[----:B------:R-:W2:Y:S02]  /*3f8e0*/  LDL.LU.64 R26, [R1+0x2ca0] ;  /* 0x002ca000011a7983 */ /* 0x000ea40000300a00 */
[----:B0-----:R-:W-:Y:S02]  /*3f8f0*/  IMAD.MOV.U32 R10, RZ, RZ, R29 ;  /* 0x000000ffff0a7224 */ /* 0x001fe400078e001d */
[----:B------:R-:W-:Y:S02]  /*3f900*/  IMAD.MOV.U32 R11, RZ, RZ, R28 ;  /* 0x000000ffff0b7224 */ /* 0x000fe400078e001c */
[----:B------:R-:W-:-:S02]  /*3f910*/  IMAD.MOV.U32 R29, RZ, RZ, R24 ;  /* 0x000000ffff1d7224 */ /* 0x000fc400078e0018 */
[----:B------:R-:W-:Y:S02]  /*3f920*/  IMAD.MOV.U32 R28, RZ, RZ, R25 ;  /* 0x000000ffff1c7224 */ /* 0x000fe400078e0019 */
[----:B------:R-:W2:Y:S01]  /*3f930*/  LDL.LU.64 R24, [R1+0x2c98] ;  /* 0x002c980001187983 */ /* 0x000ea20000300a00 */
[----:B------:R-:W-:Y:S02]  /*3f940*/  STL.64 [R1+0x2c50], R18 ;  /* 0x002c501201007387 */ /* 0x000fe40000100a00 */
[----:B------:R-:W-:Y:S02]  /*3f950*/  STL [R1+0x293c], R28 ;  /* 0x00293c1c01007387 */ /* 0x000fe40000100800 */
[----:B------:R-:W-:Y:S01]  /*3f960*/  STL [R1+0x2938], R29 ;  /* 0x0029381d01007387 */ /* 0x000fe20000100800 */
[C---:B--2---:R-:W-:Y:S11]  /*3f970*/  HMMA.16816.F32 R24, R20.reuse, R6, R24 ;  /* 0x000000061418723c */ /* 0x044ff60000001818 */
[----:B------:R-:W-:Y:S11]  /*3f980*/  @!UPT UIADD3 URZ, URZ, URZ, URZ ;  /* 0x0000003f3f3ff290 */ /* 0x000ff6000fffe03f */
[----:B------:R-:W-:Y:S01]  /*3f990*/  @!UPT UIADD3 URZ, URZ, URZ, URZ ;  /* 0x0000003f3f3ff290 */ /* 0x000fe2000fffe03f */
[----:B------:R-:W-:Y:S01]  /*3f9a0*/  STL.64 [R1+0x2d0], R24 ;  /* 0x0002d01801007387 */ /* 0x000fe20000100a00 */
[----:B------:R0:W-:Y:S03]  /*3f9b0*/  STL.64 [R1+0x2d8], R26 ;  /* 0x0002d81a01007387 */ /* 0x0001e60000100a00 */
[----:B0-----:R-:W2:Y:S01]  /*3f9c0*/  LDL.LU.64 R26, [R1+0x2c90] ;  /* 0x002c9000011a7983 */ /* 0x001ea20000300a00 */
[----:B------:R-:W-:Y:S02]  /*3f9d0*/  STL.64 [R1+0x2c48], R6 ;  /* 0x002c480601007387 */ /* 0x000fe40000100a00 */
[----:B------:R0:W-:Y:S02]  /*3f9e0*/  STL.64 [R1+0x2c40], R4 ;  /* 0x002c400401007387 */ /* 0x0001e40000100a00 */
[----:B0-----:R-:W2:Y:S01]  /*3f9f0*/  LDL.LU R4, [R1+0x2c0] ;  /* 0x0002c00001047983 */ /* 0x001ea20000300800 */
[----:B------:R-:W2:Y:S02]  /*3fa00*/  LDL.LU R5, [R1+0x2c4] ;  /* 0x0002c40001057983 */ /* 0x000ea40000300800 */
[----:B------:R-:W2:Y:S02]  /*3fa10*/  LDL.LU R6, [R1+0x2c8] ;  /* 0x0002c80001067983 */ /* 0x000ea40000300800 */
[----:B------:R-:W2:Y:S02]  /*3fa20*/  LDL.LU R7, [R1+0x2cc] ;  /* 0x0002cc0001077983 */ /* 0x000ea40000300800 */
[C---:B--2---:R-:W-:Y:S08]  /*3fa30*/  HMMA.16816.F32 R4, R20.reuse, R26, R4 ;  /* 0x0000001a1404723c */ /* 0x044ff00000001804 */
[----:B------:R-:W-:Y:S01]  /*3fa40*/  HMMA.16816.F32 R20, R20, R14, R8 ;  /* 0x0000000e1414723c */ /* 0x000fe20000001808 */
[----:B------:R-:W-:Y:S11]  /*3fa50*/  IMAD.MOV.U32 R0, RZ, RZ, R27 ;  /* 0x000000ffff007224 */ /* 0x000ff600078e001b */
[----:B------:R-:W-:Y:S03]  /*3fa60*/  @!UPT UIADD3 URZ, URZ, URZ, URZ ;  /* 0x0000003f3f3ff290 */ /* 0x000fe6000fffe03f */
[----:B------:R0:W-:Y:S01]  /*3fa70*/  STL.64 [R1+0x2c0], R4 ;  /* 0x0002c00401007387 */ /* 0x0001e20000100a00 */
[----:B------:R-:W-:Y:S02]  /*3fa80*/  STL.64 [R1+0x2c8], R6 ;  /* 0x0002c80601007387 */ /* 0x000fe40000100a00 */
[----:B0-----:R-:W-:Y:S02]  /*3fa90*/  IMAD.MOV.U32 R4, RZ, RZ, R26 ;  /* 0x000000ffff047224 */ /* 0x001fe400078e001a */
[----:B------:R-:W2:Y:S01]  /*3faa0*/  LDL.LU.64 R26, [R1+0x2c88] ;  /* 0x002c8800011a7983 */ /* 0x000ea20000300a00 */
[----:B------:R-:W2:Y:S02]  /*3fab0*/  LDL.LU.64 R24, [R1+0x2c80] ;  /* 0x002c800001187983 */ /* 0x000ea40000300a00 */
[----:B------:R-:W3:Y:S02]  /*3fac0*/  LDL.LU R8, [R1+0x160] ;  /* 0x0001600001087983 */ /* 0x000ee40000300800 */
[----:B------:R-:W-:Y:S01]  /*3fad0*/  STL.64 [R1+0x210], R20 ;  /* 0x0002101401007387 */ /* 0x000fe20000100a00 */
[----:B------:R0:W-:Y:S01]  /*3fae0*/  STL.64 [R1+0x218], R22 ;  /* 0x0002181601007387 */ /* 0x0001e20000100a00 */
[----:B------:R-:W3:Y:S02]  /*3faf0*/  LDL.LU R9, [R1+0x164] ;  /* 0x0001640001097983 */ /* 0x000ee40000300800 */
[----:B------:R-:W4:Y:S02]  /*3fb00*/  LDL.LU R10, [R1+0x168] ;  /* 0x00016800010a7983 */ /* 0x000f240000300800 */
[----:B------:R-:W4:Y:S02]  /*3fb10*/  LDL.LU R11, [R1+0x16c] ;  /* 0x00016c00010b7983 */ /* 0x000f240000300800 */
[----:B----4-:R-:W-:Y:S01]  /*3fb20*/  STL.64 [R1+0x2c68], R10 ;  /* 0x002c680a01007387 */ /* 0x010fe20000100a00 */
[----:B---3--:R-:W-:Y:S02]  /*3fb30*/  STL.64 [R1+0x2c60], R8 ;  /* 0x002c600801007387 */ /* 0x008fe40000100a00 */
[----:B------:R-:W-:Y:S02]  /*3fb40*/  STL.64 [R1+0x2c20], R14 ;  /* 0x002c200e01007387 */ /* 0x000fe40000100a00 */
[----:B0-----:R-:W3:Y:S02]  /*3fb50*/  LDL R23, [R1+0x13a0] ;  /* 0x0013a00001177983 */ /* 0x001ee40000100800 */
[----:B------:R-:W-:-:S02]  /*3fb60*/  IMAD.MOV.U32 R7, RZ, RZ, R16 ;  /* 0x000000ffff077224 */ /* 0x000fc400078e0010 */
[----:B------:R-:W-:Y:S01]  /*3fb70*/  IMAD.MOV.U32 R6, RZ, RZ, R17 ;  /* 0x000000ffff067224 */ /* 0x000fe200078e0011 */
[----:B---3--:R0:W-:Y:S01]  /*3fb80*/  STL [R1+0x2bb8], R23 ;  /* 0x002bb81701007387 */ /* 0x0081e20000100800 */
[----:B------:R-:W3:Y:S02]  /*3fb90*/  LDL.LU R20, [R1+0x200] ;  /* 0x0002000001147983 */ /* 0x000ee40000300800 */
[----:B------:R-:W3:Y:S02]  /*3fba0*/  LDL.LU R21, [R1+0x204] ;  /* 0x0002040001157983 */ /* 0x000ee40000300800 */
[----:B------:R-:W4:Y:S01]  /*3fbb0*/  LDL.LU R22, [R1+0x208] ;  /* 0x0002080001167983 */ /* 0x000f220000300800 */
[----:B0-----:R-:W4:Y:S01]  /*3fbc0*/  LDL.LU R23, [R1+0x20c] ;  /* 0x00020c0001177983 */ /* 0x001f220000300800 */
[----:B------:R-:W2:Y:S02]  /*3fbd0*/  LDL.LU R16, [R1+0x150] ;  /* 0x0001500001107983 */ /* 0x000ea40000300800 */
[----:B------:R-:W2:Y:S02]  /*3fbe0*/  LDL.LU R17, [R1+0x154] ;  /* 0x0001540001117983 */ /* 0x000ea40000300800 */
[----:B------:R-:W2:Y:S01]  /*3fbf0*/  LDL.LU R18, [R1+0x158] ;  /* 0x0001580001127983 */ /* 0x000ea20000300800 */
[----:B------:R-:W2:Y:S01]  /*3fc00*/  LDL.LU R19, [R1+0x15c] ;  /* 0x00015c0001137983 */ /* 0x000ea20000300800 */
[----:B------:R-:W-:-:S02]  /*3fc10*/  IMAD.MOV.U32 R14, RZ, RZ, R4 ;  /* 0x000000ffff0e7224 */ /* 0x000fc400078e0004 */
[----:B------:R-:W-:Y:S02]  /*3fc20*/  IMAD.MOV.U32 R15, RZ, RZ, R0 ;  /* 0x000000ffff0f7224 */ /* 0x000fe400078e0000 */
[----:B------:R-:W-:Y:S02]  /*3fc30*/  IMAD.MOV.U32 R11, RZ, RZ, R12 ;  /* 0x000000ffff0b7224 */ /* 0x000fe400078e000c */
[----:B------:R-:W-:Y:S01]  /*3fc40*/  IMAD.MOV.U32 R10, RZ, RZ, R13 ;  /* 0x000000ffff0a7224 */ /* 0x000fe200078e000d */
[----:B--2---:R-:W-:Y:S01]  /*3fc50*/  STL.64 [R1+0x2c78], R18 ;  /* 0x002c781201007387 */ /* 0x004fe20000100a00 */
[----:B------:R0:W-:Y:S03]  /*3fc60*/  STL.64 [R1+0x2c70], R16 ;  /* 0x002c701001007387 */ /* 0x0001e60000100a00 */
[----:B0-----:R-:W2:Y:S01]  /*3fc70*/  LDL.LU R16, [R1+0x170] ;  /* 0x0001700001107983 */ /* 0x001ea20000300800 */
[----:B------:R-:W2:Y:S02]  /*3fc80*/  LDL.LU R17, [R1+0x174] ;  /* 0x0001740001117983 */ /* 0x000ea40000300800 */
[----:B------:R-:W2:Y:S02]  /*3fc90*/  LDL.LU R18, [R1+0x178] ;  /* 0x0001780001127983 */ /* 0x000ea40000300800 */
[----:B------:R-:W2:Y:S01]  /*3fca0*/  LDL.LU R19, [R1+0x17c] ;  /* 0x00017c0001137983 */ /* 0x000ea20000300800 */
[----:B------:R0:W-:Y:S01]  /*3fcb0*/  STL.64 [R1+0x2c38], R14 ;  /* 0x002c380e01007387 */ /* 0x0001e20000100a00 */
[----:B------:R-:W2:Y:S02]  /*3fcc0*/  LDL.LU R12, [R1+0x180] ;  /* 0x00018000010c7983 */ /* 0x000ea40000300800 */
[----:B------:R-:W2:Y:S01]  /*3fcd0*/  LDL.LU R13, [R1+0x184] ;  /* 0x00018400010d7983 */ /* 0x000ea20000300800 */
[----:B0-----:R-:W2:Y:S01]  /*3fce0*/  LDL.LU R14, [R1+0x188] ;  /* 0x00018800010e7983 */ /* 0x001ea20000300800 */
[----:B------:R-:W2:Y:S02]  /*3fcf0*/  LDL.LU R15, [R1+0x18c] ;  /* 0x00018c00010f7983 */ /* 0x000ea40000300800 */
[----:B----4-:R-:W-:Y:S02]  /*3fd00*/  STL.64 [R1+0x2bc8], R22 ;  /* 0x002bc81601007387 */ /* 0x010fe40000100a00 */
[----:B---3--:R0:W-:Y:S02]  /*3fd10*/  STL.64 [R1+0x2bc0], R20 ;  /* 0x002bc01401007387 */ /* 0x0081e40000100a00 */
[----:B0-----:R-:W3:Y:S01]  /*3fd20*/  LDL.LU R20, [R1+0xd0] ;  /* 0x0000d00001147983 */ /* 0x001ee20000300800 */
[----:B------:R-:W3:Y:S02]  /*3fd30*/  LDL.LU R21, [R1+0xd4] ;  /* 0x0000d40001157983 */ /* 0x000ee40000300800 */
[----:B------:R-:W4:Y:S02]  /*3fd40*/  LDL.LU R22, [R1+0xd8] ;  /* 0x0000d80001167983 */ /* 0x000f240000300800 */
[----:B------:R-:W4:Y:S01]  /*3fd50*/  LDL.LU R23, [R1+0xdc] ;  /* 0x0000dc0001177983 */ /* 0x000f220000300800 */
[C---:B--2---:R-:W-:Y:S08]  /*3fd60*/  HMMA.16816.F32 R8, R24.reuse, R10, R16 ;  /* 0x0000000a1808723c */ /* 0x044ff00000001810 */
[C---:B------:R-:W-:Y:S01]  /*3fd70*/  HMMA.16816.F32 R12, R24.reuse, R6, R12 ;  /* 0x00000006180c723c */ /* 0x040fe2000000180c */
[----:B----4-:R0:W-:Y:S01]  /*3fd80*/  STL.64 [R1+0x2bd8], R22 ;  /* 0x002bd81601007387 */ /* 0x0101e20000100a00 */
[----:B---3--:R-:W-:Y:S03]  /*3fd90*/  STL.64 [R1+0x2bd0], R20 ;  /* 0x002bd01401007387 */ /* 0x008fe60000100a00 */
[----:B0-----:R-:W2:Y:S01]  /*3fda0*/  LDL.64 R22, [R1+0x18] ;  /* 0x0000180001167983 */ /* 0x001ea20000100a00 */
[----:B------:R-:W3:Y:S11]  /*3fdb0*/  LDL.LU R4, [R1+0x140] ;  /* 0x0001400001047983 */ /* 0x000ef60000300800 */
[----:B------:R-:W-:Y:S06]  /*3fdc0*/  @!UPT UIADD3 URZ, URZ, URZ, URZ ;  /* 0x0000003f3f3ff290 */ /* 0x000fec000fffe03f */
[----:B------:R0:W-:Y:S02]  /*3fdd0*/  STL.64 [R1+0x180], R12 ;  /* 0x0001800c01007387 */ /* 0x0001e40000100a00 */
[----:B------:R1:W-:Y:S01]  /*3fde0*/  STL.64 [R1+0x188], R14 ;  /* 0x0001880e01007387 */ /* 0x0003e20000100a00 */
[----:B------:R-:W3:Y:S01]  /*3fdf0*/  LDL.LU R5, [R1+0x144] ;  /* 0x0001440001057983 */ /* 0x000ee20000300800 */
[----:B------:R-:W3:Y:S02]  /*3fe00*/  LDL.LU R6, [R1+0x148] ;  /* 0x0001480001067983 */ /* 0x000ee40000300800 */
[----:B------:R-:W3:Y:S01]  /*3fe10*/  LDL.LU R7, [R1+0x14c] ;  /* 0x00014c0001077983 */ /* 0x000ee20000300800 */
[----:B0-----:R-:W4:Y:S01]  /*3fe20*/  LDL.LU R12, [R1+0x130] ;  /* 0x00013000010c7983 */ /* 0x001f220000300800 */
[----:B------:R-:W4:Y:S02]  /*3fe30*/  LDL.LU R13, [R1+0x134] ;  /* 0x00013400010d7983 */ /* 0x000f240000300800 */
[----:B-1----:R-:W4:Y:S02]  /*3fe40*/  LDL.LU R14, [R1+0x138] ;  /* 0x00013800010e7983 */ /* 0x002f240000300800 */
[----:B------:R-:W4:Y:S01]  /*3fe50*/  LDL.LU R15, [R1+0x13c] ;  /* 0x00013c00010f7983 */ /* 0x000f220000300800 */
[----:B------:R-:W2:Y:S01]  /*3fe60*/  LDL.LU.64 R18, [R1+0x2c78] ;  /* 0x002c780001127983 */ /* 0x000ea20000300a00 */
[----:B------:R-:W2:Y:S02]  /*3fe70*/  LDL.LU.64 R16, [R1+0x2c70] ;  /* 0x002c700001107983 */ /* 0x000ea40000300a00 */
[----:B------:R-:W-:Y:S02]  /*3fe80*/  STL.64 [R1+0x170], R8 ;  /* 0x0001700801007387 */ /* 0x000fe40000100a00 */
[----:B------:R0:W-:Y:S02]  /*3fe90*/  STL.64 [R1+0x178], R10 ;  /* 0x0001780a01007387 */ /* 0x0001e40000100a00 */
        /* <DEDUP_REMOVED lines=8> */
[----:B------:R0:W-:Y:S03]  /*3ff20*/  STL.64 [R1+0x2be8], R22 ;  /* 0x002be81601007387 */ /* 0x0001e60000100a00 */
[----:B0-----:R-:W2:Y:S04]  /*3ff30*/  LDL.64 R22, [R1+0x28] ;  /* 0x0000280001167983 */ /* 0x001ea80000100a00 */
[----:B--2---:R0:W-:Y:S04]  /*3ff40*/  STL.64 [R1+0x2bf0], R22 ;  /* 0x002bf01601007387 */ /* 0x0041e80000100a00 */
[----:B0-----:R-:W2:Y:S01]  /*3ff50*/  LDL.64 R22, [R1+0x48] ;  /* 0x0000480001167983 */ /* 0x001ea20000100a00 */
[C---:B------:R-:W-:Y:S03]  /*3ff60*/  HMMA.16816.F32 R16, R24.reuse, R10, R16 ;  /* 0x0000000a1810723c */ /* 0x040fe60000001810 */
[----:B--2---:R0:W-:Y:S01]  /*3ff70*/  STL.64 [R1+0x2c18], R22 ;  /* 0x002c181601007387 */ /* 0x0041e20000100a00 */
        /* <DEDUP_REMOVED lines=9> */
[----:B------:R-:W2:Y:S03]  /*40010*/  LDL.LU R23, [R1+0x12c] ;  /* 0x00012c0001177983 */ /* 0x000ea60000300800 */
[----:B------:R-:W-:Y:S01]  /*40020*/  STL.64 [R1+0x150], R16 ;  /* 0x0001501001007387 */ /* 0x000fe20000100a00 */
[----:B------:R0:W-:Y:S03]  /*40030*/  STL.64 [R1+0x158], R18 ;  /* 0x0001581201007387 */ /* 0x0001e60000100a00 */
[----:B0-----:R-:W3:Y:S01]  /*40040*/  LDL.LU.64 R18, [R1+0x2c50] ;  /* 0x002c500001127983 */ /* 0x001ee20000300a00 */
[----:B------:R0:W-:Y:S02]  /*40050*/  STL.64 [R1+0x2be0], R10 ;  /* 0x002be00a01007387 */ /* 0x0001e40000100a00 */
[----:B------:R-:W2:Y:S02]  /*40060*/  LDL.LU R8, [R1+0xe0] ;  /* 0x0000e00001087983 */ /* 0x000ea40000300800 */
[----:B------:R-:W2:Y:S01]  /*40070*/  LDL.LU R9, [R1+0xe4] ;  /* 0x0000e40001097983 */ /* 0x000ea20000300800 */
[----:B0-----:R-:W2:Y:S01]  /*40080*/  LDL.LU R10, [R1+0xe8] ;  /* 0x0000e800010a7983 */ /* 0x001ea20000300800 */
[----:B------:R-:W2:Y:S01]  /*40090*/  LDL.LU R11, [R1+0xec] ;  /* 0x0000ec00010b7983 */ /* 0x000ea20000300800 */
[C---:B---3--:R-:W-:Y:S02]  /*400a0*/  HMMA.16816.F32 R4, R24.reuse, R18, R4 ;  /* 0x000000121804723c */ /* 0x048fe40000001804 */
        /* <DEDUP_REMOVED lines=9> */
[----:B0-----:R-:W4:Y:S01]  /*40140*/  LDL.LU.64 R6, [R1+0x2c48] ;  /* 0x002c480001067983 */ /* 0x001f220000300a00 */
[----:B------:R-:W3:Y:S01]  /*40150*/  LDL.LU.64 R4, [R1+0x2c40] ;  /* 0x002c400001047983 */ /* 0x000ee20000300a00 */
[C---:B----4-:R-:W-:Y:S11]  /*40160*/  HMMA.16816.F32 R12, R24.reuse, R6, R12 ;  /* 0x00000006180c723c */ /* 0x050ff6000000180c */
[----:B------:R-:W-:Y:S11]  /*40170*/  @!UPT UIADD3 URZ, URZ, URZ, URZ ;  /* 0x0000003f3f3ff290 */ /* 0x000ff6000fffe03f */
[----:B------:R-:W-:Y:S01]  /*40180*/  @!UPT UIADD3 URZ, URZ, URZ, URZ ;  /* 0x0000003f3f3ff290 */ /* 0x000fe2000fffe03f */
[----:B------:R-:W-:Y:S01]  /*40190*/  STL.64 [R1+0x130], R12 ;  /* 0x0001300c01007387 */ /* 0x000fe20000100a00 */
[----:B------:R0:W-:Y:S03]  /*401a0*/  STL.64 [R1+0x138], R14 ;  /* 0x0001380e01007387 */ /* 0x0001e60000100a00 */
[----:B0-----:R-:W4:Y:S02]  /*401b0*/  LDL.LU.64 R14, [R1+0x2c38] ;  /* 0x002c3800010e7983 */ /* 0x001f240000300a00 */
[C---:B----4-:R-:W-:Y:S02]  /*401c0*/  HMMA.16816.F32 R12, R24.reuse, R14, R20 ;  /* 0x0000000e180c723c */ /* 0x050fe40000001814 */
[----:B------:R-:W4:Y:S01]  /*401d0*/  LDL.LU.64 R22, [R1+0x2c30] ;  /* 0x002c300001167983 */ /* 0x000f220000300a00 */
[----:B------:R-:W4:Y:S11]  /*401e0*/  LDL.LU.64 R20, [R1+0x2c28] ;  /* 0x002c280001147983 */ /* 0x000f360000300a00 */
[----:B------:R-:W-:Y:S09]  /*401f0*/  @!UPT UIADD3 URZ, URZ, URZ, URZ ;  /* 0x0000003f3f3ff290 */ /* 0x000ff2000fffe03f */
[----:B------:R-:W-:Y:S01]  /*40200*/  STL.64 [R1+0x120], R12 ;  /* 0x0001200c01007387 */ /* 0x000fe20000100a00 */
[----:B------:R0:W-:Y:S03]  /*40210*/  STL.64 [R1+0x128], R14 ;  /* 0x0001280e01007387 */ /* 0x0001e60000100a00 */
[----:B0-----:R-:W4:Y:S02]  /*40220*/  LDL.LU.64 R14, [R1+0x2c20] ;  /* 0x002c2000010e7983 */ /* 0x001f240000300a00 */
[----:B----4-:R-:W-:Y:S02]  /*40230*/  HMMA.16816.F32 R24, R24, R14, R20 ;  /* 0x0000000e1818723c */ /* 0x010fe40000001814 */
[----:B------:R-:W2:Y:S01]  /*40240*/  LDL.LU.64 R22, [R1+0x2c18] ;  /* 0x002c180001167983 */ /* 0x000ea20000300a00 */
[----:B------:R-:W2:Y:S02]  /*40250*/  LDL.LU.64 R14, [R1+0x2c10] ;  /* 0x002c1000010e7983 */ /* 0x000ea40000300a00 */
[----:B------:R-:W2:Y:S11]  /*40260*/  LDL.LU.64 R12, [R1+0x2c08] ;  /* 0x002c0800010c7983 */ /* 0x000eb60000300a00 */
[----:B------:R-:W-:Y:S07]  /*40270*/  @!UPT UIADD3 URZ, URZ, URZ, URZ ;  /* 0x0000003f3f3ff290 */ /* 0x000fee000fffe03f */
[----:B------:R0:W-:Y:S01]  /*40280*/  STL.64 [R1+0xb0], R24 ;  /* 0x0000b01801007387 */ /* 0x0001e20000100a00 */
[----:B------:R1:W-:Y:S03]  /*40290*/  STL.64 [R1+0xb8], R26 ;  /* 0x0000b81a01007387 */ /* 0x0003e60000100a00 */
[----:B0-----:R-:W4:Y:S01]  /*402a0*/  LDL.LU R24, [R1+0xf0] ;  /* 0x0000f00001187983 */ /* 0x001f220000300800 */
[----:B------:R-:W4:Y:S02]  /*402b0*/  LDL.LU R25, [R1+0xf4] ;  /* 0x0000f40001197983 */ /* 0x000f240000300800 */
[----:B-1----:R-:W4:Y:S02]  /*402c0*/  LDL.LU R26, [R1+0xf8] ;  /* 0x0000f800011a7983 */ /* 0x002f240000300800 */
[----:B------:R-:W4:Y:S01]  /*402d0*/  LDL.LU R27, [R1+0xfc] ;  /* 0x0000fc00011b7983 */ /* 0x000f220000300800 */
        /* <DEDUP_REMOVED lines=9> */
[C---:B----4-:R-:W-:Y:S01]  /*40370*/  HMMA.16816.F32 R24, R12.reuse, R22, R24 ;  /* 0x000000160c18723c */ /* 0x050fe20000001818 */
[----:B------:R-:W-:Y:S11]  /*40380*/  IMAD.MOV.U32 R0, RZ, RZ, R23 ;  /* 0x000000ffff007224 */ /* 0x000ff600078e0017 */
[----:B------:R-:W-:Y:S11]  /*40390*/  @!UPT UIADD3 URZ, URZ, URZ, URZ ;  /* 0x0000003f3f3ff290 */ /* 0x000ff6000fffe03f */
[----:B------:R0:W-:Y:S01]  /*403a0*/  STL.64 [R1+0xf0], R24 ;  /* 0x0000f01801007387 */ /* 0x0001e20000100a00 */
[----:B------:R1:W-:Y:S02]  /*403b0*/  STL.64 [R1+0xf8], R26 ;  /* 0x0000f81a01007387 */ /* 0x0003e40000100a00 */
[----:B0-----:R-:W-:Y:S02]  /*403c0*/  IMAD.MOV.U32 R24, RZ, RZ, R22 ;  /* 0x000000ffff187224 */ /* 0x001fe400078e0016 */
[----:B------:R-:W2:Y:S02]  /*403d0*/  LDL.LU.64 R22, [R1+0x2be8] ;  /* 0x002be80001167983 */ /* 0x000ea40000300a00 */
[C---:B--2---:R-:W-:Y:S01]  /*403e0*/  HMMA.16816.F32 R8, R12.reuse, R22, R8 ;  /* 0x000000160c08723c */ /* 0x044fe20000001808 */
[----:B-1----:R-:W-:Y:S02]  /*403f0*/  IMAD.MOV.U32 R26, RZ, RZ, R22 ;  /* 0x000000ffff1a7224 */ /* 0x002fe400078e0016 */
[----:B------:R-:W-:Y:S11]  /*40400*/  IMAD.MOV.U32 R25, RZ, RZ, R23 ;  /* 0x000000ffff197224 */ /* 0x000ff600078e0017 */
[----:B------:R-:W-:Y:S09]  /*40410*/  @!UPT UIADD3 URZ, URZ, URZ, URZ ;  /* 0x0000003f3f3ff290 */ /* 0x000ff2000fffe03f */
[----:B------:R-:W-:Y:S01]  /*40420*/  STL.64 [R1+0xe0], R8 ;  /* 0x0000e00801007387 */ /* 0x000fe20000100a00 */
[----:B------:R0:W-:Y:S03]  /*40430*/  STL.64 [R1+0xe8], R10 ;  /* 0x0000e80a01007387 */ /* 0x0001e60000100a00 */
[----:B0-----:R-:W2:Y:S01]  /*40440*/  LDL.LU.64 R10, [R1+0x2be0] ;  /* 0x002be000010a7983 */ /* 0x001ea20000300a00 */
[----:B------:R-:W2:Y:S02]  /*40450*/  LDL.LU.64 R22, [R1+0x2bd8] ;  /* 0x002bd80001167983 */ /* 0x000ea40000300a00 */
[----:B------:R-:W2:Y:S02]  /*40460*/  LDL.LU.64 R20, [R1+0x2bd0] ;  /* 0x002bd00001147983 */ /* 0x000ea40000300a00 */
[C---:B--2---:R-:W-:Y:S01]  /*40470*/  HMMA.16816.F32 R8, R12.reuse, R10, R20 ;  /* 0x0000000a0c08723c */ /* 0x044fe20000001814 */
[----:B------:R-:W2:Y:S01]  /*40480*/  LDL.LU.64 R22, [R1+0x2bc8] ;  /* 0x002bc80001167983 */ /* 0x000ea20000300a00 */
[----:B------:R-:W2:Y:S11]  /*40490*/  LDL.LU.64 R20, [R1+0x2bc0] ;  /* 0x002bc00001147983 */ /* 0x000eb60000300a00 */
[----:B------:R-:W-:Y:S10]  /*404a0*/  @!UPT UIADD3 URZ, URZ, URZ, URZ ;  /* 0x0000003f3f3ff290 */ /* 0x000ff4000fffe03f */
[----:B------:R-:W-:Y:S01]  /*404b0*/  STL.64 [R1+0xd0], R8 ;  /* 0x0000d00801007387 */ /* 0x000fe20000100a00 */
[----:B------:R0:W-:Y:S03]  /*404c0*/  STL.64 [R1+0xd8], R10 ;  /* 0x0000d80a01007387 */ /* 0x0001e60000100a00 */
[----:B0-----:R-:W4:Y:S04]  /*404d0*/  LDL.LU R11, [R1+0x2bbc] ;  /* 0x002bbc00010b7983 */ /* 0x001f280000300800 */
[----:B----4-:R-:W0:Y:S01]  /*404e0*/  LDSM.16.MT88.4 R8, [R11+0x13080] ;  /* 0x013080000b08783b */ /* 0x010e220000004200 */
[C---:B--2---:R-:W-:Y:S03]  /*404f0*/  HMMA.16816.F32 R16, R12.reuse, R18, R20 ;  /* 0x000000120c10723c */ /* 0x044fe60000001814 */
[----:B0-----:R-:W-:Y:S01]  /*40500*/  STL.64 [R1+0x2bb0], R10 ;  /* 0x002bb00a01007387 */ /* 0x001fe20000100a00 */
[----:B------:R0:W-:Y:S03]  /*40510*/  STL.64 [R1+0x2ba8], R8 ;  /* 0x002ba80801007387 */ /* 0x0001e60000100a00 */
[----:B0-----:R-:W2:Y:S01]  /*40520*/  LDL.LU R8, [R1+0x2b0] ;  /* 0x0002b00001087983 */ /* 0x001ea20000300800 */
[----:B------:R-:W2:Y:S02]  /*40530*/  LDL.LU R9, [R1+0x2b4] ;  /* 0x0002b40001097983 */ /* 0x000ea40000300800 */
[----:B------:R-:W2:Y:S02]  /*40540*/  LDL.LU R10, [R1+0x2b8] ;  /* 0x0002b800010a7983 */ /* 0x000ea40000300800 */
[----:B------:R-:W2:Y:S01]  /*40550*/  LDL.LU R11, [R1+0x2bc] ;  /* 0x0002bc00010b7983 */ /* 0x000ea20000300800 */
[----:B------:R-:W4:Y:S10]  /*40560*/  LDL.LU R23, [R1+0x2bb8] ;  /* 0x002bb80001177983 */ /* 0x000f340000300800 */
[----:B------:R-:W-:Y:S02]  /*40570*/  STL.64 [R1+0x200], R16 ;  /* 0x0002001001007387 */ /* 0x000fe40000100a00 */
[----:B------:R-:W-:Y:S02]  /*40580*/  STL.64 [R1+0x208], R18 ;  /* 0x0002081201007387 */ /* 0x000fe40000100a00 */
[----:B----4-:R-:W0:Y:S01]  /*40590*/  LDSM.16.MT88.4 R16, [R23+0x13000] ;  /* 0x013000001710783b */ /* 0x010e220000004200 */
[----:B--2---:R-:W-:Y:S01]  /*405a0*/  HMMA.16816.F32 R8, R12, R6, R8 ;  /* 0x000000060c08723c */ /* 0x004fe20000001808 */
[----:B------:R-:W1:Y:S02]  /*405b0*/  LDSM.16.MT88.4 R20, [R23+0x13080] ;  /* 0x013080001714783b */ /* 0x000e640000004200 */
[----:B0-----:R-:W-:Y:S02]  /*405c0*/  STL.64 [R1+0x2b20], R18 ;  /* 0x002b201201007387 */ /* 0x001fe40000100a00 */
[----:B------:R-:W-:Y:S02]  /*405d0*/  STL.64 [R1+0x2b18], R16 ;  /* 0x002b181001007387 */ /* 0x000fe40000100a00 */
[----:B------:R0:W-:Y:S02]  /*405e0*/  STL.64 [R1+0x2b48], R6 ;  /* 0x002b480601007387 */ /* 0x0001e40000100a00 */
[----:B---3--:R-:W-:Y:S11]  /*405f0*/  STL.64 [R1+0x2b40], R4 ;  /* 0x002b400401007387 */ /* 0x008ff60000100a00 */
[----:B------:R-:W-:Y:S03]  /*40600*/  @!UPT UIADD3 URZ, URZ, URZ, URZ ;  /* 0x0000003f3f3ff290 */ /* 0x000fe6000fffe03f */
[----:B------:R-:W-:Y:S01]  /*40610*/  STL.64 [R1+0x2b0], R8 ;  /* 0x0002b00801007387 */ /* 0x000fe20000100a00 */
[----:B------:R-:W-:Y:S03]  /*40620*/  STL.64 [R1+0x2b8], R10 ;  /* 0x0002b80a01007387 */ /* 0x000fe60000100a00 */
[----:B0-----:R-:W2:Y:S04]  /*40630*/  LDL.LU.64 R6, [R1+0x8] ;  /* 0x0000080001067983 */ /* 0x001ea80000300a00 */
[----:B--2---:R0:W-:Y:S02]  /*40640*/  STL.64 [R1+0x2b60], R6 ;  /* 0x002b600601007387 */ /* 0x0041e40000100a00 */
[----:B0-----:R-:W-:-:S02]  /*40650*/  IMAD.MOV.U32 R6, RZ, RZ, R26 ;  /* 0x000000ffff067224 */ /* 0x001fc400078e001a */
[----:B------:R-:W-:-:S05]  /*40660*/  IMAD.MOV.U32 R7, RZ, RZ, R25 ;  /* 0x000000ffff077224 */ /* 0x000fca00078e0019 */
[----:B------:R0:W-:Y:S01]  /*40670*/  STL.64 [R1+0x2b78], R6 ;  /* 0x002b780601007387 */ /* 0x0001e20000100a00 */
[----:B------:R-:W2:Y:S02]  /*40680*/  LDL.LU R16, [R1+0x420] ;  /* 0x0004200001107983 */ /* 0x000ea40000300800 */
[----:B------:R-:W2:Y:S02]  /*40690*/  LDL.LU R17, [R1+0x424] ;  /* 0x0004240001117983 */ /* 0x000ea40000300800 */
[----:B------:R-:W3:Y:S01]  /*406a0*/  LDL.LU R18, [R1+0x428] ;  /* 0x0004280001127983 */ /* 0x000ee20000300800 */
[----:B------:R-:W3:Y:S01]  /*406b0*/  LDL.LU R19, [R1+0x42c] ;  /* 0x00042c0001137983 */ /* 0x000ee20000300800 */
[----:B0-----:R-:W-:Y:S02]  /*406c0*/  IMAD.MOV.U32 R6, RZ, RZ, R24 ;  /* 0x000000ffff067224 */ /* 0x001fe400078e0018 */
[----:B------:R-:W-:Y:S01]  /*406d0*/  IMAD.MOV.U32 R7, RZ, RZ, R0 ;  /* 0x000000ffff077224 */ /* 0x000fe200078e0000 */
[----:B------:R-:W4:Y:S01]  /*406e0*/  LDL.LU R24, [R1+0x3f0] ;  /* 0x0003f00001187983 */ /* 0x000f220000300800 */
[----:B------:R-:W4:Y:S02]  /*406f0*/  LDL.LU R25, [R1+0x3f4] ;  /* 0x0003f40001197983 */ /* 0x000f240000300800 */
[----:B------:R-:W4:Y:S02]  /*40700*/  LDL.LU R26, [R1+0x3f8] ;  /* 0x0003f800011a7983 */ /* 0x000f240000300800 */
[----:B------:R-:W4:Y:S01]  /*40710*/  LDL.LU R27, [R1+0x3fc] ;  /* 0x0003fc00011b7983 */ /* 0x000f220000300800 */
[----:B------:R-:W4:Y:S01]  /*40720*/  LDL R0, [R1+0x139c] ;  /* 0x00139c0001007983 */ /* 0x000f220000100800 */
[----:B------:R-:W-:Y:S03]  /*40730*/  STL.64 [R1+0x2b90], R6 ;  /* 0x002b900601007387 */ /* 0x000fe60000100a00 */
[----:B---3--:R-:W-:Y:S01]  /*40740*/  STL.64 [R1+0x2b58], R18 ;  /* 0x002b581201007387 */ /* 0x008fe20000100a00 */
[----:B--2---:R0:W-:Y:S03]  /*40750*/  STL.64 [R1+0x2b50], R16 ;  /* 0x002b501001007387 */ /* 0x0041e60000100a00 */
        /* <DEDUP_REMOVED lines=8> */
[----:B---3--:R-:W-:Y:S01]  /*407e0*/  STL.64 [R1+0x2b70], R18 ;  /* 0x002b701201007387 */ /* 0x008fe20000100a00 */
[----:B--2---:R0:W-:Y:S03]  /*407f0*/  STL.64 [R1+0x2b68], R16 ;  /* 0x002b681001007387 */ /* 0x0041e60000100a00 */
[----:B0-----:R-:W2:Y:S01]  /*40800*/  LDL.LU R16, [R1+0x440] ;  /* 0x0004400001107983 */ /* 0x001ea20000300800 */
[----:B------:R-:W2:Y:S02]  /*40810*/  LDL.LU R17, [R1+0x444] ;  /* 0x0004440001117983 */ /* 0x000ea40000300800 */
[----:B------:R-:W3:Y:S02]  /*40820*/  LDL.LU R18, [R1+0x448] ;  /* 0x0004480001127983 */ /* 0x000ee40000300800 */
[----:B------:R-:W3:Y:S02]  /*40830*/  LDL.LU R19, [R1+0x44c] ;  /* 0x00044c0001137983 */ /* 0x000ee40000300800 */
        /* <DEDUP_REMOVED lines=10> */
[----:B------:R-:W2:Y:S02]  /*408e0*/  LDL.LU R18, [R1+0x468] ;  /* 0x0004680001127983 */ /* 0x000ea40000300800 */
[----:B------:R-:W2:Y:S01]  /*408f0*/  LDL.LU R19, [R1+0x46c] ;  /* 0x00046c0001137983 */ /* 0x000ea20000300800 */
[----:B-1----:R0:W-:Y:S01]  /*40900*/  STL.64 [R1+0x2ab0], R22 ;  /* 0x002ab01601007387 */ /* 0x0021e20000100a00 */
[----:B------:R1:W-:Y:S03]  /*40910*/  STL.64 [R1+0x2aa8], R20 ;  /* 0x002aa81401007387 */ /* 0x0003e60000100a00 */
[----:B0-----:R-:W4:Y:S02]  /*40920*/  LDL.LU.64 R22, [R1+0x58] ;  /* 0x0000580001167983 */ /* 0x001f240000300a00 */
[----:B----4-:R-:W-:Y:S02]  /*40930*/  HMMA.16816.F32 R24, R12, R22, R24 ;  /* 0x000000160c18723c */ /* 0x010fe40000001818 */
[----:B------:R0:W-:Y:S01]  /*40940*/  STL.64 [R1+0x2b38], R22 ;  /* 0x002b381601007387 */ /* 0x0001e20000100a00 */
[----:B-1----:R-:W3:Y:S11]  /*40950*/  LDL.LU R20, [R1+0x410] ;  /* 0x0004100001147983 */ /* 0x002ef60000300800 */
[----:B------:R-:W-:Y:S09]  /*40960*/  @!UPT UIADD3 URZ, URZ, URZ, URZ ;  /* 0x0000003f3f3ff290 */ /* 0x000ff2000fffe03f */
[----:B------:R-:W-:Y:S01]  /*40970*/  STL.64 [R1+0x570], R24 ;  /* 0x0005701801007387 */ /* 0x000fe20000100a00 */
[----:B------:R-:W-:Y:S02]  /*40980*/  STL.64 [R1+0x578], R26 ;  /* 0x0005781a01007387 */ /* 0x000fe40000100a00 */
[----:B------:R-:W1:Y:S04]  /*40990*/  LDSM.16.MT88.4 R24, [R0+0x13000] ;  /* 0x013000000018783b */ /* 0x000e680000004200 */
[----:B------:R-:W3:Y:S01]  /*409a0*/  LDL.LU R21, [R1+0x414] ;  /* 0x0004140001157983 */ /* 0x000ee20000300800 */
[----:B0-----:R-:W3:Y:S01]  /*409b0*/  LDL.LU R22, [R1+0x418] ;  /* 0x0004180001167983 */ /* 0x001ee20000300800 */
[----:B------:R-:W3:Y:S03]  /*409c0*/  LDL.LU R23, [R1+0x41c] ;  /* 0x00041c0001177983 */ /* 0x000ee60000300800 */
[----:B-1----:R0:W-:Y:S01]  /*409d0*/  STL.64 [R1+0x2a30], R26 ;  /* 0x002a301a01007387 */ /* 0x0021e20000100a00 */
[----:B------:R-:W-:Y:S03]  /*409e0*/  STL.64 [R1+0x2a28], R24 ;  /* 0x002a281801007387 */ /* 0x000fe60000100a00 */
[----:B0-----:R-:W4:Y:S01]  /*409f0*/  LDL.LU.64 R26, [R1+0x68] ;  /* 0x00006800011a7983 */ /* 0x001f220000300a00 */
[----:B------:R-:W-:-:S02]  /*40a00*/  IMAD.MOV.U32 R6, RZ, RZ, R29 ;  /* 0x000000ffff067224 */ /* 0x000fc400078e001d */
[----:B------:R-:W-:Y:S01]  /*40a10*/  IMAD.MOV.U32 R7, RZ, RZ, R28 ;  /* 0x000000ffff077224 */ /* 0x000fe200078e001c */
[----:B----4-:R-:W-:Y:S01]  /*40a20*/  HMMA.16816.F32 R12, R12, R26, R8 ;  /* 0x0000001a0c0c723c */ /* 0x010fe20000001808 */
[----:B------:R-:W2:Y:S01]  /*40a30*/  LDL.LU.64 R10, [R1+0x2bb0] ;  /* 0x002bb000010a7983 */ /* 0x000ea20000300a00 */
[----:B------:R-:W2:Y:S11]  /*40a40*/  LDL.LU.64 R8, [R1+0x2ba8] ;  /* 0x002ba80001087983 */ /* 0x000eb60000300a00 */
[----:B------:R-:W-:Y:S10]  /*40a50*/  @!UPT UIADD3 URZ, URZ, URZ, URZ ;  /* 0x0000003f3f3ff290 */ /* 0x000ff4000fffe03f */
[----:B------:R-:W-:Y:S01]  /*40a60*/  STL.64 [R1+0x560], R12 ;  /* 0x0005600c01007387 */ /* 0x000fe20000100a00 */
[----:B------:R-:W-:Y:S02]  /*40a70*/  STL.64 [R1+0x568], R14 ;  /* 0x0005680e01007387 */ /* 0x000fe40000100a00 */
[----:B------:R-:W0:Y:S02]  /*40a80*/  LDSM.16.MT88.4 R12, [R0+0x13080] ;  /* 0x01308000000c783b */ /* 0x000e240000004200 */
[----:B0-----:R0:W-:Y:S02]  /*40a90*/  STL.64 [R1+0x29c8], R14 ;  /* 0x0029c80e01007387 */ /* 0x0011e40000100a00 */
[----:B------:R-:W-:Y:S02]  /*40aa0*/  STL.64 [R1+0x29c0], R12 ;  /* 0x0029c00c01007387 */ /* 0x000fe40000100a00 */
[----:B0-----:R-:W4:Y:S01]  /*40ab0*/  LDL.LU.64 R14, [R1+0x38] ;  /* 0x00003800010e7983 */ /* 0x001f220000300a00 */
[C---:B--2---:R-:W-:Y:S03]  /*40ac0*/  HMMA.16816.F32 R4, R8.reuse, R6, R16 ;  /* 0x000000060804723c */ /* 0x044fe60000001810 */
[----:B------:R-:W2:Y:S01]  /*40ad0*/  LDL.LU.64 R18, [R1+0x2ba0] ;  /* 0x002ba00001127983 */ /* 0x000ea20000300a00 */
[----:B------:R-:W2:Y:S11]  /*40ae0*/  LDL.LU.64 R16, [R1+0x2b98] ;  /* 0x002b980001107983 */ /* 0x000eb60000300a00 */
[----:B------:R-:W-:Y:S08]  /*40af0*/  @!UPT UIADD3 URZ, URZ, URZ, URZ ;  /* 0x0000003f3f3ff290 */ /* 0x000ff0000fffe03f */
        /* <DEDUP_REMOVED lines=17> */
[C---:B--2---:R-:W-:Y:S01]  /*40c10*/  HMMA.16816.F32 R16, R8.reuse, R6, R16 ;  /* 0x000000060810723c */ /* 0x044fe20000001810 */
[----:B------:R-:W-:Y:S02]  /*40c20*/  IMAD.MOV.U32 R24, RZ, RZ, R6 ;  /* 0x000000ffff187224 */ /* 0x000fe400078e0006 */
[----:B------:R-:W-:Y:S11]  /*40c30*/  IMAD.MOV.U32 R0, RZ, RZ, R7 ;  /* 0x000000ffff007224 */ /* 0x000ff600078e0007 */
[----:B------:R-:W-:Y:S09]  /*40c40*/  @!UPT UIADD3 URZ, URZ, URZ, URZ ;  /* 0x0000003f3f3ff290 */ /* 0x000ff2000fffe03f */
[----:B------:R-:W-:Y:S01]  /*40c50*/  STL.64 [R1+0x520], R16 ;  /* 0x0005201001007387 */ /* 0x000fe20000100a00 */
[----:B------:R0:W-:Y:S03]  /*40c60*/  STL.64 [R1+0x528], R18 ;  /* 0x0005281201007387 */ /* 0x0001e60000100a00 */
[----:B0-----:R-:W4:Y:S01]  /*40c70*/  LDL.LU.64 R18, [R1+0x2b58] ;  /* 0x002b580001127983 */ /* 0x001f220000300a00 */
[----:B------:R-:W4:Y:S02]  /*40c80*/  LDL.LU.64 R16, [R1+0x2b50] ;  /* 0x002b500001107983 */ /* 0x000f240000300a00 */
[----:B------:R-:W3:Y:S02]  /*40c90*/  LDL.LU.64 R6, [R1+0x2b48] ;  /* 0x002b480001067983 */ /* 0x000ee40000300a00 */
[----:B------:R-:W2:Y:S01]  /*40ca0*/  LDL.LU.64 R4, [R1+0x2b40] ;  /* 0x002b400001047983 */ /* 0x000ea20000300a00 */
[----:B------:R-:W-:Y:S01]  /*40cb0*/  STL.64 [R1+0x2b30], R26 ;  /* 0x002b301a01007387 */ /* 0x000fe20000100a00 */
[----:B------:R0:W-:Y:S03]  /*40cc0*/  STL [R1+0x2b28], R24 ;  /* 0x002b281801007387 */ /* 0x0001e60000100800 */
[----:B0-----:R-:W2:Y:S01]  /*40cd0*/  LDL.LU R24, [R1+0x400] ;  /* 0x0004000001187983 */ /* 0x001ea20000300800 */
[----:B------:R-:W2:Y:S02]  /*40ce0*/  LDL.LU R25, [R1+0x404] ;  /* 0x0004040001197983 */ /* 0x000ea40000300800 */
[----:B------:R-:W2:Y:S02]  /*40cf0*/  LDL.LU R26, [R1+0x408] ;  /* 0x00040800011a7983 */ /* 0x000ea40000300800 */
[----:B------:R-:W2:Y:S01]  /*40d00*/  LDL.LU R27, [R1+0x40c] ;  /* 0x00040c00011b7983 */ /* 0x000ea20000300800 */
[C---:B----4-:R-:W-:Y:S08]  /*40d10*/  HMMA.16816.F32 R16, R8.reuse, R14, R16 ;  /* 0x0000000e0810723c */ /* 0x050ff00000001810 */
[C---:B---3--:R-:W-:Y:S11]  /*40d20*/  HMMA.16816.F32 R20, R8.reuse, R6, R20 ;  /* 0x000000060814723c */ /* 0x048ff60000001814 */
[----:B------:R-:W-:Y:S04]  /*40d30*/  @!UPT UIADD3 URZ, URZ, URZ, URZ ;  /* 0x0000003f3f3ff290 */ /* 0x000fe8000fffe03f */
[----:B------:R0:W-:Y:S01]  /*40d40*/  STL.64 [R1+0x510], R16 ;  /* 0x0005101001007387 */ /* 0x0001e20000100a00 */
[----:B------:R1:W-:Y:S03]  /*40d50*/  STL.64 [R1+0x518], R18 ;  /* 0x0005181201007387 */ /* 0x0003e60000100a00 */
[----:B0-----:R-:W3:Y:S01]  /*40d60*/  LDL.LU R16, [R1+0x360] ;  /* 0x0003600001107983 */ /* 0x001ee20000300800 */
[----:B------:R-:W3:Y:S02]  /*40d70*/  LDL.LU R17, [R1+0x364] ;  /* 0x0003640001117983 */ /* 0x000ee40000300800 */
[----:B-1----:R-:W3:Y:S02]  /*40d80*/  LDL.LU R18, [R1+0x368] ;  /* 0x0003680001127983 */ /* 0x002ee40000300800 */
[----:B------:R-:W3:Y:S01]  /*40d90*/  LDL.LU R19, [R1+0x36c] ;  /* 0x00036c0001137983 */ /* 0x000ee20000300800 */
[----:B------:R0:W-:Y:S01]  /*40da0*/  STL.64 [R1+0x2b10], R14 ;  /* 0x002b100e01007387 */ /* 0x0001e20000100a00 */
[----:B------:R-:W4:Y:S02]  /*40db0*/  LDL.LU R12, [R1+0x3d0] ;  /* 0x0003d000010c7983 */ /* 0x000f240000300800 */
[----:B------:R-:W4:Y:S01]  /*40dc0*/  LDL.LU R13, [R1+0x3d4] ;  /* 0x0003d400010d7983 */ /* 0x000f220000300800 */
[----:B0-----:R-:W4:Y:S01]  /*40dd0*/  LDL.LU R14, [R1+0x3d8] ;  /* 0x0003d800010e7983 */ /* 0x001f220000300800 */
[----:B------:R-:W4:Y:S02]  /*40de0*/  LDL.LU R15, [R1+0x3dc] ;  /* 0x0003dc00010f7983 */ /* 0x000f240000300800 */
[----:B------:R-:W-:Y:S02]  /*40df0*/  STL.64 [R1+0x500], R20 ;  /* 0x0005001401007387 */ /* 0x000fe40000100a00 */
[----:B------:R0:W-:Y:S02]  /*40e00*/  STL.64 [R1+0x508], R22 ;  /* 0x0005081601007387 */ /* 0x0001e40000100a00 */
[----:B0-----:R-:W3:Y:S01]  /*40e10*/  LDL.LU.64 R22, [R1+0x2b38] ;  /* 0x002b380001167983 */ /* 0x001ee20000300a00 */
[----:B------:R0:W-:Y:S02]  /*40e20*/  STL.64 [R1+0x2ad8], R6 ;  /* 0x002ad80601007387 */ /* 0x0001e40000100a00 */
[----:B--2---:R-:W-:Y:S01]  /*40e30*/  STL.64 [R1+0x2ad0], R4 ;  /* 0x002ad00401007387 */ /* 0x004fe20000100a00 */
[----:B0-----:R-:W2:Y:S04]  /*40e40*/  LDL.64 R6, [R1+0x18] ;  /* 0x0000180001067983 */ /* 0x001ea80000100a00 */
[----:B--2---:R0:W-:Y:S04]  /*40e50*/  STL.64 [R1+0x2af0], R6 ;  /* 0x002af00601007387 */ /* 0x0041e80000100a00 */
[----:B0-----:R-:W2:Y:S01]  /*40e60*/  LDL.64 R6, [R1+0x28] ;  /* 0x0000280001067983 */ /* 0x001ea20000100a00 */
[C---:B---3--:R-:W-:Y:S03]  /*40e70*/  HMMA.16816.F32 R24, R8.reuse, R22, R24 ;  /* 0x000000160818723c */ /* 0x048fe60000001818 */
[----:B--2---:R0:W-:Y:S04]  /*40e80*/  STL.64 [R1+0x2b08], R6 ;  /* 0x002b080601007387 */ /* 0x0041e80000100a00 */
[----:B0-----:R-:W2:Y:S11]  /*40e90*/  LDL.64 R6, [R1+0x48] ;  /* 0x0000480001067983 */ /* 0x001eb60000100a00 */
[----:B------:R-:W-:Y:S05]  /*40ea0*/  @!UPT UIADD3 URZ, URZ, URZ, URZ ;  /* 0x0000003f3f3ff290 */ /* 0x000fea000fffe03f */
[----:B------:R-:W-:Y:S02]  /*40eb0*/  STL.64 [R1+0x3f0], R24 ;  /* 0x0003f01801007387 */ /* 0x000fe40000100a00 */
[----:B------:R0:W-:Y:S02]  /*40ec0*/  STL.64 [R1+0x3f8], R26 ;  /* 0x0003f81a01007387 */ /* 0x0001e40000100a00 */
[----:B0-----:R-:W3:Y:S01]  /*40ed0*/  LDL.LU.64 R26, [R1+0x2b30] ;  /* 0x002b3000011a7983 */ /* 0x001ee20000300a00 */
[----:B------:R-:W2:Y:S02]  /*40ee0*/  LDL.LU R24, [R1+0x2b28] ;  /* 0x002b280001187983 */ /* 0x000ea40000300800 */
[----:B------:R0:W-:Y:S02]  /*40ef0*/  STL.64 [R1+0x2ac8], R22 ;  /* 0x002ac81601007387 */ /* 0x0001e40000100a00 */
[----:B------:R-:W2:Y:S01]  /*40f00*/  LDL.LU R20, [R1+0x3a0] ;  /* 0x0003a00001147983 */ /* 0x000ea20000300800 */
[----:B------:R-:W2:Y:S04]  /*40f10*/  LDL.LU R21, [R1+0x3a4] ;  /* 0x0003a40001157983 */ /* 0x000ea80000300800 */
[----:B0-----:R-:W2:Y:S01]  /*40f20*/  LDL.LU R22, [R1+0x3a8] ;  /* 0x0003a80001167983 */ /* 0x001ea20000300800 */
[----:B------:R-:W2:Y:S03]  /*40f30*/  LDL.LU R23, [R1+0x3ac] ;  /* 0x0003ac0001177983 */ /* 0x000ea60000300800 */
[----:B--2---:R-:W-:Y:S01]  /*40f40*/  STL.64 [R1+0x2ae8], R22 ;  /* 0x002ae81601007387 */ /* 0x004fe20000100a00 */
[----:B------:R0:W-:Y:S03]  /*40f50*/  STL.64 [R1+0x2ae0], R20 ;  /* 0x002ae01401007387 */ /* 0x0001e60000100a00 */
[----:B0-----:R-:W2:Y:S01]  /*40f60*/  LDL.LU R20, [R1+0x3b0] ;  /* 0x0003b00001147983 */ /* 0x001ea20000300800 */
[----:B------:R-:W2:Y:S02]  /*40f70*/  LDL.LU R21, [R1+0x3b4] ;  /* 0x0003b40001157983 */ /* 0x000ea40000300800 */
[----:B------:R-:W2:Y:S02]  /*40f80*/  LDL.LU R22, [R1+0x3b8] ;  /* 0x0003b80001167983 */ /* 0x000ea40000300800 */
[----:B------:R-:W2:Y:S01]  /*40f90*/  LDL.LU R23, [R1+0x3bc] ;  /* 0x0003bc0001177983 */ /* 0x000ea20000300800 */
[----:B---3--:R-:W-:Y:S01]  /*40fa0*/  HMMA.16816.F32 R8, R8, R26, R16 ;  /* 0x0000001a0808723c */ /* 0x008fe20000001810 */
[----:B--2---:R-:W-:Y:S01]  /*40fb0*/  STL.64 [R1+0x2b00], R22 ;  /* 0x002b001601007387 */ /* 0x004fe20000100a00 */
[----:B------:R0:W-:Y:S03]  /*40fc0*/  STL.64 [R1+0x2af8], R20 ;  /* 0x002af81401007387 */ /* 0x0001e60000100a00 */
[----:B0-----:R-:W2:Y:S01]  /*40fd0*/  LDL.LU R20, [R1+0x3c0] ;  /* 0x0003c00001147983 */ /* 0x001ea20000300800 */
[----:B------:R-:W2:Y:S02]  /*40fe0*/  LDL.LU R21, [R1+0x3c4] ;  /* 0x0003c40001157983 */ /* 0x000ea40000300800 */
[----:B------:R-:W2:Y:S02]  /*40ff0*/  LDL.LU R22, [R1+0x3c8] ;  /* 0x0003c80001167983 */ /* 0x000ea40000300800 */
[----:B------:R-:W2:Y:S01]  /*41000*/  LDL.LU R23, [R1+0x3cc] ;  /* 0x0003cc0001177983 */ /* 0x000ea20000300800 */
[----:B------:R-:W4:Y:S01]  /*41010*/  LDL.LU.64 R18, [R1+0x2b20] ;  /* 0x002b200001127983 */ /* 0x000f220000300a00 */
[----:B------:R-:W4:Y:S11]  /*41020*/  LDL.LU.64 R16, [R1+0x2b18] ;  /* 0x002b180001107983 */ /* 0x000f360000300a00 */
[----:B------:R-:W-:Y:S02]  /*41030*/  STL.64 [R1+0x360], R8 ;  /* 0x0003600801007387 */ /* 0x000fe40000100a00 */
[----:B------:R0:W-:Y:S02]  /*41040*/  STL.64 [R1+0x368], R10 ;  /* 0x0003680a01007387 */ /* 0x0001e40000100a00 */
[----:B0-----:R-:W-:-:S02]  /*41050*/  IMAD.MOV.U32 R11, RZ, RZ, R0 ;  /* 0x000000ffff0b7224 */ /* 0x001fc400078e0000 */
[----:B------:R-:W-:Y:S01]  /*41060*/  IMAD.MOV.U32 R0, RZ, RZ, R7 ;  /* 0x000000ffff007224 */ /* 0x000fe200078e0007 */
[C---:B----4-:R-:W-:Y:S11]  /*41070*/  HMMA.16816.F32 R12, R16.reuse, R6, R12 ;  /* 0x00000006100c723c */ /* 0x050ff6000000180c */
[----:B------:R-:W-:Y:S11]  /*41080*/  @!UPT UIADD3 URZ, URZ, URZ, URZ ;  /* 0x0000003f3f3ff290 */ /* 0x000ff6000fffe03f */
[----:B------:R-:W-:Y:S01]  /*41090*/  @!UPT UIADD3 URZ, URZ, URZ, URZ ;  /* 0x0000003f3f3ff290 */ /* 0x000fe2000fffe03f */
[----:B------:R0:W-:Y:S01]  /*410a0*/  STL.64 [R1+0x4f0], R12 ;  /* 0x0004f00c01007387 */ /* 0x0001e20000100a00 */
[----:B------:R1:W-:Y:S02]  /*410b0*/  STL.64 [R1+0x4f8], R14 ;  /* 0x0004f80e01007387 */ /* 0x0003e40000100a00 */
[----:B0-----:R-:W-:Y:S01]  /*410c0*/  IMAD.MOV.U32 R12, RZ, RZ, R6 ;  /* 0x000000ffff0c7224 */ /* 0x001fe200078e0006 */
[----:B-1----:R-:W3:Y:S01]  /*410d0*/  LDL.LU.64 R14, [R1+0x2b10] ;  /* 0x002b1000010e7983 */ /* 0x002ee20000300a00 */
[----:B------:R-:W2:Y:S02]  /*410e0*/  LDL.LU.64 R6, [R1+0x2b08] ;  /* 0x002b080001067983 */ /* 0x000ea40000300a00 */
[----:B------:R-:W-:Y:S01]  /*410f0*/  IMAD.MOV.U32 R10, RZ, RZ, R24 ;  /* 0x000000ffff0a7224 */ /* 0x000fe200078e0018 */
        /* <DEDUP_REMOVED lines=9> */
[----:B------:R-:W-:Y:S01]  /*41190*/  STL.64 [R1+0x2ac0], R26 ;  /* 0x002ac01a01007387 */ /* 0x000fe20000100a00 */
[----:B------:R0:W-:Y:S04]  /*411a0*/  STL.64 [R1+0x2ab8], R24 ;  /* 0x002ab81801007387 */ /* 0x0001e80000100a00 */
[----:B0-----:R-:W3:Y:S01]  /*411b0*/  LDL.LU R24, [R1+0x390] ;  /* 0x0003900001187983 */ /* 0x001ee20000300800 */
[----:B------:R-:W3:Y:S02]  /*411c0*/  LDL.LU R25, [R1+0x394] ;  /* 0x0003940001197983 */ /* 0x000ee40000300800 */
[----:B------:R-:W3:Y:S02]  /*411d0*/  LDL.LU R26, [R1+0x398] ;  /* 0x00039800011a7983 */ /* 0x000ee40000300800 */
[----:B------:R-:W3:Y:S01]  /*411e0*/  LDL.LU R27, [R1+0x39c] ;  /* 0x00039c00011b7983 */ /* 0x000ee20000300800 */
        /* <DEDUP_REMOVED lines=9> */
[----:B------:R-:W4:Y:S01]  /*41280*/  LDL.LU.64 R6, [R1+0x2ad8] ;  /* 0x002ad80001067983 */ /* 0x000f220000300a00 */
[----:B------:R-:W3:Y:S02]  /*41290*/  LDL.LU.64 R4, [R1+0x2ad0] ;  /* 0x002ad00001047983 */ /* 0x000ee40000300a00 */
[----:B------:R0:W-:Y:S01]  /*412a0*/  STL.64 [R1+0x2a68], R10 ;  /* 0x002a680a01007387 */ /* 0x0001e20000100a00 */
[----:B--2---:R-:W-:Y:S07]  /*412b0*/  HMMA.16816.F32 R20, R16, R10, R20 ;  /* 0x0000000a1014723c */ /* 0x004fee0000001814 */
[----:B0-----:R-:W-:-:S02]  /*412c0*/  IMAD.MOV.U32 R10, RZ, RZ, R9 ;  /* 0x000000ffff0a7224 */ /* 0x001fc400078e0009 */
[----:B------:R-:W-:Y:S11]  /*412d0*/  IMAD.MOV.U32 R11, RZ, RZ, R8 ;  /* 0x000000ffff0b7224 */ /* 0x000ff600078e0008 */
[----:B------:R-:W-:Y:S03]  /*412e0*/  @!UPT UIADD3 URZ, URZ, URZ, URZ ;  /* 0x0000003f3f3ff290 */ /* 0x000fe6000fffe03f */
[----:B------:R0:W-:Y:S01]  /*412f0*/  STL.64 [R1+0x4c0], R20 ;  /* 0x0004c01401007387 */ /* 0x0001e20000100a00 */
[----:B------:R1:W-:Y:S03]  /*41300*/  STL.64 [R1+0x4c8], R22 ;  /* 0x0004c81601007387 */ /* 0x0003e60000100a00 */
[----:B0-----:R-:W4:Y:S01]  /*41310*/  LDL.LU R20, [R1+0x380] ;  /* 0x0003800001147983 */ /* 0x001f220000300800 */
[----:B------:R-:W4:Y:S02]  /*41320*/  LDL.LU R21, [R1+0x384] ;  /* 0x0003840001157983 */ /* 0x000f240000300800 */
[----:B-1----:R-:W4:Y:S02]  /*41330*/  LDL.LU R22, [R1+0x388] ;  /* 0x0003880001167983 */ /* 0x002f240000300800 */
[----:B------:R-:W4:Y:S01]  /*41340*/  LDL.LU R23, [R1+0x38c] ;  /* 0x00038c0001177983 */ /* 0x000f220000300800 */
[----:B------:R3:W-:Y:S02]  /*41350*/  STL.64 [R1+0x2a80], R10 ;  /* 0x002a800a01007387 */ /* 0x0007e40000100a00 */
[----:B---3--:R-:W-:Y:S02]  /*41360*/  HMMA.16816.F32 R8, R16, R14, R24 ;  /* 0x0000000e1008723c */ /* 0x008fe40000001818 */
[----:B------:R-:W2:Y:S11]  /*41370*/  LDL.LU R24, [R1+0x370] ;  /* 0x0003700001187983 */ /* 0x000eb60000300800 */
[----:B------:R-:W-:Y:S10]  /*41380*/  @!UPT UIADD3 URZ, URZ, URZ, URZ ;  /* 0x0000003f3f3ff290 */ /* 0x000ff4000fffe03f */
[----:B------:R0:W-:Y:S01]  /*41390*/  STL.64 [R1+0x4b0], R8 ;  /* 0x0004b00801007387 */ /* 0x0001e20000100a00 */
[----:B------:R1:W-:Y:S02]  /*413a0*/  STL.64 [R1+0x4b8], R10 ;  /* 0x0004b80a01007387 */ /* 0x0003e40000100a00 */
[----:B------:R-:W2:Y:S02]  /*413b0*/  LDL.LU R25, [R1+0x374] ;  /* 0x0003740001197983 */ /* 0x000ea40000300800 */
[----:B------:R-:W2:Y:S01]  /*413c0*/  LDL.LU R26, [R1+0x378] ;  /* 0x00037800011a7983 */ /* 0x000ea20000300800 */
[----:B------:R-:W2:Y:S04]  /*413d0*/  LDL.LU R27, [R1+0x37c] ;  /* 0x00037c00011b7983 */ /* 0x000ea80000300800 */
[----:B0-----:R-:W3:Y:S01]  /*413e0*/  LDL.LU R8, [R1+0x280] ;  /* 0x0002800001087983 */ /* 0x001ee20000300800 */
[----:B------:R-:W3:Y:S02]  /*413f0*/  LDL.LU R9, [R1+0x284] ;  /* 0x0002840001097983 */ /* 0x000ee40000300800 */
[----:B-1----:R-:W2:Y:S02]  /*41400*/  LDL.LU R10, [R1+0x288] ;  /* 0x00028800010a7983 */ /* 0x002ea40000300800 */
[----:B------:R-:W2:Y:S02]  /*41410*/  LDL.LU R11, [R1+0x28c] ;  /* 0x00028c00010b7983 */ /* 0x000ea40000300800 */
[----:B--2---:R0:W-:Y:S01]  /*41420*/  STL.64 [R1+0x2a90], R10 ;  /* 0x002a900a01007387 */ /* 0x0041e20000100a00 */
[----:B---3--:R-:W-:Y:S02]  /*41430*/  STL.64 [R1+0x2a88], R8 ;  /* 0x002a880801007387 */ /* 0x008fe40000100a00 */
[----:B------:R1:W-:Y:S02]  /*41440*/  STL.64 [R1+0x2a60], R14 ;  /* 0x002a600e01007387 */ /* 0x0003e40000100a00 */
[----:B0-----:R-:W-:-:S02]  /*41450*/  IMAD.MOV.U32 R10, RZ, RZ, R12 ;  /* 0x000000ffff0a7224 */ /* 0x001fc400078e000c */
[----:B------:R-:W2:Y:S01]  /*41460*/  LDL.LU R12, [R1+0x260] ;  /* 0x00026000010c7983 */ /* 0x000ea20000300800 */
[----:B------:R-:W2:Y:S02]  /*41470*/  LDL.LU R13, [R1+0x264] ;  /* 0x00026400010d7983 */ /* 0x000ea40000300800 */
[----:B-1----:R-:W3:Y:S02]  /*41480*/  LDL.LU R14, [R1+0x268] ;  /* 0x00026800010e7983 */ /* 0x002ee40000300800 */
[----:B------:R-:W3:Y:S01]  /*41490*/  LDL.LU R15, [R1+0x26c] ;  /* 0x00026c00010f7983 */ /* 0x000ee20000300800 */
[C---:B----4-:R-:W-:Y:S01]  /*414a0*/  HMMA.16816.F32 R20, R16.reuse, R6, R20 ;  /* 0x000000061014723c */ /* 0x050fe20000001814 */
        /* <DEDUP_REMOVED lines=11> */
[----:B------:R-:W2:Y:S02]  /*41560*/  LDL.LU R15, [R1+0x29c] ;  /* 0x00029c00010f7983 */ /* 0x000ea40000300800 */
[----:B------:R-:W-:Y:S01]  /*41570*/  STL.64 [R1+0x4a0], R20 ;  /* 0x0004a01401007387 */ /* 0x000fe20000100a00 */
[----:B------:R0:W-:Y:S03]  /*41580*/  STL.64 [R1+0x4a8], R22 ;  /* 0x0004a81601007387 */ /* 0x0001e60000100a00 */
[----:B0-----:R-:W3:Y:S01]  /*41590*/  LDL.LU.64 R22, [R1+0x2ac8] ;  /* 0x002ac80001167983 */ /* 0x001ee20000300a00 */
[----:B------:R-:W-:Y:S02]  /*415a0*/  STL.64 [R1+0x2a58], R6 ;  /* 0x002a580601007387 */ /* 0x000fe40000100a00 */
[----:B------:R0:W-:Y:S02]  /*415b0*/  STL.64 [R1+0x2a50], R4 ;  /* 0x002a500401007387 */ /* 0x0001e40000100a00 */
[----:B0-----:R-:W4:Y:S01]  /*415c0*/  LDL.LU R4, [R1+0x2a0] ;  /* 0x0002a00001047983 */ /* 0x001f220000300800 */
[----:B------:R-:W4:Y:S02]  /*415d0*/  LDL.LU R5, [R1+0x2a4] ;  /* 0x0002a40001057983 */ /* 0x000f240000300800 */
[----:B------:R-:W4:Y:S02]  /*415e0*/  LDL.LU R6, [R1+0x2a8] ;  /* 0x0002a80001067983 */ /* 0x000f240000300800 */
[----:B------:R-:W4:Y:S02]  /*415f0*/  LDL.LU R7, [R1+0x2ac] ;  /* 0x0002ac0001077983 */ /* 0x000f240000300800 */
[----:B------:R-:W-:Y:S01]  /*41600*/  IMAD.MOV.U32 R11, RZ, RZ, R0 ;  /* 0x000000ffff0b7224 */ /* 0x000fe200078e0000 */
[C---:B---3--:R-:W-:Y:S11]  /*41610*/  HMMA.16816.F32 R24, R16.reuse, R22, R24 ;  /* 0x000000161018723c */ /* 0x048ff60000001818 */
[----:B------:R-:W-:Y:S11]  /*41620*/  @!UPT UIADD3 URZ, URZ, URZ, URZ ;  /* 0x0000003f3f3ff290 */ /* 0x000ff6000fffe03f */
[----:B------:R-:W-:Y:S01]  /*41630*/  @!UPT UIADD3 URZ, URZ, URZ, URZ ;  /* 0x0000003f3f3ff290 */ /* 0x000fe2000fffe03f */
[----:B------:R-:W-:Y:S01]  /*41640*/  STL.64 [R1+0x490], R24 ;  /* 0x0004901801007387 */ /* 0x000fe20000100a00 */
[----:B------:R0:W-:Y:S03]  /*41650*/  STL.64 [R1+0x498], R26 ;  /* 0x0004981a01007387 */ /* 0x0001e60000100a00 */
[----:B0-----:R-:W4:Y:S01]  /*41660*/  LDL.LU.64 R26, [R1+0x2ac0] ;  /* 0x002ac000011a7983 */ /* 0x001f220000300a00 */
[----:B------:R-:W3:Y:S02]  /*41670*/  LDL.LU.64 R24, [R1+0x2ab8] ;  /* 0x002ab80001187983 */ /* 0x000ee40000300a00 */
[----:B------:R-:W-:Y:S02]  /*41680*/  IMAD.MOV.U32 R8, RZ, RZ, R22 ;  /* 0x000000ffff087224 */ /* 0x000fe400078e0016 */
[----:B------:R-:W-:Y:S02]  /*41690*/  IMAD.MOV.U32 R0, RZ, RZ, R23 ;  /* 0x000000ffff007224 */ /* 0x000fe400078e0017 */
[----:B------:R-:W2:Y:S01]  /*416a0*/  LDL.LU.64 R22, [R1+0x2ab0] ;  /* 0x002ab00001167983 */ /* 0x000ea20000300a00 */
[----:B------:R-:W2:Y:S01]  /*416b0*/  LDL.LU.64 R20, [R1+0x2aa8] ;  /* 0x002aa80001147983 */ /* 0x000ea20000300a00 */
[----:B----4-:R-:W-:Y:S02]  /*416c0*/  HMMA.16816.F32 R16, R16, R26, R4 ;  /* 0x0000001a1010723c */ /* 0x010fe40000001804 */
[----:B------:R-:W4:Y:S11]  /*416d0*/  LDL.LU R4, [R1+0x250] ;  /* 0x0002500001047983 */ /* 0x000f360000300800 */
[----:B------:R-:W-:Y:S10]  /*416e0*/  @!UPT UIADD3 URZ, URZ, URZ, URZ ;  /* 0x0000003f3f3ff290 */ /* 0x000ff4000fffe03f */
[----:B------:R-:W-:Y:S01]  /*416f0*/  STL.64 [R1+0x2a0], R16 ;  /* 0x0002a01001007387 */ /* 0x000fe20000100a00 */
[----:B------:R0:W-:Y:S02]  /*41700*/  STL.64 [R1+0x2a8], R18 ;  /* 0x0002a81201007387 */ /* 0x0001e40000100a00 */
[----:B------:R-:W4:Y:S02]  /*41710*/  LDL.LU R5, [R1+0x254] ;  /* 0x0002540001057983 */ /* 0x000f240000300800 */
[----:B------:R-:W4:Y:S01]  /*41720*/  LDL.LU R6, [R1+0x258] ;  /* 0x0002580001067983 */ /* 0x000f220000300800 */
[----:B------:R-:W4:Y:S01]  /*41730*/  LDL.LU R7, [R1+0x25c] ;  /* 0x00025c0001077983 */ /* 0x000f220000300800 */
[----:B0-----:R-:W-:Y:S02]  /*41740*/  IMAD.MOV.U32 R18, RZ, RZ, R8 ;  /* 0x000000ffff127224 */ /* 0x001fe400078e0008 */
[----:B--2---:R-:W-:Y:S01]  /*41750*/  HMMA.16816.F32 R8, R20, R10, R12 ;  /* 0x0000000a1408723c */ /* 0x004fe2000000180c */
[----:B------:R-:W-:Y:S01]  /*41760*/  IMAD.MOV.U32 R19, RZ, RZ, R0 ;  /* 0x000000ffff137224 */ /* 0x000fe200078e0000 */
[----:B------:R-:W-:Y:S04]  /*41770*/  STL.64 [R1+0x2a40], R26 ;  /* 0x002a401a01007387 */ /* 0x000fe80000100a00 */
[----:B------:R0:W-:Y:S01]  /*41780*/  STL.64 [R1+0x2a48], R18 ;  /* 0x002a481201007387 */ /* 0x0001e20000100a00 */
[----:B------:R-:W2:Y:S02]  /*41790*/  LDL.LU R16, [R1+0x240] ;  /* 0x0002400001107983 */ /* 0x000ea40000300800 */
[----:B------:R-:W2:Y:S01]  /*417a0*/  LDL.LU R17, [R1+0x244] ;  /* 0x0002440001117983 */ /* 0x000ea20000300800 */
[----:B0-----:R-:W2:Y:S01]  /*417b0*/  LDL.LU R18, [R1+0x248] ;  /* 0x0002480001127983 */ /* 0x001ea20000300800 */
[----:B------:R-:W2:Y:S02]  /*417c0*/  LDL.LU R19, [R1+0x24c] ;  /* 0x00024c0001137983 */ /* 0x000ea40000300800 */
[----:B------:R-:W2:Y:S02]  /*417d0*/  LDL.LU.64 R14, [R1+0x2aa0] ;  /* 0x002aa000010e7983 */ /* 0x000ea40000300a00 */
[----:B------:R-:W2:Y:S08]  /*417e0*/  LDL.LU.64 R12, [R1+0x2a98] ;  /* 0x002a9800010c7983 */ /* 0x000eb00000300a00 */
[----:B------:R-:W-:Y:S01]  /*417f0*/  STL.64 [R1+0x290], R8 ;  /* 0x0002900801007387 */ /* 0x000fe20000100a00 */
[----:B------:R0:W-:Y:S03]  /*41800*/  STL.64 [R1+0x298], R10 ;  /* 0x0002980a01007387 */ /* 0x0001e60000100a00 */
[----:B0-----:R-:W2:Y:S01]  /*41810*/  LDL.LU.64 R10, [R1+0x2a90] ;  /* 0x002a9000010a7983 */ /* 0x001ea20000300a00 */
[----:B------:R-:W2:Y:S02]  /*41820*/  LDL.LU.64 R8, [R1+0x2a88] ;  /* 0x002a880001087983 */ /* 0x000ea40000300a00 */
[----:B---3--:R-:W-:-:S02]  /*41830*/  IMAD.MOV.U32 R26, RZ, RZ, R25 ;  /* 0x000000ffff1a7224 */ /* 0x008fc400078e0019 */
[----:B------:R-:W-:-:S07]  /*41840*/  IMAD.MOV.U32 R27, RZ, RZ, R24 ;  /* 0x000000ffff1b7224 */ /* 0x000fce00078e0018 */
[C---:B--2---:R-:W-:Y:S01]  /*41850*/  HMMA.16816.F32 R24, R20.reuse, R26, R8 ;  /* 0x0000001a1418723c */ /* 0x044fe20000001808 */
[----:B------:R-:W2:Y:S11]  /*41860*/  LDL.LU.64 R10, [R1+0x2a80] ;  /* 0x002a8000010a7983 */ /* 0x000eb60000300a00 */
[----:B------:R-:W-:Y:S11]  /*41870*/  @!UPT UIADD3 URZ, URZ, URZ, URZ ;  /* 0x0000003f3f3ff290 */ /* 0x000ff6000fffe03f */
[----:B------:R0:W-:Y:S01]  /*41880*/  STL.64 [R1+0x280], R24 ;  /* 0x0002801801007387 */ /* 0x0001e20000100a00 */
[----:B------:R1:W-:Y:S03]  /*41890*/  STL.64 [R1+0x288], R26 ;  /* 0x0002881a01007387 */ /* 0x0003e60000100a00 */
[----:B0-----:R-:W3:Y:S01]  /*418a0*/  LDL.LU R24, [R1+0x230] ;  /* 0x0002300001187983 */ /* 0x001ee20000300800 */
[----:B------:R-:W3:Y:S02]  /*418b0*/  LDL.LU R25, [R1+0x234] ;  /* 0x0002340001197983 */ /* 0x000ee40000300800 */
[----:B-1----:R-:W3:Y:S02]  /*418c0*/  LDL.LU R26, [R1+0x238] ;  /* 0x00023800011a7983 */ /* 0x002ee40000300800 */
[----:B------:R-:W3:Y:S01]  /*418d0*/  LDL.LU R27, [R1+0x23c] ;  /* 0x00023c00011b7983 */ /* 0x000ee20000300800 */
[C---:B--2---:R-:W-:Y:S01]  /*418e0*/  HMMA.16816.F32 R8, R20.reuse, R10, R12 ;  /* 0x0000000a1408723c */ /* 0x044fe2000000180c */
[----:B------:R-:W2:Y:S01]  /*418f0*/  LDL.LU.64 R14, [R1+0x2a78] ;  /* 0x002a7800010e7983 */ /* 0x000ea20000300a00 */
[----:B------:R-:W2:Y:S11]  /*41900*/  LDL.LU.64 R12, [R1+0x2a70] ;  /* 0x002a7000010c7983 */ /* 0x000eb60000300a00 */
[----:B------:R-:W-:Y:S10]  /*41910*/  @!UPT UIADD3 URZ, URZ, URZ, URZ ;  /* 0x0000003f3f3ff290 */ /* 0x000ff4000fffe03f */
        /* <DEDUP_REMOVED lines=8> */
[----:B0-----:R-:W4:Y:S01]  /*419a0*/  LDL.LU.64 R14, [R1+0x2a60] ;  /* 0x002a6000010e7983 */ /* 0x001f220000300a00 */
[----:B------:R0:W-:Y:S03]  /*419b0*/  STL.64 [R1+0x29f0], R10 ;  /* 0x0029f00a01007387 */ /* 0x0001e60000100a00 */
[----:B0-----:R-:W2:Y:S04]  /*419c0*/  LDL.LU.64 R10, [R1+0x18] ;  /* 0x00001800010a7983 */ /* 0x001ea80000300a00 */
[----:B--2---:R0:W-:Y:S01]  /*419d0*/  STL.64 [R1+0x2a08], R10 ;  /* 0x002a080a01007387 */ /* 0x0041e20000100a00 */
[----:B------:R-:W2:Y:S02]  /*419e0*/  LDL.LU R8, [R1+0x1e0] ;  /* 0x0001e00001087983 */ /* 0x000ea40000300800 */
[----:B------:R-:W2:Y:S01]  /*419f0*/  LDL.LU R9, [R1+0x1e4] ;  /* 0x0001e40001097983 */ /* 0x000ea20000300800 */
[----:B0-----:R-:W2:Y:S01]  /*41a00*/  LDL.LU R10, [R1+0x1e8] ;  /* 0x0001e800010a7983 */ /* 0x001ea20000300800 */
[----:B------:R-:W2:Y:S01]  /*41a10*/  LDL.LU R11, [R1+0x1ec] ;  /* 0x0001ec00010b7983 */ /* 0x000ea20000300800 */
[C---:B----4-:R-:W-:Y:S02]  /*41a20*/  HMMA.16816.F32 R4, R20.reuse, R14, R4 ;  /* 0x0000000e1404723c */ /* 0x050fe40000001804 */
[----:B--2---:R0:W-:Y:S01]  /*41a30*/  STL.64 [R1+0x2a18], R10 ;  /* 0x002a180a01007387 */ /* 0x0041e20000100a00 */
[----:B------:R1:W-:Y:S03]  /*41a40*/  STL.64 [R1+0x2a10], R8 ;  /* 0x002a100801007387 */ /* 0x0003e60000100a00 */
[----:B0-----:R-:W2:Y:S04]  /*41a50*/  LDL.LU.64 R10, [R1+0x48] ;  /* 0x00004800010a7983 */ /* 0x001ea80000300a00 */
[----:B--2---:R0:W-:Y:S01]  /*41a60*/  STL.64 [R1+0x2a38], R10 ;  /* 0x002a380a01007387 */ /* 0x0041e20000100a00 */
[----:B-1----:R-:W2:Y:S02]  /*41a70*/  LDL.LU R8, [R1+0x110] ;  /* 0x0001100001087983 */ /* 0x002ea40000300800 */
[----:B------:R-:W2:Y:S01]  /*41a80*/  LDL.LU R9, [R1+0x114] ;  /* 0x0001140001097983 */ /* 0x000ea20000300800 */
[----:B0-----:R-:W2:Y:S01]  /*41a90*/  LDL.LU R10, [R1+0x118] ;  /* 0x00011800010a7983 */ /* 0x001ea20000300800 */
[----:B------:R-:W2:Y:S08]  /*41aa0*/  LDL.LU R11, [R1+0x11c] ;  /* 0x00011c00010b7983 */ /* 0x000eb00000300800 */
[----:B------:R-:W-:Y:S02]  /*41ab0*/  STL.64 [R1+0x250], R4 ;  /* 0x0002500401007387 */ /* 0x000fe40000100a00 */
[----:B------:R0:W-:Y:S02]  /*41ac0*/  STL.64 [R1+0x258], R6 ;  /* 0x0002580601007387 */ /* 0x0001e40000100a00 */
[----:B0-----:R-:W4:Y:S01]  /*41ad0*/  LDL.LU.64 R6, [R1+0x2a58] ;  /* 0x002a580001067983 */ /* 0x001f220000300a00 */
[----:B------:R-:W2:Y:S02]  /*41ae0*/  LDL.LU.64 R4, [R1+0x2a50] ;  /* 0x002a500001047983 */ /* 0x000ea40000300a00 */
[----:B------:R0:W-:Y:S02]  /*41af0*/  STL.64 [R1+0x2a20], R14 ;  /* 0x002a200e01007387 */ /* 0x0001e40000100a00 */
[----:B------:R-:W2:Y:S01]  /*41b00*/  LDL.LU R12, [R1+0x1f0] ;  /* 0x0001f000010c7983 */ /* 0x000ea20000300800 */
[----:B------:R-:W2:Y:S04]  /*41b10*/  LDL.LU R13, [R1+0x1f4] ;  /* 0x0001f400010d7983 */ /* 0x000ea80000300800 */
[----:B0-----:R-:W2:Y:S01]  /*41b20*/  LDL.LU R14, [R1+0x1f8] ;  /* 0x0001f800010e7983 */ /* 0x001ea20000300800 */
[----:B------:R-:W2:Y:S01]  /*41b30*/  LDL.LU R15, [R1+0x1fc] ;  /* 0x0001fc00010f7983 */ /* 0x000ea20000300800 */
[C---:B----4-:R-:W-:Y:S11]  /*41b40*/  HMMA.16816.F32 R16, R20.reuse, R6, R16 ;  /* 0x000000061410723c */ /* 0x050ff60000001810 */
[----:B------:R-:W-:Y:S11]  /*41b50*/  @!UPT UIADD3 URZ, URZ, URZ, URZ ;  /* 0x0000003f3f3ff290 */ /* 0x000ff6000fffe03f */
[----:B------:R-:W-:Y:S01]  /*41b60*/  @!UPT UIADD3 URZ, URZ, URZ, URZ ;  /* 0x0000003f3f3ff290 */ /* 0x000fe2000fffe03f */
[----:B------:R-:W-:Y:S01]  /*41b70*/  STL.64 [R1+0x240], R16 ;  /* 0x0002401001007387 */ /* 0x000fe20000100a00 */
[----:B------:R0:W-:Y:S03]  /*41b80*/  STL.64 [R1+0x248], R18 ;  /* 0x0002481201007387 */ /* 0x0001e60000100a00 */
[----:B0-----:R-:W3:Y:S01]  /*41b90*/  LDL.LU.64 R18, [R1+0x2a48] ;  /* 0x002a480001127983 */ /* 0x001ee20000300a00 */
[----:B------:R-:W-:Y:S02]  /*41ba0*/  STL.64 [R1+0x2a00], R6 ;  /* 0x002a000601007387 */ /* 0x000fe40000100a00 */
[----:B--2---:R0:W-:Y:S02]  /*41bb0*/  STL.64 [R1+0x29f8], R4 ;  /* 0x0029f80401007387 */ /* 0x0041e40000100a00 */
[----:B0-----:R-:W2:Y:S01]  /*41bc0*/  LDL.LU R4, [R1+0x1d0] ;  /* 0x0001d00001047983 */ /* 0x001ea20000300800 */
[----:B------:R-:W2:Y:S02]  /*41bd0*/  LDL.LU R5, [R1+0x1d4] ;  /* 0x0001d40001057983 */ /* 0x000ea40000300800 */
[----:B------:R-:W2:Y:S02]  /*41be0*/  LDL.LU R6, [R1+0x1d8] ;  /* 0x0001d80001067983 */ /* 0x000ea40000300800 */
[----:B------:R-:W2:Y:S01]  /*41bf0*/  LDL.LU R7, [R1+0x1dc] ;  /* 0x0001dc0001077983 */ /* 0x000ea20000300800 */
[C---:B---3--:R-:W-:Y:S11]  /*41c00*/  HMMA.16816.F32 R24, R20.reuse, R18, R24 ;  /* 0x000000121418723c */ /* 0x048ff60000001818 */
[----:B------:R-:W-:Y:S11]  /*41c10*/  @!UPT UIADD3 URZ, URZ, URZ, URZ ;  /* 0x0000003f3f3ff290 */ /* 0x000ff6000fffe03f */
[----:B------:R-:W-:Y:S01]  /*41c20*/  @!UPT UIADD3 URZ, URZ, URZ, URZ ;  /* 0x0000003f3f3ff290 */ /* 0x000fe2000fffe03f */
[----:B------:R-:W-:Y:S01]  /*41c30*/  STL.64 [R1+0x230], R24 ;  /* 0x0002301801007387 */ /* 0x000fe20000100a00 */
[----:B------:R0:W-:Y:S03]  /*41c40*/  STL.64 [R1+0x238], R26 ;  /* 0x0002381a01007387 */ /* 0x0001e60000100a00 */
[----:B0-----:R-:W3:Y:S01]  /*41c50*/  LDL.LU.64 R26, [R1+0x2a40] ;  /* 0x002a4000011a7983 */ /* 0x001ee20000300a00 */
[----:B------:R0:W-:Y:S03]  /*41c60*/  STL.64 [R1+0x29e0], R18 ;  /* 0x0029e01201007387 */ /* 0x0001e60000100a00 */
[----:B0-----:R-:W4:Y:S01]  /*41c70*/  LDL.LU.64 R18, [R1+0x28] ;  /* 0x0000280001127983 */ /* 0x001f220000300a00 */
[----:B---3--:R-:W-:Y:S03]  /*41c80*/  HMMA.16816.F32 R20, R20, R26, R8 ;  /* 0x0000001a1414723c */ /* 0x008fe60000001808 */
[----:B------:R-:W3:Y:S01]  /*41c90*/  LDL.LU.64 R10, [R1+0x2a38] ;  /* 0x002a3800010a7983 */ /* 0x000ee20000300a00 */
[----:B------:R-:W-:-:S03]  /*41ca0*/  IMAD.MOV.U32 R0, RZ, RZ, R27 ;  /* 0x000000ffff007224 */ /* 0x000fc600078e001b */
[----:B------:R-:W-:Y:S11]  /*41cb0*/  IMAD.MOV.U32 R8, RZ, RZ, R26 ;  /* 0x000000ffff087224 */ /* 0x000ff600078e001a */
[----:B------:R-:W-:Y:S05]  /*41cc0*/  @!UPT UIADD3 URZ, URZ, URZ, URZ ;  /* 0x0000003f3f3ff290 */ /* 0x000fea000fffe03f */
[----:B------:R-:W-:Y:S01]  /*41cd0*/  STL.64 [R1+0x110], R20 ;  /* 0x0001101401007387 */ /* 0x000fe20000100a00 */
[----:B------:R0:W-:Y:S02]  /*41ce0*/  STL.64 [R1+0x118], R22 ;  /* 0x0001181601007387 */ /* 0x0001e40000100a00 */
[----:B------:R-:W2:Y:S02]  /*41cf0*/  LDL.LU.64 R26, [R1+0x2a30] ;  /* 0x002a3000011a7983 */ /* 0x000ea40000300a00 */
[----:B------:R-:W2:Y:S02]  /*41d00*/  LDL.LU.64 R24, [R1+0x2a28] ;  /* 0x002a280001187983 */ /* 0x000ea40000300a00 */
[----:B0-----:R-:W-:Y:S02]  /*41d10*/  IMAD.MOV.U32 R23, RZ, RZ, R0 ;  /* 0x000000ffff177224 */ /* 0x001fe400078e0000 */
[----:B------:R-:W-:Y:S02]  /*41d20*/  IMAD.MOV.U32 R22, RZ, RZ, R8 ;  /* 0x000000ffff167224 */ /* 0x000fe400078e0008 */
[----:B---3--:R-:W-:Y:S01]  /*41d30*/  IMAD.MOV.U32 R0, RZ, RZ, R10 ;  /* 0x000000ffff007224 */ /* 0x008fe200078e000a */
[C---:B--2---:R-:W-:Y:S01]  /*41d40*/  HMMA.16816.F32 R12, R24.reuse, R10, R12 ;  /* 0x0000000a180c723c */ /* 0x044fe2000000180c */
[----:B------:R-:W-:Y:S11]  /*41d50*/  IMAD.MOV.U32 R29, RZ, RZ, R11 ;  /* 0x000000ffff1d7224 */ /* 0x000ff600078e000b */
[----:B------:R-:W-:Y:S11]  /*41d60*/  @!UPT UIADD3 URZ, URZ, URZ, URZ ;  /* 0x0000003f3f3ff290 */ /* 0x000ff6000fffe03f */
[----:B------:R-:W-:Y:S01]  /*41d70*/  STL.64 [R1+0x1f0], R12 ;  /* 0x0001f00c01007387 */ /* 0x000fe20000100a00 */
[----:B------:R0:W-:Y:S03]  /*41d80*/  STL.64 [R1+0x1f8], R14 ;  /* 0x0001f80e01007387 */ /* 0x0001e60000100a00 */
[----:B0-----:R-:W2:Y:S01]  /*41d90*/  LDL.LU.64 R14, [R1+0x2a20] ;  /* 0x002a2000010e7983 */ /* 0x001ea20000300a00 */
[----:B------:R-:W4:Y:S02]  /*41da0*/  LDL.LU.64 R10, [R1+0x2a18] ;  /* 0x002a1800010a7983 */ /* 0x000f240000300a00 */
[----:B------:R-:W4:Y:S02]  /*41db0*/  LDL.LU.64 R8, [R1+0x2a10] ;  /* 0x002a100001087983 */ /* 0x000f240000300a00 */
[C---:B----4-:R-:W-:Y:S11]  /*41dc0*/  HMMA.16816.F32 R8, R24.reuse, R18, R8 ;  /* 0x000000121808723c */ /* 0x050ff60000001808 */
[----:B------:R-:W-:Y:S11]  /*41dd0*/  @!UPT UIADD3 URZ, URZ, URZ, URZ ;  /* 0x0000003f3f3ff290 */ /* 0x000ff6000fffe03f */
[----:B------:R-:W-:Y:S01]  /*41de0*/  @!UPT UIADD3 URZ, URZ, URZ, URZ ;  /* 0x0000003f3f3ff290 */ /* 0x000fe2000fffe03f */
[----:B------:R-:W-:Y:S01]  /*41df0*/  STL.64 [R1+0x1e0], R8 ;  /* 0x0001e00801007387 */ /* 0x000fe20000100a00 */
[----:B------:R0:W-:Y:S03]  /*41e00*/  STL.64 [R1+0x1e8], R10 ;  /* 0x0001e80a01007387 */ /* 0x0001e60000100a00 */
[----:B0-----:R-:W3:Y:S01]  /*41e10*/  LDL.LU.64 R10, [R1+0x2a08] ;  /* 0x002a0800010a7983 */ /* 0x001ee20000300a00 */
[----:B------:R-:W4:Y:S02]  /*41e20*/  LDL.LU R16, [R1+0x1a0] ;  /* 0x0001a00001107983 */ /* 0x000f240000300800 */
[----:B------:R-:W-:Y:S02]  /*41e30*/  IMAD.MOV.U32 R13, RZ, RZ, R18 ;  /* 0x000000ffff0d7224 */ /* 0x000fe400078e0012 */
[----:B------:R-:W4:Y:S02]  /*41e40*/  LDL.LU R17, [R1+0x1a4] ;  /* 0x0001a40001117983 */ /* 0x000f240000300800 */
[----:B------:R-:W-:Y:S01]  /*41e50*/  IMAD.MOV.U32 R12, RZ, RZ, R19 ;  /* 0x000000ffff0c7224 */ /* 0x000fe200078e0013 */
[----:B------:R-:W4:Y:S01]  /*41e60*/  LDL.LU R18, [R1+0x1a8] ;  /* 0x0001a80001127983 */ /* 0x000f220000300800 */
[----:B------:R-:W4:Y:S02]  /*41e70*/  LDL.LU R19, [R1+0x1ac] ;  /* 0x0001ac0001137983 */ /* 0x000f240000300800 */
[----:B------:R-:W2:Y:S01]  /*41e80*/  LDL R28, [R1+0x5c4] ;  /* 0x0005c400011c7983 */ /* 0x000ea20000100800 */
[----:B---3--:R-:W-:Y:S01]  /*41e90*/  HMMA.16816.F32 R4, R24, R10, R4 ;  /* 0x0000000a1804723c */ /* 0x008fe20000001804 */
[----:B------:R-:W-:-:S02]  /*41ea0*/  IMAD.MOV.U32 R21, RZ, RZ, R10 ;  /* 0x000000ffff157224 */ /* 0x000fc400078e000a */
[----:B------:R-:W-:Y:S11]  /*41eb0*/  IMAD.MOV.U32 R20, RZ, RZ, R11 ;  /* 0x000000ffff147224 */ /* 0x000ff600078e000b */
[----:B------:R-:W-:Y:S09]  /*41ec0*/  @!UPT UIADD3 URZ, URZ, URZ, URZ ;  /* 0x0000003f3f3ff290 */ /* 0x000ff2000fffe03f */
[----:B------:R-:W-:Y:S01]  /*41ed0*/  STL.64 [R1+0x1d0], R4 ;  /* 0x0001d00401007387 */ /* 0x000fe20000100a00 */
[----:B------:R0:W-:Y:S03]  /*41ee0*/  STL.64 [R1+0x1d8], R6 ;  /* 0x0001d80601007387 */ /* 0x0001e60000100a00 */
[----:B0-----:R-:W4:Y:S01]  /*41ef0*/  LDL.LU.64 R6, [R1+0x2a00] ;  /* 0x002a000001067983 */ /* 0x001f220000300a00 */
[----:B------:R-:W3:Y:S02]  /*41f00*/  LDL.LU.64 R4, [R1+0x29f8] ;  /* 0x0029f80001047983 */ /* 0x000ee40000300a00 */
[----:B------:R-:W2:Y:S02]  /*41f10*/  LDL.LU.64 R10, [R1+0x29f0] ;  /* 0x0029f000010a7983 */ /* 0x000ea40000300a00 */
[----:B------:R-:W-:Y:S01]  /*41f20*/  STL.64 [R1+0x29d8], R22 ;  /* 0x0029d81601007387 */ /* 0x000fe20000100a00 */
[----:B------:R0:W-:Y:S04]  /*41f30*/  STL.64 [R1+0x29d0], R20 ;  /* 0x0029d01401007387 */ /* 0x0001e80000100a00 */
[----:B0-----:R-:W2:Y:S01]  /*41f40*/  LDL.LU R20, [R1+0x1c0] ;  /* 0x0001c00001147983 */ /* 0x001ea20000300800 */
[----:B------:R-:W2:Y:S02]  /*41f50*/  LDL.LU R21, [R1+0x1c4] ;  /* 0x0001c40001157983 */ /* 0x000ea40000300800 */
[----:B------:R-:W2:Y:S02]  /*41f60*/  LDL.LU R22, [R1+0x1c8] ;  /* 0x0001c80001167983 */ /* 0x000ea40000300800 */
[----:B------:R-:W2:Y:S02]  /*41f70*/  LDL.LU R23, [R1+0x1cc] ;  /* 0x0001cc0001177983 */ /* 0x000ea40000300800 */
[----:B--2---:R-:W-:Y:S11]  /*41f80*/  HMMA.16816.F32 R20, R24, R10, R20 ;  /* 0x0000000a1814723c */ /* 0x004ff60000001814 */
[----:B------:R-:W-:Y:S11]  /*41f90*/  @!UPT UIADD3 URZ, URZ, URZ, URZ ;  /* 0x0000003f3f3ff290 */ /* 0x000ff6000fffe03f */
[----:B------:R-:W-:Y:S01]  /*41fa0*/  @!UPT UIADD3 URZ, URZ, URZ, URZ ;  /* 0x0000003f3f3ff290 */ /* 0x000fe2000fffe03f */
[----:B------:R0:W-:Y:S01]  /*41fb0*/  STL.64 [R1+0x1c0], R20 ;  /* 0x0001c01401007387 */ /* 0x0001e20000100a00 */
[----:B------:R1:W-:Y:S03]  /*41fc0*/  STL.64 [R1+0x1c8], R22 ;  /* 0x0001c81601007387 */ /* 0x0003e60000100a00 */
[----:B0-----:R-:W2:Y:S01]  /*41fd0*/  LDL.LU R20, [R1+0x190] ;  /* 0x0001900001147983 */ /* 0x001ea20000300800 */
[----:B------:R-:W2:Y:S02]  /*41fe0*/  LDL.LU R21, [R1+0x194] ;  /* 0x0001940001157983 */ /* 0x000ea40000300800 */
[----:B-1----:R-:W2:Y:S02]  /*41ff0*/  LDL.LU R22, [R1+0x198] ;  /* 0x0001980001167983 */ /* 0x002ea40000300800 */
[----:B------:R-:W2:Y:S01]  /*42000*/  LDL.LU R23, [R1+0x19c] ;  /* 0x00019c0001177983 */ /* 0x000ea20000300800 */
[----:B------:R0:W-:Y:S01]  /*42010*/  STL.64 [R1+0x2988], R10 ;  /* 0x0029880a01007387 */ /* 0x0001e20000100a00 */
[----:B------:R-:W2:Y:S02]  /*42020*/  LDL.LU R8, [R1+0x80] ;  /* 0x0000800001087983 */ /* 0x000ea40000300800 */
[----:B------:R-:W2:Y:S01]  /*42030*/  LDL.LU R9, [R1+0x84] ;  /* 0x0000840001097983 */ /* 0x000ea20000300800 */
[----:B0-----:R-:W2:Y:S01]  /*42040*/  LDL.LU R10, [R1+0x88] ;  /* 0x00008800010a7983 */ /* 0x001ea20000300800 */
[----:B------:R-:W2:Y:S03]  /*42050*/  LDL.LU R11, [R1+0x8c] ;  /* 0x00008c00010b7983 */ /* 0x000ea60000300800 */
[----:B--2---:R0:W-:Y:S01]  /*42060*/  STL.64 [R1+0x2998], R10 ;  /* 0x0029980a01007387 */ /* 0x0041e20000100a00 */
[----:B------:R1:W-:Y:S02]  /*42070*/  STL.64 [R1+0x2990], R8 ;  /* 0x0029900801007387 */ /* 0x0003e40000100a00 */
[----:B0-----:R-:W-:-:S02]  /*42080*/  IMAD.MOV.U32 R10, RZ, RZ, R13 ;  /* 0x000000ffff0a7224 */ /* 0x001fc400078e000d */
[----:B------:R-:W-:-:S05]  /*42090*/  IMAD.MOV.U32 R11, RZ, RZ, R12 ;  /* 0x000000ffff0b7224 */ /* 0x000fca00078e000c */
[----:B------:R0:W-:Y:S01]  /*420a0*/  STL.64 [R1+0x29a8], R10 ;  /* 0x0029a80a01007387 */ /* 0x0001e20000100a00 */
[----:B-1----:R-:W2:Y:S02]  /*420b0*/  LDL.LU R8, [R1+0x1b0] ;  /* 0x0001b00001087983 */ /* 0x002ea40000300800 */
[----:B------:R-:W2:Y:S01]  /*420c0*/  LDL.LU R9, [R1+0x1b4] ;  /* 0x0001b40001097983 */ /* 0x000ea20000300800 */
[----:B0-----:R-:W2:Y:S01]  /*420d0*/  LDL.LU R10, [R1+0x1b8] ;  /* 0x0001b800010a7983 */ /* 0x001ea20000300800 */
[----:B------:R-:W2:Y:S01]  /*420e0*/  LDL.LU R11, [R1+0x1bc] ;  /* 0x0001bc00010b7983 */ /* 0x000ea20000300800 */
[C---:B----4-:R-:W-:Y:S08]  /*420f0*/  HMMA.16816.F32 R16, R24.reuse, R6, R16 ;  /* 0x000000061810723c */ /* 0x050ff00000001810 */
[----:B--2---:R-:W-:Y:S11]  /*42100*/  HMMA.16816.F32 R8, R24, R14, R8 ;  /* 0x0000000e1808723c */ /* 0x004ff60000001808 */
[----:B------:R-:W-:Y:S11]  /*42110*/  @!UPT UIADD3 URZ, URZ, URZ, URZ ;  /* 0x0000003f3f3ff290 */ /* 0x000ff6000fffe03f */
[----:B------:R-:W-:Y:S01]  /*42120*/  @!UPT UIADD3 URZ, URZ, URZ, URZ ;  /* 0x0000003f3f3ff290 */ /* 0x000fe2000fffe03f */
[----:B------:R0:W-:Y:S01]  /*42130*/  STL.64 [R1+0x1b0], R8 ;  /* 0x0001b00801007387 */ /* 0x0001e20000100a00 */
[----:B------:R1:W-:Y:S02]  /*42140*/  STL.64 [R1+0x1b8], R10 ;  /* 0x0001b80a01007387 */ /* 0x0003e40000100a00 */
[----:B------:R-:W2:Y:S02]  /*42150*/  LDL.LU R12, [R1+0xc0] ;  /* 0x0000c000010c7983 */ /* 0x000ea40000300800 */
[----:B------:R-:W2:Y:S02]  /*42160*/  LDL.LU R13, [R1+0xc4] ;  /* 0x0000c400010d7983 */ /* 0x000ea40000300800 */
[----:B0-----:R-:W-:Y:S02]  /*42170*/  IMAD.MOV.U32 R9, RZ, RZ, R14 ;  /* 0x000000ffff097224 */ /* 0x001fe400078e000e */
[----:B------:R-:W-:Y:S01]  /*42180*/  IMAD.MOV.U32 R8, RZ, RZ, R15 ;  /* 0x000000ffff087224 */ /* 0x000fe200078e000f */
[----:B------:R-:W2:Y:S01]  /*42190*/  LDL.LU R14, [R1+0xc8] ;  /* 0x0000c800010e7983 */ /* 0x000ea20000300800 */
[----:B------:R-:W2:Y:S02]  /*421a0*/  LDL.LU R15, [R1+0xcc] ;  /* 0x0000cc00010f7983 */ /* 0x000ea40000300800 */
[----:B-1----:R-:W-:-:S02]  /*421b0*/  IMAD.MOV.U32 R10, RZ, RZ, R0 ;  /* 0x000000ffff0a7224 */ /* 0x002fc400078e0000 */
[----:B------:R-:W4:Y:S01]  /*421c0*/  LDL.LU R0, [R1+0x29e8] ;  /* 0x0029e80001007983 */ /* 0x000f220000300800 */
[----:B------:R-:W-:Y:S02]  /*421d0*/  STL.64 [R1+0x1a0], R16 ;  /* 0x0001a01001007387 */ /* 0x000fe40000100a00 */
[----:B------:R0:W-:Y:S02]  /*421e0*/  STL.64 [R1+0x1a8], R18 ;  /* 0x0001a81201007387 */ /* 0x0001e40000100a00 */
[----:B0-----:R-:W2:Y:S01]  /*421f0*/  LDL.LU.64 R18, [R1+0x29e0] ;  /* 0x0029e00001127983 */ /* 0x001ea20000300a00 */
[----:B------:R0:W-:Y:S02]  /*42200*/  STL.64 [R1+0x2968], R6 ;  /* 0x0029680601007387 */ /* 0x0001e40000100a00 */
[----:B---3--:R1:W-:Y:S02]  /*42210*/  STL.64 [R1+0x2960], R4 ;  /* 0x0029600401007387 */ /* 0x0083e40000100a00 */
[----:B0-----:R-:W-:-:S02]  /*42220*/  IMAD.MOV.U32 R6, RZ, RZ, R9 ;  /* 0x000000ffff067224 */ /* 0x001fc400078e0009 */
[----:B------:R-:W-:-:S05]  /*42230*/  IMAD.MOV.U32 R7, RZ, RZ, R8 ;  /* 0x000000ffff077224 */ /* 0x000fca00078e0008 */
[----:B------:R0:W-:Y:S01]  /*42240*/  STL.64 [R1+0x29a0], R6 ;  /* 0x0029a00601007387 */ /* 0x0001e20000100a00 */
[----:B-1----:R-:W3:Y:S02]  /*42250*/  LDL.LU R4, [R1+0x90] ;  /* 0x0000900001047983 */ /* 0x002ee40000300800 */
[----:B------:R-:W3:Y:S01]  /*42260*/  LDL.LU R5, [R1+0x94] ;  /* 0x0000940001057983 */ /* 0x000ee20000300800 */
[----:B0-----:R-:W3:Y:S01]  /*42270*/  LDL.LU R6, [R1+0x98] ;  /* 0x0000980001067983 */ /* 0x001ee20000300800 */
[----:B------:R-:W3:Y:S01]  /*42280*/  LDL.LU R7, [R1+0x9c] ;  /* 0x00009c0001077983 */ /* 0x000ee20000300800 */
[C---:B--2---:R-:W-:Y:S02]  /*42290*/  HMMA.16816.F32 R20, R24.reuse, R18, R20 ;  /* 0x000000121814723c */ /* 0x044fe40000001814 */
[----:B---3--:R-:W-:Y:S01]  /*422a0*/  STL.64 [R1+0x29b8], R6 ;  /* 0x0029b80601007387 */ /* 0x008fe20000100a00 */
        /* <DEDUP_REMOVED lines=8> */
[----:B0-----:R-:W3:Y:S01]  /*42330*/  LDL.LU.64 R22, [R1+0x29d8] ;  /* 0x0029d80001167983 */ /* 0x001ee20000300a00 */
[----:B------:R-:W2:Y:S02]  /*42340*/  LDL.LU.64 R20, [R1+0x29d0] ;  /* 0x0029d00001147983 */ /* 0x000ea40000300a00 */
[----:B------:R0:W-:Y:S02]  /*42350*/  STL.64 [R1+0x2958], R18 ;  /* 0x0029581201007387 */ /* 0x0001e40000100a00 */
[----:B------:R-:W2:Y:S01]  /*42360*/  LDL.LU R16, [R1+0x340] ;  /* 0x0003400001107983 */ /* 0x000ea20000300800 */
[----:B------:R-:W2:Y:S04]  /*42370*/  LDL.LU R17, [R1+0x344] ;  /* 0x0003440001117983 */ /* 0x000ea80000300800 */
        /* <DEDUP_REMOVED lines=9> */
[----:B------:R-:W3:Y:S01]  /*42410*/  LDL.LU.64 R14, [R1+0x29c8] ;  /* 0x0029c800010e7983 */ /* 0x000ee20000300a00 */
[----:B------:R-:W3:Y:S02]  /*42420*/  LDL.LU.64 R12, [R1+0x29c0] ;  /* 0x0029c000010c7983 */ /* 0x000ee40000300a00 */
[----:B------:R-:W-:-:S08]  /*42430*/  IMAD.MOV.U32 R11, RZ, RZ, R29 ;  /* 0x000000ffff0b7224 */ /* 0x000fd000078e001d */
[----:B------:R0:W-:Y:S01]  /*42440*/  STL.64 [R1+0xc0], R24 ;  /* 0x0000c01801007387 */ /* 0x0001e20000100a00 */
[----:B------:R1:W-:Y:S04]  /*42450*/  STL.64 [R1+0xc8], R26 ;  /* 0x0000c81a01007387 */ /* 0x0003e80000100a00 */
[----:B0-----:R-:W2:Y:S01]  /*42460*/  LDL.LU R24, [R1+0x70] ;  /* 0x0000700001187983 */ /* 0x001ea20000300800 */
[----:B------:R-:W2:Y:S02]  /*42470*/  LDL.LU R25, [R1+0x74] ;  /* 0x0000740001197983 */ /* 0x000ea40000300800 */
[----:B-1----:R-:W2:Y:S02]  /*42480*/  LDL.LU R26, [R1+0x78] ;  /* 0x00007800011a7983 */ /* 0x002ea40000300800 */
[----:B------:R-:W2:Y:S01]  /*42490*/  LDL.LU R27, [R1+0x7c] ;  /* 0x00007c00011b7983 */ /* 0x000ea20000300800 */
[----:B------:R-:W-:Y:S01]  /*424a0*/  STL.64 [R1+0x2950], R22 ;  /* 0x0029501601007387 */ /* 0x000fe20000100a00 */
[C---:B---3--:R-:W-:Y:S03]  /*424b0*/  HMMA.16816.F32 R8, R12.reuse, R10, R4 ;  /* 0x0000000a0c08723c */ /* 0x048fe60000001804 */
[----:B------:R-:W3:Y:S01]  /*424c0*/  LDL.LU.64 R6, [R1+0x29b8] ;  /* 0x0029b80001067983 */ /* 0x000ee20000300a00 */
[----:B------:R-:W3:Y:S11]  /*424d0*/  LDL.LU.64 R4, [R1+0x29b0] ;  /* 0x0029b00001047983 */ /* 0x000ef60000300a00 */
[----:B------:R-:W-:Y:S08]  /*424e0*/  @!UPT UIADD3 URZ, URZ, URZ, URZ ;  /* 0x0000003f3f3ff290 */ /* 0x000ff0000fffe03f */
[----:B------:R-:W-:Y:S01]  /*424f0*/  STL.64 [R1+0xa0], R8 ;  /* 0x0000a00801007387 */ /* 0x000fe20000100a00 */
[----:B------:R0:W-:Y:S03]  /*42500*/  STL.64 [R1+0xa8], R10 ;  /* 0x0000a80a01007387 */ /* 0x0001e60000100a00 */
[----:B0-----:R-:W3:Y:S02]  /*42510*/  LDL.LU.64 R10, [R1+0x29a8] ;  /* 0x0029a800010a7983 */ /* 0x001ee40000300a00 */
[----:B---3--:R-:W-:Y:S02]  /*42520*/  HMMA.16816.F32 R8, R12, R10, R4 ;  /* 0x0000000a0c08723c */ /* 0x008fe40000001804 */
[----:B------:R-:W3:Y:S11]  /*42530*/  LDL.LU.64 R6, [R1+0x29a0] ;  /* 0x0029a00001067983 */ /* 0x000ef60000300a00 */
[----:B------:R-:W-:Y:S10]  /*42540*/  @!UPT UIADD3 URZ, URZ, URZ, URZ ;  /* 0x0000003f3f3ff290 */ /* 0x000ff4000fffe03f */
[----:B------:R-:W-:Y:S01]  /*42550*/  STL.64 [R1+0x90], R8 ;  /* 0x0000900801007387 */ /* 0x000fe20000100a00 */
[----:B------:R0:W-:Y:S03]  /*42560*/  STL.64 [R1+0x98], R10 ;  /* 0x0000980a01007387 */ /* 0x0001e60000100a00 */
[----:B0-----:R-:W2:Y:S01]  /*42570*/  LDL.LU.64 R10, [R1+0x2998] ;  /* 0x00299800010a7983 */ /* 0x001ea20000300a00 */
[----:B------:R-:W2:Y:S02]  /*42580*/  LDL.LU.64 R8, [R1+0x2990] ;  /* 0x0029900001087983 */ /* 0x000ea40000300a00 */
[----:B------:R-:W-:Y:S02]  /*42590*/  IMAD.MOV.U32 R22, RZ, RZ, R21 ;  /* 0x000000ffff167224 */ /* 0x000fe400078e0015 */
[----:B------:R-:W-:-:S07]  /*425a0*/  IMAD.MOV.U32 R23, RZ, RZ, R20 ;  /* 0x000000ffff177224 */ /* 0x000fce00078e0014 */
[C---:B--2---:R-:W-:Y:S01]  /*425b0*/  HMMA.16816.F32 R20, R12.reuse, R22, R8 ;  /* 0x000000160c14723c */ /* 0x044fe20000001808 */
[----:B------:R-:W2:Y:S11]  /*425c0*/  LDL.LU.64 R10, [R1+0x2988] ;  /* 0x00298800010a7983 */ /* 0x000eb60000300a00 */
[----:B------:R-:W-:Y:S11]  /*425d0*/  @!UPT UIADD3 URZ, URZ, URZ, URZ ;  /* 0x0000003f3f3ff290 */ /* 0x000ff6000fffe03f */
[----:B------:R0:W-:Y:S01]  /*425e0*/  STL.64 [R1+0x480], R20 ;  /* 0x0004801401007387 */ /* 0x0001e20000100a00 */
[----:B------:R4:W-:Y:S03]  /*425f0*/  STL.64 [R1+0x488], R22 ;  /* 0x0004881601007387 */ /* 0x0009e60000100a00 */
[----:B0-----:R-:W3:Y:S01]  /*42600*/  LDL.LU R20, [R1+0x350] ;  /* 0x0003500001147983 */ /* 0x001ee20000300800 */
[----:B----4-:R-:W-:Y:S01]  /*42610*/  IMAD.MOV.U32 R22, RZ, RZ, R0 ;  /* 0x000000ffff167224 */ /* 0x010fe200078e0000 */
[C---:B--2---:R-:W-:Y:S11]  /*42620*/  HMMA.16816.F32 R8, R12.reuse, R10, R24 ;  /* 0x0000000a0c08723c */ /* 0x044ff60000001818 */
[----:B------:R-:W-:Y:S11]  /*42630*/  @!UPT UIADD3 URZ, URZ, URZ, URZ ;  /* 0x0000003f3f3ff290 */ /* 0x000ff6000fffe03f */
[----:B------:R-:W-:Y:S01]  /*42640*/  @!UPT UIADD3 URZ, URZ, URZ, URZ ;  /* 0x0000003f3f3ff290 */ /* 0x000fe2000fffe03f */
[----:B------:R-:W-:Y:S01]  /*42650*/  STL.64 [R1+0x470], R8 ;  /* 0x0004700801007387 */ /* 0x000fe20000100a00 */
[----:B------:R-:W-:Y:S02]  /*42660*/  STL.64 [R1+0x478], R10 ;  /* 0x0004780a01007387 */ /* 0x000fe40000100a00 */
[----:B------:R-:W2:Y:S02]  /*42670*/  LDL.LU R21, [R1+0x354] ;  /* 0x0003540001157983 */ /* 0x000ea40000300800 */
[----:B------:R-:W4:Y:S01]  /*42680*/  LDL.LU R0, [R1+0x2980] ;  /* 0x0029800001007983 */ /* 0x000f220000300800 */
[----:B------:R-:W0:Y:S01]  /*42690*/  LDSM.16.MT88.4 R8, [R28+0x14000] ;  /* 0x014000001c08783b */ /* 0x000e220000004200 */
[----:B---3--:R-:W-:Y:S03]  /*426a0*/  HMMA.16816.F32 R4, R12, R6, R16 ;  /* 0x000000060c04723c */ /* 0x008fe60000001810 */
[----:B------:R-:W2:Y:S04]  /*426b0*/  LDL.LU R23, [R1+0x35c] ;  /* 0x00035c0001177983 */ /* 0x000ea80000300800 */
[----:B0-----:R-:W-:Y:S01]  /*426c0*/  STL.64 [R1+0x2948], R10 ;  /* 0x0029480a01007387 */ /* 0x001fe20000100a00 */
[----:B------:R0:W-:Y:S03]  /*426d0*/  STL.64 [R1+0x2940], R8 ;  /* 0x0029400801007387 */ /* 0x0001e60000100a00 */
[----:B0-----:R-:W3:Y:S01]  /*426e0*/  LDL.LU R8, [R1+0x330] ;  /* 0x0003300001087983 */ /* 0x001ee20000300800 */
[----:B------:R-:W3:Y:S02]  /*426f0*/  LDL.LU R9, [R1+0x334] ;  /* 0x0003340001097983 */ /* 0x000ee40000300800 */
[----:B------:R-:W2:Y:S02]  /*42700*/  LDL.LU.64 R18, [R1+0x2978] ;  /* 0x0029780001127983 */ /* 0x000ea40000300a00 */
[----:B------:R-:W2:Y:S07]  /*42710*/  LDL.LU.64 R16, [R1+0x2970] ;  /* 0x0029700001107983 */ /* 0x000eae0000300a00 */
[----:B------:R-:W-:Y:S01]  /*42720*/  STL.64 [R1+0x220], R4 ;  /* 0x0002200401007387 */ /* 0x000fe20000100a00 */
[----:B------:R-:W-:Y:S03]  /*42730*/  STL.64 [R1+0x228], R6 ;  /* 0x0002280601007387 */ /* 0x000fe60000100a00 */
[----:B----4-:R-:W0:Y:S04]  /*42740*/  LDSM.16.M88.4 R4, [R0+0x2080] ;  /* 0x002080000004783b */ /* 0x010e280000000200 */
[----:B------:R-:W1:Y:S04]  /*42750*/  LDSM.16.M88.4 R24, [R0+0x80] ;  /* 0x000080000018783b */ /* 0x000e680000000200 */
[----:B0-----:R-:W-:Y:S01]  /*42760*/  STL.64 [R1+0x30], R4 ;  /* 0x0000300401007387 */ /* 0x001fe20000100a00 */
[----:B------:R0:W-:Y:S03]  /*42770*/  STL.64 [R1+0x38], R6 ;  /* 0x0000380601007387 */ /* 0x0001e60000100a00 */
[----:B0-----:R-:W2:Y:S01]  /*42780*/  LDL.LU.64 R6, [R1+0x2968] ;  /* 0x0029680001067983 */ /* 0x001ea20000300a00 */
[----:B------:R-:W-:-:S02]  /*42790*/  IMAD.MOV.U32 R11, RZ, RZ, R2 ;  /* 0x000000ffff0b7224 */ /* 0x000fc400078e0002 */
[----:B------:R-:W-:Y:S02]  /*427a0*/  IMAD.MOV.U32 R28, RZ, RZ, R4 ;  /* 0x000000ffff1c7224 */ /* 0x000fe400078e0004 */
[----:B------:R-:W-:Y:S02]  /*427b0*/  IMAD.MOV.U32 R29, RZ, RZ, R5 ;  /* 0x000000ffff1d7224 */ /* 0x000fe400078e0005 */
[----:B------:R-:W4:Y:S01]  /*427c0*/  LDL.LU.64 R4, [R1+0x2960] ;  /* 0x0029600001047983 */ /* 0x000f220000300a00 */
[----:B--2---:R-:W-:Y:S11]  /*427d0*/  HMMA.16816.F32 R16, R12, R6, R16 ;  /* 0x000000060c10723c */ /* 0x004ff60000001810 */
[----:B------:R-:W-:Y:S11]  /*427e0*/  @!UPT UIADD3 URZ, URZ, URZ, URZ ;  /* 0x0000003f3f3ff290 */ /* 0x000ff6000fffe03f */
[----:B------:R-:W-:Y:S02]  /*427f0*/  @!UPT UIADD3 URZ, URZ, URZ, URZ ;  /* 0x0000003f3f3ff290 */ /* 0x000fe4000fffe03f */
[----:B------:R-:W-:Y:S02]  /*42800*/  IMAD.MOV.U32 R0, RZ, RZ, R19 ;  /* 0x000000ffff007224 */ /* 0x000fe400078e0013 */
[----:B------:R-:W-:Y:S01]  /*42810*/  IMAD.MOV.U32 R2, RZ, RZ, R18 ;  /* 0x000000ffff027224 */ /* 0x000fe200078e0012 */
[----:B------:R-:W-:Y:S01]  /*42820*/  STL [R1+0x340], R16 ;  /* 0x0003401001007387 */ /* 0x000fe20000100800 */
[----:B-1----:R-:W-:Y:S02]  /*42830*/  STL.64 [R1+0x40], R24 ;  /* 0x0000401801007387 */ /* 0x002fe40000100a00 */
[----:B------:R-:W-:Y:S02]  /*42840*/  STL.64 [R1+0x48], R26 ;  /* 0x0000481a01007387 */ /* 0x000fe40000100a00 */
[----:B------:R-:W-:Y:S01]  /*42850*/  STL [R1+0x2630], R0 ;  /* 0x0026300001007387 */ /* 0x000fe20000100800 */
[----:B------:R0:W-:Y:S04]  /*42860*/  STL [R1+0x25c4], R2 ;  /* 0x0025c40201007387 */ /* 0x0001e80000100800 */
[----:B0-----:R-:W2:Y:S01]  /*42870*/  LDL R2, [R1+0x13a4] ;  /* 0x0013a40001027983 */ /* 0x001ea20000100800 */
[----:B------:R-:W-:-:S03]  /*42880*/  IMAD.MOV.U32 R10, RZ, RZ, R3 ;  /* 0x000000ffff0a7224 */ /* 0x000fc600078e0003 */
[----:B--2---:R0:W-:Y:S04]  /*42890*/  STL [R1+0x2918], R2 ;  /* 0x0029180201007387 */ /* 0x0041e80000100800 */
[----:B0-----:R-:W2:Y:S01]  /*428a0*/  LDL R2, [R1+0x5cc] ;  /* 0x0005cc0001027983 */ /* 0x001ea20000100800 */
[----:B------:R-:W-:-:S05]  /*428b0*/  IMAD.MOV.U32 R3, RZ, RZ, R17 ;  /* 0x000000ffff037224 */ /* 0x000fca00078e0011 */
[----:B------:R-:W-:Y:S04]  /*428c0*/  STL [R1+0x25c0], R3 ;  /* 0x0025c00301007387 */ /* 0x000fe80000100800 */
[----:B--2---:R-:W0:Y:S04]  /*428d0*/  LDSM.16.M88.4 R16, [R2+0x4080] ;  /* 0x004080000210783b */ /* 0x004e280000000200 */
[----:B0-----:R-:W-:Y:S01]  /*428e0*/  STL.64 [R1+0x10], R16 ;  /* 0x0000101001007387 */ /* 0x001fe20000100a00 */
[----:B------:R-:W-:Y:S02]  /*428f0*/  IMAD.MOV.U32 R3, RZ, RZ, R16 ;  /* 0x000000ffff037224 */ /* 0x000fe400078e0010 */
[----:B------:R-:W-:Y:S02]  /*42900*/  STL.64 [R1+0x18], R18 ;  /* 0x0000181201007387 */ /* 0x000fe40000100a00 */
[----:B------:R-:W-:-:S02]  /*42910*/  IMAD.MOV.U32 R0, RZ, RZ, R17 ;  /* 0x000000ffff007224 */ /* 0x000fc400078e0011 */
[----:B------:R-:W0:Y:S04]  /*42920*/  LDSM.16.M88.4 R16, [R2+0x6080] ;  /* 0x006080000210783b */ /* 0x000e280000000200 */
[----:B0-----:R-:W-:Y:S01]  /*42930*/  STL.64 [R1], R16 ;  /* 0x0000001001007387 */ /* 0x001fe20000100a00 */
[----:B------:R0:W-:Y:S03]  /*42940*/  STL.64 [R1+0x8], R18 ;  /* 0x0000081201007387 */ /* 0x0001e60000100a00 */
[----:B0-----:R-:W2:Y:S01]  /*42950*/  LDL.LU.64 R18, [R1+0x2958] ;  /* 0x0029580001127983 */ /* 0x001ea20000300a00 */
[----:B------:R-:W-:Y:S02]  /*42960*/  IMAD.MOV.U32 R7, RZ, RZ, R16 ;  /* 0x000000ffff077224 */ /* 0x000fe400078e0010 */
[----:B------:R-:W-:-:S02]  /*42970*/  IMAD.MOV.U32 R6, RZ, RZ, R17 ;  /* 0x000000ffff067224 */ /* 0x000fc400078e0011 */
[C---:B--2---:R-:W-:Y:S01]  /*42980*/  HMMA.16816.F32 R16, R12.reuse, R18, R20 ;  /* 0x000000120c10723c */ /* 0x044fe20000001814 */
[----:B------:R-:W3:Y:S11]  /*42990*/  LDL.LU.64 R22, [R1+0x2950] ;  /* 0x0029500001167983 */ /* 0x000ef60000300a00 */
[----:B------:R-:W-:Y:S11]  /*429a0*/  @!UPT UIADD3 URZ, URZ, URZ, URZ ;  /* 0x0000003f3f3ff290 */ /* 0x000ff6000fffe03f */
[----:B------:R-:W-:Y:S01]  /*429b0*/  STL.64 [R1+0x460], R16 ;  /* 0x0004601001007387 */ /* 0x000fe20000100a00 */
[----:B------:R-:W-:Y:S02]  /*429c0*/  STL.64 [R1+0x468], R18 ;  /* 0x0004681201007387 */ /* 0x000fe40000100a00 */
[----:B------:R-:W0:Y:S01]  /*429d0*/  LDSM.16.M88.4 R16, [R2+0x8080] ;  /* 0x008080000210783b */ /* 0x000e220000000200 */
[----:B---3--:R-:W-:Y:S01]  /*429e0*/  HMMA.16816.F32 R12, R12, R22, R8 ;  /* 0x000000160c0c723c */ /* 0x008fe20000001808 */
[----:B------:R-:W2:Y:S02]  /*429f0*/  LDL.LU.64 R10, [R1+0x2948] ;  /* 0x00294800010a7983 */ /* 0x000ea40000300a00 */
[----:B------:R-:W2:Y:S02]  /*42a00*/  LDL.LU.64 R8, [R1+0x2940] ;  /* 0x0029400001087983 */ /* 0x000ea40000300a00 */
[----:B------:R-:W3:Y:S11]  /*42a10*/  LDL.LU R20, [R1+0x2d0] ;  /* 0x0002d00001147983 */ /* 0x000ef60000300800 */
[----:B------:R-:W-:Y:S07]  /*42a20*/  @!UPT UIADD3 URZ, URZ, URZ, URZ ;  /* 0x0000003f3f3ff290 */ /* 0x000fee000fffe03f */
[----:B------:R-:W-:Y:S01]  /*42a30*/  STL.64 [R1+0x330], R12 ;  /* 0x0003300c01007387 */ /* 0x000fe20000100a00 */
[----:B------:R-:W-:Y:S02]  /*42a40*/  STL.64 [R1+0x338], R14 ;  /* 0x0003380e01007387 */ /* 0x000fe40000100a00 */
[----:B------:R-:W3:Y:S02]  /*42a50*/  LDL.LU R21, [R1+0x2d4] ;  /* 0x0002d40001157983 */ /* 0x000ee40000300800 */
[----:B0-----:R-:W-:Y:S01]  /*42a60*/  STL.64 [R1+0x20], R16 ;  /* 0x0000201001007387 */ /* 0x001fe20000100a00 */
[----:B------:R-:W-:Y:S01]  /*42a70*/  STL.64 [R1+0x28], R18 ;  /* 0x0000281201007387 */ /* 0x000fe20000100a00 */
[----:B------:R0:W-:Y:S02]  /*42a80*/  STL.64 [R1+0x28e8], R16 ;  /* 0x0028e81001007387 */ /* 0x0001e40000100a00 */
[----:B------:R-:W2:Y:S02]  /*42a90*/  LDL.LU R22, [R1+0x2d8] ;  /* 0x0002d80001167983 */ /* 0x000ea40000300800 */
[----:B------:R-:W2:Y:S02]  /*42aa0*/  LDL.LU R23, [R1+0x2dc] ;  /* 0x0002dc0001177983 */ /* 0x000ea40000300800 */
[----:B0-----:R-:W-:-:S02]  /*42ab0*/  IMAD.MOV.U32 R16, RZ, RZ, R7 ;  /* 0x000000ffff107224 */ /* 0x001fc400078e0007 */
[----:B------:R-:W-:-:S05]  /*42ac0*/  IMAD.MOV.U32 R17, RZ, RZ, R6 ;  /* 0x000000ffff117224 */ /* 0x000fca00078e0006 */
[----:B------:R0:W-:Y:S02]  /*42ad0*/  STL.64 [R1+0x28f8], R16 ;  /* 0x0028f81001007387 */ /* 0x0001e40000100a00 */
[----:B0-----:R-:W-:Y:S02]  /*42ae0*/  IMAD.MOV.U32 R16, RZ, RZ, R3 ;  /* 0x000000ffff107224 */ /* 0x001fe400078e0003 */
[----:B------:R-:W-:-:S05]  /*42af0*/  IMAD.MOV.U32 R17, RZ, RZ, R0 ;  /* 0x000000ffff117224 */ /* 0x000fca00078e0000 */
[----:B------:R0:W-:Y:S02]  /*42b00*/  STL.64 [R1+0x2910], R16 ;  /* 0x0029101001007387 */ /* 0x0001e40000100a00 */
[----:B0-----:R-:W-:Y:S02]  /*42b10*/  IMAD.MOV.U32 R16, RZ, RZ, R28 ;  /* 0x000000ffff107224 */ /* 0x001fe400078e001c */
[----:B------:R-:W-:Y:S01]  /*42b20*/  IMAD.MOV.U32 R17, RZ, RZ, R29 ;  /* 0x000000ffff117224 */ /* 0x000fe200078e001d */
[----:B------:R-:W2:Y:S01]  /*42b30*/  LDL.LU R28, [R1+0x293c] ;  /* 0x00293c00011c7983 */ /* 0x000ea20000300800 */
[----:B------:R-:W2:Y:S03]  /*42b40*/  LDL.LU R29, [R1+0x2938] ;  /* 0x00293800011d7983 */ /* 0x000ea60000300800 */
[----:B------:R0:W-:Y:S04]  /*42b50*/  STL.64 [R1+0x2930], R16 ;  /* 0x0029301001007387 */ /* 0x0001e80000100a00 */
[----:B0-----:R-:W2:Y:S01]  /*42b60*/  LDL.LU R16, [R1+0x320] ;  /* 0x0003200001107983 */ /* 0x001ea20000300800 */
[----:B------:R-:W2:Y:S02]  /*42b70*/  LDL.LU R17, [R1+0x324] ;  /* 0x0003240001117983 */ /* 0x000ea40000300800 */
[----:B------:R-:W2:Y:S02]  /*42b80*/  LDL.LU R18, [R1+0x328] ;  /* 0x0003280001127983 */ /* 0x000ea40000300800 */
[----:B------:R-:W2:Y:S01]  /*42b90*/  LDL.LU R19, [R1+0x32c] ;  /* 0x00032c0001137983 */ /* 0x000ea20000300800 */
[----:B------:R-:W2:Y:S04]  /*42ba0*/  LDL R15, [R1+0x5c4] ;  /* 0x0005c400010f7983 */ /* 0x000ea80000100800 */
[----:B--2---:R0:W-:Y:S01]  /*42bb0*/  STL [R1+0x28f0], R15 ;  /* 0x0028f00f01007387 */ /* 0x0041e20000100800 */
[----:B------:R-:W2:Y:S02]  /*42bc0*/  LDL.LU R12, [R1+0x2f0] ;  /* 0x0002f000010c7983 */ /* 0x000ea40000300800 */
[----:B------:R-:W2:Y:S02]  /*42bd0*/  LDL.LU R13, [R1+0x2f4] ;  /* 0x0002f400010d7983 */ /* 0x000ea40000300800 */
[----:B------:R-:W2:Y:S01]  /*42be0*/  LDL.LU R14, [R1+0x2f8] ;  /* 0x0002f800010e7983 */ /* 0x000ea20000300800 */
[----:B0-----:R-:W2:Y:S04]  /*42bf0*/  LDL.LU R15, [R1+0x2fc] ;  /* 0x0002fc00010f7983 */ /* 0x001ea80000300800 */
[----:B--2---:R-:W-:Y:S01]  /*42c00*/  STL.64 [R1+0x2908], R14 ;  /* 0x0029080e01007387 */ /* 0x004fe20000100a00 */
[----:B------:R0:W-:Y:S03]  /*42c10*/  STL.64 [R1+0x2900], R12 ;  /* 0x0029000c01007387 */ /* 0x0001e60000100a00 */
[----:B0-----:R-:W2:Y:S01]  /*42c20*/  LDL.LU R12, [R1+0x300] ;  /* 0x00030000010c7983 */ /* 0x001ea20000300800 */
[----:B------:R-:W2:Y:S02]  /*42c30*/  LDL.LU R13, [R1+0x304] ;  /* 0x00030400010d7983 */ /* 0x000ea40000300800 */
[----:B------:R-:W2:Y:S02]  /*42c40*/  LDL.LU R14, [R1+0x308] ;  /* 0x00030800010e7983 */ /* 0x000ea40000300800 */
[----:B------:R-:W2:Y:S01]  /*42c50*/  LDL.LU R15, [R1+0x30c] ;  /* 0x00030c00010f7983 */ /* 0x000ea20000300800 */
[----:B------:R-:W-:Y:S01]  /*42c60*/  HMMA.16816.F32 R16, R8, R24, R16 ;  /* 0x000000180810723c */ /* 0x000fe20000001810 */
[----:B------:R-:W-:Y:S01]  /*42c70*/  IMAD.MOV.U32 R3, RZ, RZ, R25 ;  /* 0x000000ffff037224 */ /* 0x000fe200078e0019 */
[----:B--2---:R-:W-:Y:S01]  /*42c80*/  STL.64 [R1+0x2928], R14 ;  /* 0x0029280e01007387 */ /* 0x004fe20000100a00 */
[----:B------:R0:W-:Y:S03]  /*42c90*/  STL.64 [R1+0x2920], R12 ;  /* 0x0029200c01007387 */ /* 0x0001e60000100a00 */
[----:B0-----:R-:W2:Y:S01]  /*42ca0*/  LDL.LU R12, [R1+0x310] ;  /* 0x00031000010c7983 */ /* 0x001ea20000300800 */
[----:B------:R-:W2:Y:S02]  /*42cb0*/  LDL.LU R13, [R1+0x314] ;  /* 0x00031400010d7983 */ /* 0x000ea40000300800 */
[----:B------:R-:W2:Y:S02]  /*42cc0*/  LDL.LU R14, [R1+0x318] ;  /* 0x00031800010e7983 */ /* 0x000ea40000300800 */
[----:B------:R-:W2:Y:S01]  /*42cd0*/  LDL.LU R15, [R1+0x31c] ;  /* 0x00031c00010f7983 */ /* 0x000ea20000300800 */
[----:B------:R4:W-:Y:S02]  /*42ce0*/  STL.64 [R1+0x28e0], R22 ;  /* 0x0028e01601007387 */ /* 0x0009e40000100a00 */
[----:B----4-:R-:W-:-:S02]  /*42cf0*/  IMAD.MOV.U32 R22, RZ, RZ, R5 ;  /* 0x000000ffff167224 */ /* 0x010fc400078e0005 */
[----:B------:R-:W-:Y:S02]  /*42d00*/  IMAD.MOV.U32 R23, RZ, RZ, R4 ;  /* 0x000000ffff177224 */ /* 0x000fe400078e0004 */
[----:B------:R-:W0:Y:S04]  /*42d10*/  LDSM.16.M88.4 R4, [R2+0xa080] ;  /* 0x00a080000204783b */ /* 0x000e280000000200 */
[----:B---3--:R1:W-:Y:S02]  /*42d20*/  STL.64 [R1+0x28d8], R20 ;  /* 0x0028d81401007387 */ /* 0x0083e40000100a00 */
[----:B-1----:R-:W-:Y:S02]  /*42d30*/  IMAD.MOV.U32 R20, RZ, RZ, R29 ;  /* 0x000000ffff147224 */ /* 0x002fe400078e001d */
[----:B------:R-:W-:-:S02]  /*42d40*/  IMAD.MOV.U32 R21, RZ, RZ, R28 ;  /* 0x000000ffff157224 */ /* 0x000fc400078e001c */
[----:B------:R-:W-:Y:S02]  /*42d50*/  IMAD.MOV.U32 R29, RZ, RZ, R18 ;  /* 0x000000ffff1d7224 */ /* 0x000fe400078e0012 */
[----:B------:R-:W-:Y:S01]  /*42d60*/  IMAD.MOV.U32 R28, RZ, RZ, R19 ;  /* 0x000000ffff1c7224 */ /* 0x000fe200078e0013 */
[----:B0-----:R-:W-:Y:S01]  /*42d70*/  STL [R1+0x249c], R6 ;  /* 0x00249c0601007387 */ /* 0x001fe20000100800 */
[----:B------:R-:W-:Y:S02]  /*42d80*/  STL [R1+0x2498], R7 ;  /* 0x0024980701007387 */ /* 0x000fe40000100800 */
[----:B------:R-:W-:Y:S02]  /*42d90*/  STL.64 [R1+0x320], R16 ;  /* 0x0003201001007387 */ /* 0x000fe40000100a00 */
[----:B------:R-:W0:Y:S04]  /*42da0*/  LDSM.16.M88.4 R16, [R2+0xc080] ;  /* 0x00c080000210783b */ /* 0x000e280000000200 */
[----:B------:R-:W3:Y:S01]  /*42db0*/  LDL.LU R24, [R1+0x2c0] ;  /* 0x0002c00001187983 */ /* 0x000ee20000300800 */
[----:B------:R-:W3:Y:S02]  /*42dc0*/  LDL.LU R25, [R1+0x2c4] ;  /* 0x0002c40001197983 */ /* 0x000ee40000300800 */
[----:B------:R-:W3:Y:S02]  /*42dd0*/  LDL.LU R26, [R1+0x2c8] ;  /* 0x0002c800011a7983 */ /* 0x000ee40000300800 */
[----:B------:R-:W3:Y:S01]  /*42de0*/  LDL.LU R27, [R1+0x2cc] ;  /* 0x0002cc00011b7983 */ /* 0x000ee20000300800 */
[----:B------:R-:W4:Y:S01]  /*42df0*/  LDL R0, [R1+0x13a0] ;  /* 0x0013a00001007983 */ /* 0x000f220000100800 */
[----:B------:R-:W-:Y:S02]  /*42e00*/  STL [R1+0x2504], R28 ;  /* 0x0025041c01007387 */ /* 0x000fe40000100800 */
[----:B------:R-:W-:Y:S01]  /*42e10*/  STL [R1+0x2500], R29 ;  /* 0x0025001d01007387 */ /* 0x000fe20000100800 */
[----:B0-----:R0:W-:Y:S01]  /*42e20*/  STL.64 [R1+0x70], R16 ;  /* 0x0000701001007387 */ /* 0x0011e20000100a00 */
[----:B------:R2:W-:Y:S03]  /*42e30*/  STL.64 [R1+0x78], R18 ;  /* 0x0000781201007387 */ /* 0x0005e60000100a00 */
[----:B0-----:R-:W2:Y:S02]  /*42e40*/  LDL.LU.64 R16, [R1+0x2930] ;  /* 0x0029300001107983 */ /* 0x001ea40000300a00 */
[----:B--2---:R-:W-:Y:S02]  /*42e50*/  HMMA.16816.F32 R16, R8, R16, R12 ;  /* 0x000000100810723c */ /* 0x004fe4000000180c */
[----:B------:R-:W2:Y:S01]  /*42e60*/  LDL.LU.64 R14, [R1+0x2928] ;  /* 0x00292800010e7983 */ /* 0x000ea20000300a00 */
[----:B------:R-:W2:Y:S11]  /*42e70*/  LDL.LU.64 R12, [R1+0x2920] ;  /* 0x00292000010c7983 */ /* 0x000eb60000300a00 */
[----:B------:R-:W-:Y:S09]  /*42e80*/  @!UPT UIADD3 URZ, URZ, URZ, URZ ;  /* 0x0000003f3f3ff290 */ /* 0x000ff2000fffe03f */
[----:B------:R-:W-:Y:S01]  /*42e90*/  STL.64 [R1+0x318], R18 ;  /* 0x0003181201007387 */ /* 0x000fe20000100a00 */
[----:B------:R-:W-:Y:S02]  /*42ea0*/  IMAD.MOV.U32 R28, RZ, RZ, R16 ;  /* 0x000000ffff1c7224 */ /* 0x000fe400078e0010 */
[----:B------:R-:W-:Y:S02]  /*42eb0*/  IMAD.MOV.U32 R29, RZ, RZ, R17 ;  /* 0x000000ffff1d7224 */ /* 0x000fe400078e0011 */
[----:B------:R0:W1:Y:S04]  /*42ec0*/  LDSM.16.M88.4 R16, [R2+0xe080] ;  /* 0x00e080000210783b */ /* 0x0000680000000200 */
[----:B------:R-:W-:Y:S01]  /*42ed0*/  STL [R1+0x250c], R28 ;  /* 0x00250c1c01007387 */ /* 0x000fe20000100800 */
[----:B------:R-:W-:Y:S03]  /*42ee0*/  STL [R1+0x2508], R29 ;  /* 0x0025081d01007387 */ /* 0x000fe60000100800 */
[----:B0-----:R-:W2:Y:S04]  /*42ef0*/  LDL.LU R2, [R1+0x2918] ;  /* 0x0029180001027983 */ /* 0x001ea80000300800 */
[----:B-1----:R0:W-:Y:S01]  /*42f00*/  STL.64 [R1+0x80], R16 ;  /* 0x0000801001007387 */ /* 0x0021e20000100a00 */
[----:B------:R-:W-:-:S02]  /*42f10*/  IMAD.MOV.U32 R7, RZ, RZ, R16 ;  /* 0x000000ffff077224 */ /* 0x000fc400078e0010 */
[----:B------:R2:W-:Y:S02]  /*42f20*/  STL.64 [R1+0x88], R18 ;  /* 0x0000881201007387 */ /* 0x0005e40000100a00 */
[----:B------:R-:W-:Y:S02]  /*42f30*/  IMAD.MOV.U32 R6, RZ, RZ, R17 ;  /* 0x000000ffff067224 */ /* 0x000fe400078e0011 */
[----:B0-----:R-:W2:Y:S02]  /*42f40*/  LDL.LU.64 R16, [R1+0x2910] ;  /* 0x0029100001107983 */ /* 0x001ea40000300a00 */
[C---:B--2---:R-:W-:Y:S02]  /*42f50*/  HMMA.16816.F32 R16, R8.reuse, R16, R12 ;  /* 0x000000100810723c */ /* 0x044fe4000000180c */
[----:B------:R-:W2:Y:S01]  /*42f60*/  LDL.LU.64 R14, [R1+0x2908] ;  /* 0x00290800010e7983 */ /* 0x000ea20000300a00 */
[----:B------:R-:W2:Y:S11]  /*42f70*/  LDL.LU.64 R12, [R1+0x2900] ;  /* 0x00290000010c7983 */ /* 0x000eb60000300a00 */
[----:B------:R-:W-:Y:S09]  /*42f80*/  @!UPT UIADD3 URZ, URZ, URZ, URZ ;  /* 0x0000003f3f3ff290 */ /* 0x000ff2000fffe03f */
[----:B------:R0:W-:Y:S01]  /*42f90*/  STL.64 [R1+0x300], R16 ;  /* 0x0003001001007387 */ /* 0x0001e20000100a00 */
[----:B------:R2:W-:Y:S03]  /*42fa0*/  STL.64 [R1+0x308], R18 ;  /* 0x0003081201007387 */ /* 0x0005e60000100a00 */
[----:B0-----:R-:W2:Y:S02]  /*42fb0*/  LDL.LU.64 R16, [R1+0x28f8] ;  /* 0x0028f80001107983 */ /* 0x001ea40000300a00 */
[C---:B--2---:R-:W-:Y:S02]  /*42fc0*/  HMMA.16816.F32 R16, R8.reuse, R16, R12 ;  /* 0x000000100810723c */ /* 0x044fe4000000180c */
[----:B------:R-:W2:Y:S11]  /*42fd0*/  LDL.LU R15, [R1+0x28f0] ;  /* 0x0028f000010f7983 */ /* 0x000eb60000300800 */
[----:B------:R-:W-:Y:S10]  /*42fe0*/  @!UPT UIADD3 URZ, URZ, URZ, URZ ;  /* 0x0000003f3f3ff290 */ /* 0x000ff4000fffe03f */
[----:B------:R0:W-:Y:S01]  /*42ff0*/  STL.64 [R1+0x2f8], R18 ;  /* 0x0002f81201007387 */ /* 0x0001e20000100a00 */
[----:B------:R-:W-:Y:S02]  /*43000*/  IMAD.MOV.U32 R28, RZ, RZ, R16 ;  /* 0x000000ffff1c7224 */ /* 0x000fe400078e0010 */
[----:B------:R-:W-:Y:S02]  /*43010*/  IMAD.MOV.U32 R29, RZ, RZ, R17 ;  /* 0x000000ffff1d7224 */ /* 0x000fe400078e0011 */
[----:B------:R-:W0:Y:S03]  /*43020*/  LDL.LU.64 R16, [R1+0x28e8] ;  /* 0x0028e80001107983 */ /* 0x000e260000300a00 */
[----:B------:R-:W-:Y:S02]  /*43030*/  STL [R1+0x2514], R29 ;  /* 0x0025141d01007387 */ /* 0x000fe40000100800 */
[----:B------:R-:W-:Y:S01]  /*43040*/  STL [R1+0x2510], R28 ;  /* 0x0025101c01007387 */ /* 0x000fe20000100800 */
[----:B--2---:R-:W-:Y:S01]  /*43050*/  LDSM.16.MT88.4 R12, [R15+0x14080] ;  /* 0x014080000f0c783b */ /* 0x004fe20000004200 */
[C---:B0-----:R-:W-:Y:S03]  /*43060*/  HMMA.16816.F32 R16, R8.reuse, R16, R20 ;  /* 0x000000100810723c */ /* 0x041fe60000001814 */
[----:B------:R-:W2:Y:S01]  /*43070*/  LDL.LU.64 R22, [R1+0x28e0] ;  /* 0x0028e00001167983 */ /* 0x000ea20000300a00 */
[----:B------:R-:W2:Y:S11]  /*43080*/  LDL.LU.64 R20, [R1+0x28d8] ;  /* 0x0028d80001147983 */ /* 0x000eb60000300a00 */
[----:B------:R-:W-:Y:S08]  /*43090*/  @!UPT UIADD3 URZ, URZ, URZ, URZ ;  /* 0x0000003f3f3ff290 */ /* 0x000ff0000fffe03f */
[----:B------:R-:W-:Y:S01]  /*430a0*/  STL.64 [R1+0x2e0], R16 ;  /* 0x0002e01001007387 */ /* 0x000fe20000100a00 */
[----:B------:R-:W-:Y:S02]  /*430b0*/  STL.64 [R1+0x2e8], R18 ;  /* 0x0002e81201007387 */ /* 0x000fe40000100a00 */
[----:B------:R-:W0:Y:S02]  /*430c0*/  LDSM.16.MT88.4 R16, [R2+0x14000] ;  /* 0x014000000210783b */ /* 0x000e240000004200 */
[----:B0-----:R-:W-:Y:S02]  /*430d0*/  STL.64 [R1+0x2868], R18 ;  /* 0x0028681201007387 */ /* 0x001fe40000100a00 */
[----:B------:R-:W-:Y:S01]  /*430e0*/  STL.64 [R1+0x2860], R16 ;  /* 0x0028601001007387 */ /* 0x000fe20000100a00 */
[C---:B--2---:R-:W-:Y:S11]  /*430f0*/  HMMA.16816.F32 R20, R8.reuse, R4, R20 ;  /* 0x000000040814723c */ /* 0x044ff60000001814 */
[----:B------:R-:W-:Y:S11]  /*43100*/  @!UPT UIADD3 URZ, URZ, URZ, URZ ;  /* 0x0000003f3f3ff290 */ /* 0x000ff6000fffe03f */
[----:B------:R-:W-:Y:S01]  /*43110*/  @!UPT UIADD3 URZ, URZ, URZ, URZ ;  /* 0x0000003f3f3ff290 */ /* 0x000fe2000fffe03f */
[----:B------:R-:W-:Y:S01]  /*43120*/  STL.64 [R1+0x2d0], R20 ;  /* 0x0002d01401007387 */ /* 0x000fe20000100a00 */
[----:B------:R-:W-:Y:S02]  /*43130*/  IMAD.MOV.U32 R29, RZ, RZ, R22 ;  /* 0x000000ffff1d7224 */ /* 0x000fe400078e0016 */
[----:B------:R-:W-:Y:S02]  /*43140*/  IMAD.MOV.U32 R28, RZ, RZ, R23 ;  /* 0x000000ffff1c7224 */ /* 0x000fe400078e0017 */
[----:B------:R-:W0:Y:S04]  /*43150*/  LDSM.16.MT88.4 R20, [R2+0x14080] ;  /* 0x014080000214783b */ /* 0x000e280000004200 */
[----:B------:R-:W-:Y:S01]  /*43160*/  STL [R1+0x2638], R28 ;  /* 0x0026381c01007387 */ /* 0x000fe20000100800 */
[----:B------:R-:W-:Y:S03]  /*43170*/  STL [R1+0x2634], R29 ;  /* 0x0026341d01007387 */ /* 0x000fe60000100800 */
[----:B0-----:R-:W-:Y:S01]  /*43180*/  STL.64 [R1+0x27d0], R22 ;  /* 0x0027d01601007387 */ /* 0x001fe20000100a00 */
[----:B------:R0:W-:Y:S03]  /*43190*/  STL.64 [R1+0x27c8], R20 ;  /* 0x0027c81401007387 */ /* 0x0001e60000100a00 */
[----:B0-----:R-:W3:Y:S01]  /*431a0*/  LDL.64 R20, [R1+0x70] ;  /* 0x0000700001147983 */ /* 0x001ee20000100a00 */
[----:B------:R-:W-:Y:S01]  /*431b0*/  STL [R1+0x263c], R2 ;  /* 0x00263c0201007387 */ /* 0x000fe20000100800 */
[----:B---3--:R-:W-:Y:S02]  /*431c0*/  HMMA.16816.F32 R24, R8, R20, R24 ;  /* 0x000000140818723c */ /* 0x008fe40000001818 */
[----:B------:R0:W-:Y:S04]  /*431d0*/  STL.64 [R1+0x2878], R20 ;  /* 0x0028781401007387 */ /* 0x0001e80000100a00 */
[----:B0-----:R-:W2:Y:S11]  /*431e0*/  LDL.LU R20, [R1+0x210] ;  /* 0x0002100001147983 */ /* 0x001eb60000300800 */
[----:B------:R-:W-:Y:S06]  /*431f0*/  @!UPT UIADD3 URZ, URZ, URZ, URZ ;  /* 0x0000003f3f3ff290 */ /* 0x000fec000fffe03f */
[----:B------:R-:W-:Y:S01]  /*43200*/  STL.64 [R1+0x2c0], R24 ;  /* 0x0002c01801007387 */ /* 0x000fe20000100a00 */
[----:B------:R-:W-:Y:S02]  /*43210*/  STL.64 [R1+0x2c8], R26 ;  /* 0x0002c81a01007387 */ /* 0x000fe40000100a00 */
[----:B------:R-:W2:Y:S02]  /*43220*/  LDL.LU R21, [R1+0x214] ;  /* 0x0002140001157983 */ /* 0x000ea40000300800 */
[----:B------:R-:W2:Y:S01]  /*43230*/  LDL.LU R22, [R1+0x218] ;  /* 0x0002180001167983 */ /* 0x000ea20000300800 */
[----:B------:R-:W2:Y:S04]  /*43240*/  LDL.LU R23, [R1+0x21c] ;  /* 0x00021c0001177983 */ /* 0x000ea80000300800 */
[----:B----4-:R-:W0:Y:S01]  /*43250*/  LDSM.16.MT88.4 R24, [R0+0x14000] ;  /* 0x014000000018783b */ /* 0x010e220000004200 */
[----:B------:R-:W-:-:S02]  /*43260*/  IMAD.MOV.U32 R16, RZ, RZ, R7 ;  /* 0x000000ffff107224 */ /* 0x000fc400078e0007 */
[----:B------:R-:W-:Y:S01]  /*43270*/  IMAD.MOV.U32 R17, RZ, RZ, R6 ;  /* 0x000000ffff117224 */ /* 0x000fe200078e0006 */
[----:B0-----:R-:W-:Y:S01]  /*43280*/  STL.64 [R1+0x2738], R26 ;  /* 0x0027381a01007387 */ /* 0x001fe20000100a00 */
[----:B------:R-:W-:Y:S05]  /*43290*/  STL.64 [R1+0x2730], R24 ;  /* 0x0027301801007387 */ /* 0x000fea0000100a00 */
[----:B--2---:R-:W-:Y:S01]  /*432a0*/  HMMA.16816.F32 R16, R8, R16, R20 ;  /* 0x000000100810723c */ /* 0x004fe20000001814 */
[----:B------:R-:W0:Y:S11]  /*432b0*/  LDSM.16.MT88.4 R8, [R0+0x14080] ;  /* 0x014080000008783b */ /* 0x000e360000004200 */
[----:B------:R-:W-:Y:S11]  /*432c0*/  @!UPT UIADD3 URZ, URZ, URZ, URZ ;  /* 0x0000003f3f3ff290 */ /* 0x000ff6000fffe03f */
[----:B------:R-:W-:Y:S01]  /*432d0*/  @!UPT UIADD3 URZ, URZ, URZ, URZ ;  /* 0x0000003f3f3ff290 */ /* 0x000fe2000fffe03f */
[----:B------:R-:W-:Y:S02]  /*432e0*/  IMAD.MOV.U32 R6, RZ, RZ, R16 ;  /* 0x000000ffff067224 */ /* 0x000fe400078e0010 */
[----:B------:R-:W-:Y:S01]  /*432f0*/  IMAD.MOV.U32 R7, RZ, RZ, R17 ;  /* 0x000000ffff077224 */ /* 0x000fe200078e0011 */
[----:B------:R-:W-:Y:S04]  /*43300*/  STL.64 [R1+0x218], R18 ;  /* 0x0002181201007387 */ /* 0x000fe80000100a00 */
[----:B------:R-:W-:Y:S01]  /*43310*/  STL.64 [R1+0x2888], R6 ;  /* 0x0028880601007387 */ /* 0x000fe20000100a00 */
[----:B------:R1:W-:Y:S03]  /*43320*/  STL.64 [R1+0x2880], R4 ;  /* 0x0028800401007387 */ /* 0x0003e60000100a00 */
[----:B-1----:R-:W2:Y:S04]  /*43330*/  LDL.64 R4, [R1] ;  /* 0x0000000001047983 */ /* 0x002ea80000100a00 */
[----:B--2---:R1:W-:Y:S01]  /*43340*/  STL.64 [R1+0x28a0], R4 ;  /* 0x0028a00401007387 */ /* 0x0043e20000100a00 */
[----:B------:R-:W2:Y:S02]  /*43350*/  LDL.LU R16, [R1+0x140] ;  /* 0x0001400001107983 */ /* 0x000ea40000300800 */
[----:B------:R-:W2:Y:S02]  /*43360*/  LDL.LU R17, [R1+0x144] ;  /* 0x0001440001117983 */ /* 0x000ea40000300800 */
[----:B------:R-:W3:Y:S01]  /*43370*/  LDL.LU R18, [R1+0x148] ;  /* 0x0001480001127983 */ /* 0x000ee20000300800 */
[----:B------:R-:W3:Y:S04]  /*43380*/  LDL.LU R19, [R1+0x14c] ;  /* 0x00014c0001137983 */ /* 0x000ee80000300800 */
[----:B-1----:R-:W4:Y:S04]  /*43390*/  LDL.64 R4, [R1+0x10] ;  /* 0x0000100001047983 */ /* 0x002f280000100a00 */
[----:B----4-:R1:W-:Y:S04]  /*433a0*/  STL.64 [R1+0x28a8], R4 ;  /* 0x0028a80401007387 */ /* 0x0103e80000100a00 */
[----:B-1----:R-:W4:Y:S04]  /*433b0*/  LDL.64 R4, [R1+0x30] ;  /* 0x0000300001047983 */ /* 0x002f280000100a00 */
[----:B----4-:R-:W-:Y:S01]  /*433c0*/  STL.64 [R1+0x28c0], R4 ;  /* 0x0028c00401007387 */ /* 0x010fe20000100a00 */
[----:B---3--:R-:W-:Y:S02]  /*433d0*/  STL.64 [R1+0x2898], R18 ;  /* 0x0028981201007387 */ /* 0x008fe40000100a00 */
[----:B--2---:R1:W-:Y:S02]  /*433e0*/  STL.64 [R1+0x2890], R16 ;  /* 0x0028901001007387 */ /* 0x0043e40000100a00 */
[----:B-1----:R-:W2:Y:S01]  /*433f0*/  LDL.LU R16, [R1+0x150] ;  /* 0x0001500001107983 */ /* 0x002ea20000300800 */
[----:B------:R-:W2:Y:S02]  /*43400*/  LDL.LU R17, [R1+0x154] ;  /* 0x0001540001117983 */ /* 0x000ea40000300800 */
[----:B------:R-:W3:Y:S02]  /*43410*/  LDL.LU R18, [R1+0x158] ;  /* 0x0001580001127983 */ /* 0x000ee40000300800 */
[----:B------:R-:W3:Y:S01]  /*43420*/  LDL.LU R19, [R1+0x15c] ;  /* 0x00015c0001137983 */ /* 0x000ee20000300800 */
[----:B------:R-:W4:Y:S04]  /*43430*/  LDL R4, [R1+0x40] ;  /* 0x0000400001047983 */ /* 0x000f280000100800 */
[----:B---3--:R-:W-:Y:S01]  /*43440*/  STL.64 [R1+0x28b8], R18 ;  /* 0x0028b81201007387 */ /* 0x008fe20000100a00 */
[----:B--2---:R1:W-:Y:S03]  /*43450*/  STL.64 [R1+0x28b0], R16 ;  /* 0x0028b01001007387 */ /* 0x0043e60000100a00 */
[----:B-1----:R-:W2:Y:S01]  /*43460*/  LDL.LU R16, [R1+0x170] ;  /* 0x0001700001107983 */ /* 0x002ea20000300800 */
[----:B------:R-:W2:Y:S02]  /*43470*/  LDL.LU R17, [R1+0x174] ;  /* 0x0001740001117983 */ /* 0x000ea40000300800 */
[----:B------:R-:W3:Y:S02]  /*43480*/  LDL.LU R18, [R1+0x178] ;  /* 0x0001780001127983 */ /* 0x000ee40000300800 */
[----:B------:R-:W3:Y:S02]  /*43490*/  LDL.LU R19, [R1+0x17c] ;  /* 0x00017c0001137983 */ /* 0x000ee40000300800 */
[----:B---3--:R-:W-:Y:S01]  /*434a0*/  STL.64 [R1+0x28d0], R18 ;  /* 0x0028d01201007387 */ /* 0x008fe20000100a00 */
[----:B--2---:R1:W-:Y:S03]  /*434b0*/  STL.64 [R1+0x28c8], R16 ;  /* 0x0028c81001007387 */ /* 0x0043e60000100a00 */
[----:B-1----:R-:W4:Y:S01]  /*434c0*/  LDL.LU R16, [R1+0x180] ;  /* 0x0001800001107983 */ /* 0x002f220000300800 */
[----:B------:R-:W4:Y:S02]  /*434d0*/  LDL.LU R17, [R1+0x184] ;  /* 0x0001840001117983 */ /* 0x000f240000300800 */
[----:B------:R-:W4:Y:S02]  /*434e0*/  LDL.LU R18, [R1+0x188] ;  /* 0x0001880001127983 */ /* 0x000f240000300800 */
[----:B------:R-:W4:Y:S01]  /*434f0*/  LDL.LU R19, [R1+0x18c] ;  /* 0x00018c0001137983 */ /* 0x000f220000300800 */
[----:B------:R-:W2:Y:S01]  /*43500*/  LDL.LU R24, [R1+0x560] ;  /* 0x0005600001187983 */ /* 0x000ea20000300800 */
[----:B------:R-:W2:Y:S02]  /*43510*/  LDL.LU R25, [R1+0x564] ;  /* 0x0005640001197983 */ /* 0x000ea40000300800 */
[----:B------:R-:W3:Y:S02]  /*43520*/  LDL.LU R26, [R1+0x568] ;  /* 0x00056800011a7983 */ /* 0x000ee40000300800 */
[----:B------:R-:W3:Y:S02]  /*43530*/  LDL.LU R27, [R1+0x56c] ;  /* 0x00056c00011b7983 */ /* 0x000ee40000300800 */
[----:B---3--:R-:W-:Y:S01]  /*43540*/  STL.64 [R1+0x27e0], R26 ;  /* 0x0027e01a01007387 */ /* 0x008fe20000100a00 */
[----:B--2---:R1:W-:Y:S03]  /*43550*/  STL.64 [R1+0x27d8], R24 ;  /* 0x0027d81801007387 */ /* 0x0043e60000100a00 */
[----:B-1----:R-:W2:Y:S01]  /*43560*/  LDL.LU R24, [R1+0x2b0] ;  /* 0x0002b00001187983 */ /* 0x002ea20000300800 */
[----:B------:R-:W2:Y:S02]  /*43570*/  LDL.LU R25, [R1+0x2b4] ;  /* 0x0002b40001197983 */ /* 0x000ea40000300800 */
[----:B------:R-:W3:Y:S02]  /*43580*/  LDL.LU R26, [R1+0x2b8] ;  /* 0x0002b800011a7983 */ /* 0x000ee40000300800 */
[----:B------:R-:W3:Y:S02]  /*43590*/  LDL.LU R27, [R1+0x2bc] ;  /* 0x0002bc00011b7983 */ /* 0x000ee40000300800 */
[----:B------:R-:W-:Y:S01]  /*435a0*/  IMAD.MOV.U32 R5, RZ, RZ, R3 ;  /* 0x000000ffff057224 */ /* 0x000fe200078e0003 */
[----:B---3--:R-:W-:Y:S01]  /*435b0*/  STL.64 [R1+0x27f0], R26 ;  /* 0x0027f01a01007387 */ /* 0x008fe20000100a00 */
[----:B--2---:R1:W-:Y:S03]  /*435c0*/  STL.64 [R1+0x27e8], R24 ;  /* 0x0027e81801007387 */ /* 0x0043e60000100a00 */
[----:B-1----:R-:W2:Y:S01]  /*435d0*/  LDL.64 R24, [R1+0x20] ;  /* 0x0000200001187983 */ /* 0x002ea20000100a00 */
[----:B------:R-:W3:Y:S02]  /*435e0*/  LDL.LU R20, [R1+0x130] ;  /* 0x0001300001147983 */ /* 0x000ee40000300800 */
[----:B------:R-:W3:Y:S02]  /*435f0*/  LDL.LU R21, [R1+0x134] ;  /* 0x0001340001157983 */ /* 0x000ee40000300800 */
[----:B------:R-:W3:Y:S01]  /*43600*/  LDL.LU R22, [R1+0x138] ;  /* 0x0001380001167983 */ /* 0x000ee20000300800 */
[----:B------:R-:W3:Y:S01]  /*43610*/  LDL.LU R23, [R1+0x13c] ;  /* 0x00013c0001177983 */ /* 0x000ee20000300800 */
[----:B0-----:R-:W-:Y:S02]  /*43620*/  STL.64 [R1+0x26c0], R10 ;  /* 0x0026c00a01007387 */ /* 0x001fe40000100a00 */
[----:B------:R0:W-:Y:S02]  /*43630*/  STL.64 [R1+0x26b8], R8 ;  /* 0x0026b80801007387 */ /* 0x0001e40000100a00 */
[----:B0-----:R-:W2:Y:S01]  /*43640*/  LDL.64 R8, [R1+0x80] ;  /* 0x0000800001087983 */ /* 0x001ea20000100a00 */
[C---:B----4-:R-:W-:Y:S03]  /*43650*/  HMMA.16816.F32 R4, R12.reuse, R4, R16 ;  /* 0x000000040c04723c */ /* 0x050fe60000001810 */
[----:B--2---:R0:W-:Y:S04]  /*43660*/  STL.64 [R1+0x2870], R8 ;  /* 0x0028700801007387 */ /* 0x0041e80000100a00 */
[----:B0-----:R-:W2:Y:S01]  /*43670*/  LDL.LU R8, [R1+0x160] ;  /* 0x0001600001087983 */ /* 0x001ea20000300800 */
[----:B------:R-:W2:Y:S02]  /*43680*/  LDL.LU R9, [R1+0x164] ;  /* 0x0001640001097983 */ /* 0x000ea40000300800 */
[----:B------:R-:W2:Y:S02]  /*43690*/  LDL.LU R10, [R1+0x168] ;  /* 0x00016800010a7983 */ /* 0x000ea40000300800 */
[----:B------:R-:W2:Y:S01]  /*436a0*/  LDL.LU R11, [R1+0x16c] ;  /* 0x00016c00010b7983 */ /* 0x000ea20000300800 */
[----:B------:R-:W4:Y:S01]  /*436b0*/  LDL.LU.64 R18, [R1+0x28d0] ;  /* 0x0028d00001127983 */ /* 0x000f220000300a00 */
[----:B------:R-:W4:Y:S09]  /*436c0*/  LDL.LU.64 R16, [R1+0x28c8] ;  /* 0x0028c80001107983 */ /* 0x000f320000300a00 */
[----:B------:R0:W-:Y:S02]  /*436d0*/  STL.64 [R1+0x180], R4 ;  /* 0x0001800401007387 */ /* 0x0001e40000100a00 */
[----:B------:R-:W-:Y:S01]  /*436e0*/  STL.64 [R1+0x188], R6 ;  /* 0x0001880601007387 */ /* 0x000fe20000100a00 */
[----:B0-----:R-:W4:Y:S02]  /*436f0*/  LDL.LU.64 R4, [R1+0x28c0] ;  /* 0x0028c00001047983 */ /* 0x001f240000300a00 */
        /* <DEDUP_REMOVED lines=16> */
[----:B------:R-:W4:Y:S02]  /*43800*/  LDL.LU.64 R4, [R1+0x28a0] ;  /* 0x0028a00001047983 */ /* 0x000f240000300a00 */
[C---:B----4-:R-:W-:Y:S11]  /*43810*/  HMMA.16816.F32 R16, R12.reuse, R4, R16 ;  /* 0x000000040c10723c */ /* 0x050ff60000001810 */
[----:B------:R-:W-:Y:S11]  /*43820*/  @!UPT UIADD3 URZ, URZ, URZ, URZ ;  /* 0x0000003f3f3ff290 */ /* 0x000ff6000fffe03f */
[----:B------:R-:W-:Y:S01]  /*43830*/  @!UPT UIADD3 URZ, URZ, URZ, URZ ;  /* 0x0000003f3f3ff290 */ /* 0x000fe2000fffe03f */
[----:B------:R-:W-:Y:S01]  /*43840*/  STL.64 [R1+0x150], R16 ;  /* 0x0001501001007387 */ /* 0x000fe20000100a00 */
[----:B------:R0:W-:Y:S03]  /*43850*/  STL.64 [R1+0x158], R18 ;  /* 0x0001581201007387 */ /* 0x0001e60000100a00 */
[----:B0-----:R-:W2:Y:S01]  /*43860*/  LDL.LU.64 R18, [R1+0x2898] ;  /* 0x0028980001127983 */ /* 0x001ea20000300a00 */
[----:B------:R-:W2:Y:S02]  /*43870*/  LDL.LU.64 R16, [R1+0x2890] ;  /* 0x0028900001107983 */ /* 0x000ea40000300a00 */
[----:B------:R-:W-:Y:S02]  /*43880*/  IMAD.MOV.U32 R2, RZ, RZ, R4 ;  /* 0x000000ffff027224 */ /* 0x000fe400078e0004 */
[----:B------:R-:W-:Y:S01]  /*43890*/  IMAD.MOV.U32 R0, RZ, RZ, R5 ;  /* 0x000000ffff007224 */ /* 0x000fe200078e0005 */
[----:B------:R-:W4:Y:S01]  /*438a0*/  LDL.LU.64 R6, [R1+0x2888] ;  /* 0x0028880001067983 */ /* 0x000f220000300a00 */
[----:B------:R-:W3:Y:S02]  /*438b0*/  LDL.LU.64 R4, [R1+0x2880] ;  /* 0x0028800001047983 */ /* 0x000ee40000300a00 */
[----:B------:R0:W-:Y:S01]  /*438c0*/  STL.64 [R1+0x2808], R24 ;  /* 0x0028081801007387 */ /* 0x0001e20000100a00 */
[C---:B--2---:R-:W-:Y:S01]  /*438d0*/  HMMA.16816.F32 R16, R12.reuse, R24, R16 ;  /* 0x000000180c10723c */ /* 0x044fe20000001810 */
[----:B0-----:R-:W2:Y:S11]  /*438e0*/  LDL.LU R24, [R1+0xd0] ;  /* 0x0000d00001187983 */ /* 0x001eb60000300800 */
[----:B------:R-:W-:Y:S11]  /*438f0*/  @!UPT UIADD3 URZ, URZ, URZ, URZ ;  /* 0x0000003f3f3ff290 */ /* 0x000ff6000fffe03f */
[----:B------:R0:W-:Y:S01]  /*43900*/  STL.64 [R1+0x140], R16 ;  /* 0x0001401001007387 */ /* 0x0001e20000100a00 */
[----:B------:R1:W-:Y:S02]  /*43910*/  STL.64 [R1+0x148], R18 ;  /* 0x0001481201007387 */ /* 0x0003e40000100a00 */
[----:B------:R-:W2:Y:S02]  /*43920*/  LDL.LU R25, [R1+0xd4] ;  /* 0x0000d40001197983 */ /* 0x000ea40000300800 */
[----:B------:R-:W2:Y:S01]  /*43930*/  LDL.LU R26, [R1+0xd8] ;  /* 0x0000d800011a7983 */ /* 0x000ea20000300800 */
[----:B------:R-:W2:Y:S01]  /*43940*/  LDL.LU R27, [R1+0xdc] ;  /* 0x0000dc00011b7983 */ /* 0x000ea20000300800 */
[----:B---3--:R-:W-:Y:S03]  /*43950*/  HMMA.16816.F32 R20, R12, R4, R20 ;  /* 0x000000040c14723c */ /* 0x008fe60000001814 */
[----:B--2---:R-:W-:Y:S01]  /*43960*/  STL.64 [R1+0x2818], R26 ;  /* 0x0028181a01007387 */ /* 0x004fe20000100a00 */
[----:B------:R2:W-:Y:S02]  /*43970*/  STL.64 [R1+0x2810], R24 ;  /* 0x0028101801007387 */ /* 0x0005e40000100a00 */
[----:B0-----:R-:W3:Y:S02]  /*43980*/  LDL.LU R16, [R1+0xb0] ;  /* 0x0000b00001107983 */ /* 0x001ee40000300800 */
[----:B------:R-:W3:Y:S01]  /*43990*/  LDL.LU R17, [R1+0xb4] ;  /* 0x0000b40001117983 */ /* 0x000ee20000300800 */
[----:B-1----:R-:W3:Y:S01]  /*439a0*/  LDL.LU R18, [R1+0xb8] ;  /* 0x0000b80001127983 */ /* 0x002ee20000300800 */
[----:B------:R-:W3:Y:S02]  /*439b0*/  LDL.LU R19, [R1+0xbc] ;  /* 0x0000bc0001137983 */ /* 0x000ee40000300800 */
[----:B--2---:R-:W-:-:S02]  /*439c0*/  IMAD.MOV.U32 R24, RZ, RZ, R9 ;  /* 0x000000ffff187224 */ /* 0x004fc400078e0009 */
[----:B------:R-:W-:Y:S02]  /*439d0*/  IMAD.MOV.U32 R25, RZ, RZ, R8 ;  /* 0x000000ffff197224 */ /* 0x000fe400078e0008 */
[----:B------:R-:W2:Y:S01]  /*439e0*/  LDL.LU R8, [R1+0x120] ;  /* 0x0001200001087983 */ /* 0x000ea20000300800 */
[----:B------:R-:W2:Y:S02]  /*439f0*/  LDL.LU R9, [R1+0x124] ;  /* 0x0001240001097983 */ /* 0x000ea40000300800 */
[----:B------:R-:W2:Y:S02]  /*43a00*/  LDL.LU R10, [R1+0x128] ;  /* 0x00012800010a7983 */ /* 0x000ea40000300800 */
[----:B------:R-:W2:Y:S01]  /*43a10*/  LDL.LU R11, [R1+0x12c] ;  /* 0x00012c00010b7983 */ /* 0x000ea20000300800 */
[----:B------:R0:W-:Y:S02]  /*43a20*/  STL.64 [R1+0x2830], R24 ;  /* 0x0028301801007387 */ /* 0x0001e40000100a00 */
[----:B0-----:R-:W-:-:S02]  /*43a30*/  IMAD.MOV.U32 R24, RZ, RZ, R28 ;  /* 0x000000ffff187224 */ /* 0x001fc400078e001c */
[----:B------:R-:W-:-:S05]  /*43a40*/  IMAD.MOV.U32 R25, RZ, RZ, R3 ;  /* 0x000000ffff197224 */ /* 0x000fca00078e0003 */
[----:B------:R0:W-:Y:S04]  /*43a50*/  STL.64 [R1+0x2848], R24 ;  /* 0x0028481801007387 */ /* 0x0001e80000100a00 */
[----:B0-----:R-:W2:Y:S01]  /*43a60*/  LDL.64 R24, [R1+0x40] ;  /* 0x0000400001187983 */ /* 0x001ea20000100a00 */
[----:B------:R0:W-:Y:S02]  /*43a70*/  STL.64 [R1+0x130], R20 ;  /* 0x0001301401007387 */ /* 0x0001e40000100a00 */
[----:B------:R-:W-:Y:S01]  /*43a80*/  STL.64 [R1+0x138], R22 ;  /* 0x0001381601007387 */ /* 0x000fe20000100a00 */
[----:B0-----:R-:W2:Y:S01]  /*43a90*/  LDL.LU.64 R20, [R1+0x2878] ;  /* 0x0028780001147983 */ /* 0x001ea20000300a00 */
[----:B----4-:R-:W-:Y:S02]  /*43aa0*/  STL.64 [R1+0x2800], R6 ;  /* 0x0028000601007387 */ /* 0x010fe40000100a00 */
[----:B------:R0:W-:Y:S02]  /*43ab0*/  STL.64 [R1+0x27f8], R4 ;  /* 0x0027f80401007387 */ /* 0x0001e40000100a00 */
        /* <DEDUP_REMOVED lines=10> */
[C---:B------:R-:W-:Y:S01]  /*43b60*/  HMMA.16816.F32 R8, R12.reuse, R20, R8 ;  /* 0x000000140c08723c */ /* 0x040fe20000001808 */
[----:B----4-:R-:W-:Y:S01]  /*43b70*/  STL.64 [R1+0x2840], R6 ;  /* 0x0028400601007387 */ /* 0x010fe20000100a00 */
[----:B--2---:R0:W-:Y:S03]  /*43b80*/  STL.64 [R1+0x2838], R4 ;  /* 0x0028380401007387 */ /* 0x0041e60000100a00 */
        /* <DEDUP_REMOVED lines=9> */
[----:B------:R-:W2:Y:S02]  /*43c20*/  LDL.LU R7, [R1+0x10c] ;  /* 0x00010c0001077983 */ /* 0x000ea40000300800 */
[----:B------:R0:W-:Y:S01]  /*43c30*/  STL.64 [R1+0x120], R8 ;  /* 0x0001200801007387 */ /* 0x0001e20000100a00 */
[----:B------:R-:W-:Y:S03]  /*43c40*/  STL.64 [R1+0x128], R10 ;  /* 0x0001280a01007387 */ /* 0x000fe60000100a00 */
[----:B0-----:R-:W3:Y:S02]  /*43c50*/  LDL.LU.64 R8, [R1+0x2870] ;  /* 0x0028700001087983 */ /* 0x001ee40000300a00 */
[----:B---3--:R-:W-:Y:S02]  /*43c60*/  HMMA.16816.F32 R12, R12, R8, R16 ;  /* 0x000000080c0c723c */ /* 0x008fe40000001810 */
[----:B------:R-:W2:Y:S01]  /*43c70*/  LDL.LU.64 R18, [R1+0x2868] ;  /* 0x0028680001127983 */ /* 0x000ea20000300a00 */
[----:B------:R-:W2:Y:S02]  /*43c80*/  LDL.LU.64 R16, [R1+0x2860] ;  /* 0x0028600001107983 */ /* 0x000ea40000300a00 */
[----:B------:R-:W-:-:S02]  /*43c90*/  IMAD.MOV.U32 R28, RZ, RZ, R24 ;  /* 0x000000ffff1c7224 */ /* 0x000fc400078e0018 */
[----:B------:R-:W-:Y:S11]  /*43ca0*/  IMAD.MOV.U32 R3, RZ, RZ, R25 ;  /* 0x000000ffff037224 */ /* 0x000ff600078e0019 */
[----:B------:R-:W-:Y:S05]  /*43cb0*/  @!UPT UIADD3 URZ, URZ, URZ, URZ ;  /* 0x0000003f3f3ff290 */ /* 0x000fea000fffe03f */
[----:B------:R-:W-:Y:S01]  /*43cc0*/  STL.64 [R1+0xb0], R12 ;  /* 0x0000b00c01007387 */ /* 0x000fe20000100a00 */
[----:B------:R-:W-:Y:S01]  /*43cd0*/  STL.64 [R1+0xb8], R14 ;  /* 0x0000b80e01007387 */ /* 0x000fe20000100a00 */
        /* <DEDUP_REMOVED lines=12> */
[----:B------:R0:W-:Y:S01]  /*43da0*/  STL.64 [R1+0xf0], R24 ;  /* 0x0000f01801007387 */ /* 0x0001e20000100a00 */
[----:B------:R2:W-:Y:S03]  /*43db0*/  STL.64 [R1+0xf8], R26 ;  /* 0x0000f81a01007387 */ /* 0x0005e60000100a00 */
[----:B0-----:R-:W2:Y:S02]  /*43dc0*/  LDL.LU.64 R24, [R1+0x2830] ;  /* 0x0028300001187983 */ /* 0x001ea40000300a00 */
[----:B--2---:R-:W-:Y:S02]  /*43dd0*/  HMMA.16816.F32 R24, R16, R24, R4 ;  /* 0x000000181018723c */ /* 0x004fe40000001804 */
[----:B------:R-:W2:Y:S01]  /*43de0*/  LDL.LU.64 R6, [R1+0x2828] ;  /* 0x0028280001067983 */ /* 0x000ea20000300a00 */
[----:B------:R-:W2:Y:S11]  /*43df0*/  LDL.LU.64 R4, [R1+0x2820] ;  /* 0x0028200001047983 */ /* 0x000eb60000300a00 */
[----:B------:R-:W-:Y:S09]  /*43e00*/  @!UPT UIADD3 URZ, URZ, URZ, URZ ;  /* 0x0000003f3f3ff290 */ /* 0x000ff2000fffe03f */
[----:B------:R-:W-:Y:S01]  /*43e10*/  STL.64 [R1+0xe0], R24 ;  /* 0x0000e01801007387 */ /* 0x000fe20000100a00 */
[----:B------:R0:W-:Y:S03]  /*43e20*/  STL.64 [R1+0xe8], R26 ;  /* 0x0000e81a01007387 */ /* 0x0001e60000100a00 */
[----:B0-----:R-:W3:Y:S01]  /*43e30*/  LDL.LU.64 R26, [R1+0x2818] ;  /* 0x00281800011a7983 */ /* 0x001ee20000300a00 */
[----:B------:R-:W3:Y:S02]  /*43e40*/  LDL.LU.64 R24, [R1+0x2810] ;  /* 0x0028100001187983 */ /* 0x000ee40000300a00 */
[----:B------:R-:W-:Y:S02]  /*43e50*/  IMAD.MOV.U32 R12, RZ, RZ, R2 ;  /* 0x000000ffff0c7224 */ /* 0x000fe400078e0002 */
[----:B------:R-:W-:-:S07]  /*43e60*/  IMAD.MOV.U32 R13, RZ, RZ, R0 ;  /* 0x000000ffff0d7224 */ /* 0x000fce00078e0000 */
        /* <DEDUP_REMOVED lines=19> */
[----:B------:R-:W4:Y:S02]  /*43fa0*/  LDL.LU.64 R26, [R1+0x27f0] ;  /* 0x0027f000011a7983 */ /* 0x000f240000300a00 */
[----:B------:R-:W4:Y:S01]  /*43fb0*/  LDL.LU.64 R24, [R1+0x27e8] ;  /* 0x0027e80001187983 */ /* 0x000f220000300a00 */
[C---:B---3--:R-:W-:Y:S08]  /*43fc0*/  HMMA.16816.F32 R12, R16.reuse, R20, R12 ;  /* 0x00000014100c723c */ /* 0x048ff0000000180c */
[----:B----4-:R-:W-:Y:S11]  /*43fd0*/  HMMA.16816.F32 R24, R16, R4, R24 ;  /* 0x000000041018723c */ /* 0x010ff60000001818 */
[----:B------:R-:W-:Y:S11]  /*43fe0*/  @!UPT UIADD3 URZ, URZ, URZ, URZ ;  /* 0x0000003f3f3ff290 */ /* 0x000ff6000fffe03f */
[----:B------:R-:W-:Y:S01]  /*43ff0*/  @!UPT UIADD3 URZ, URZ, URZ, URZ ;  /* 0x0000003f3f3ff290 */ /* 0x000fe2000fffe03f */
[----:B------:R-:W-:Y:S01]  /*44000*/  STL.64 [R1+0x2b0], R24 ;  /* 0x0002b01801007387 */ /* 0x000fe20000100a00 */
[----:B------:R0:W-:Y:S03]  /*44010*/  STL.64 [R1+0x2b8], R26 ;  /* 0x0002b81a01007387 */ /* 0x0001e60000100a00 */
[----:B0-----:R-:W3:Y:S01]  /*44020*/  LDL.LU.64 R26, [R1+0x27e0] ;  /* 0x0027e000011a7983 */ /* 0x001ee20000300a00 */
[----:B------:R-:W3:Y:S02]  /*44030*/  LDL.LU.64 R24, [R1+0x27d8] ;  /* 0x0027d80001187983 */ /* 0x000ee40000300a00 */
[----:B--2---:R-:W-:Y:S02]  /*44040*/  STL.64 [R1+0x2768], R6 ;  /* 0x0027680601007387 */ /* 0x004fe40000100a00 */
[----:B------:R0:W-:Y:S01]  /*44050*/  STL.64 [R1+0x2760], R4 ;  /* 0x0027600401007387 */ /* 0x0001e20000100a00 */
[----:B------:R-:W-:Y:S01]  /*44060*/  STL.64 [R1+0x3e0], R12 ;  /* 0x0003e00c01007387 */ /* 0x000fe20000100a00 */
[----:B------:R3:W-:Y:S02]  /*44070*/  STL.64 [R1+0x3e8], R14 ;  /* 0x0003e80e01007387 */ /* 0x0007e40000100a00 */
[----:B------:R-:W2:Y:S02]  /*44080*/  LDL.LU.64 R22, [R1+0x27d0] ;  /* 0x0027d00001167983 */ /* 0x000ea40000300a00 */
[----:B0-----:R-:W-:-:S02]  /*44090*/  IMAD.MOV.U32 R5, RZ, RZ, R20 ;  /* 0x000000ffff057224 */ /* 0x001fc400078e0014 */
[----:B------:R-:W-:Y:S02]  /*440a0*/  IMAD.MOV.U32 R4, RZ, RZ, R21 ;  /* 0x000000ffff047224 */ /* 0x000fe400078e0015 */
[----:B------:R-:W2:Y:S01]  /*440b0*/  LDL.LU.64 R20, [R1+0x27c8] ;  /* 0x0027c80001147983 */ /* 0x000ea20000300a00 */
[----:B------:R-:W-:Y:S01]  /*440c0*/  STL.64 [R1+0x2740], R8 ;  /* 0x0027400801007387 */ /* 0x000fe20000100a00 */
[----:B---3--:R-:W-:Y:S02]  /*440d0*/  HMMA.16816.F32 R12, R16, R8, R24 ;  /* 0x00000008100c723c */ /* 0x008fe40000001818 */
[----:B------:R-:W3:Y:S11]  /*440e0*/  LDL R19, [R1+0x139c] ;  /* 0x00139c0001137983 */ /* 0x000ef60000100800 */
[----:B------:R-:W-:Y:S10]  /*440f0*/  @!UPT UIADD3 URZ, URZ, URZ, URZ ;  /* 0x0000003f3f3ff290 */ /* 0x000ff4000fffe03f */
[----:B------:R-:W-:Y:S01]  /*44100*/  STL.64 [R1+0x3d0], R12 ;  /* 0x0003d00c01007387 */ /* 0x000fe20000100a00 */
[----:B------:R-:W-:Y:S03]  /*44110*/  STL.64 [R1+0x3d8], R14 ;  /* 0x0003d80e01007387 */ /* 0x000fe60000100a00 */
        /* <DEDUP_REMOVED lines=10> */
[----:B------:R-:W-:Y:S01]  /*441c0*/  IMAD.MOV.U32 R9, RZ, RZ, R4 ;  /* 0x000000ffff097224 */ /* 0x000fe200078e0004 */
[----:B--2---:R-:W-:Y:S01]  /*441d0*/  STL.64 [R1+0x2750], R26 ;  /* 0x0027501a01007387 */ /* 0x004fe20000100a00 */
[----:B------:R-:W-:Y:S03]  /*441e0*/  STL.64 [R1+0x2748], R24 ;  /* 0x0027481801007387 */ /* 0x000fe60000100a00 */
[----:B------:R0:W-:Y:S02]  /*441f0*/  STL.64 [R1+0x2758], R8 ;  /* 0x0027580801007387 */ /* 0x0001e40000100a00 */
[----:B0-----:R-:W2:Y:S01]  /*44200*/  LDL.LU R8, [R1+0x500] ;  /* 0x0005000001087983 */ /* 0x001ea20000300800 */
[----:B------:R-:W2:Y:S02]  /*44210*/  LDL.LU R9, [R1+0x504] ;  /* 0x0005040001097983 */ /* 0x000ea40000300800 */
[----:B------:R-:W2:Y:S02]  /*44220*/  LDL.LU R10, [R1+0x508] ;  /* 0x00050800010a7983 */ /* 0x000ea40000300800 */
[----:B------:R-:W2:Y:S01]  /*44230*/  LDL.LU R11, [R1+0x50c] ;  /* 0x00050c00010b7983 */ /* 0x000ea20000300800 */
[----:B------:R-:W2:Y:S01]  /*44240*/  LDL.LU R12, [R1+0x530] ;  /* 0x00053000010c7983 */ /* 0x000ea20000300800 */
[----:B------:R-:W2:Y:S02]  /*44250*/  LDL.LU R13, [R1+0x534] ;  /* 0x00053400010d7983 */ /* 0x000ea40000300800 */
[----:B------:R-:W2:Y:S02]  /*44260*/  LDL.LU R14, [R1+0x538] ;  /* 0x00053800010e7983 */ /* 0x000ea40000300800 */
[----:B------:R-:W2:Y:S02]  /*44270*/  LDL.LU R15, [R1+0x53c] ;  /* 0x00053c00010f7983 */ /* 0x000ea40000300800 */
[----:B--2---:R-:W-:Y:S01]  /*44280*/  STL.64 [R1+0x2798], R14 ;  /* 0x0027980e01007387 */ /* 0x004fe20000100a00 */
[----:B------:R0:W-:Y:S03]  /*44290*/  STL.64 [R1+0x2790], R12 ;  /* 0x0027900c01007387 */ /* 0x0001e60000100a00 */
[----:B0-----:R-:W2:Y:S01]  /*442a0*/  LDL.64 R12, [R1+0x30] ;  /* 0x00003000010c7983 */ /* 0x001ea20000100a00 */
[----:B------:R-:W-:-:S02]  /*442b0*/  IMAD.MOV.U32 R4, RZ, RZ, R2 ;  /* 0x000000ffff047224 */ /* 0x000fc400078e0002 */
[----:B------:R-:W-:Y:S01]  /*442c0*/  IMAD.MOV.U32 R5, RZ, RZ, R0 ;  /* 0x000000ffff057224 */ /* 0x000fe200078e0000 */
[----:B--2---:R-:W-:Y:S01]  /*442d0*/  STL.64 [R1+0x27b0], R12 ;  /* 0x0027b00c01007387 */ /* 0x004fe20000100a00 */
[----:B------:R-:W-:Y:S02]  /*442e0*/  STL.64 [R1+0x2778], R10 ;  /* 0x0027780a01007387 */ /* 0x000fe40000100a00 */
        /* <DEDUP_REMOVED lines=11> */
[----:B------:R-:W2:Y:S02]  /*443a0*/  LDL.LU R7, [R1+0x54c] ;  /* 0x00054c0001077983 */ /* 0x000ea40000300800 */
[----:B------:R-:W-:-:S02]  /*443b0*/  IMAD.MOV.U32 R12, RZ, RZ, R28 ;  /* 0x000000ffff0c7224 */ /* 0x000fc400078e001c */
[----:B------:R-:W-:Y:S01]  /*443c0*/  IMAD.MOV.U32 R13, RZ, RZ, R3 ;  /* 0x000000ffff0d7224 */ /* 0x000fe200078e0003 */
[----:B--2---:R-:W-:Y:S01]  /*443d0*/  STL.64 [R1+0x27c0], R6 ;  /* 0x0027c00601007387 */ /* 0x004fe20000100a00 */
[----:B------:R0:W-:Y:S03]  /*443e0*/  STL.64 [R1+0x27b8], R4 ;  /* 0x0027b80401007387 */ /* 0x0001e60000100a00 */
        /* <DEDUP_REMOVED lines=18> */
[C---:B--2---:R-:W-:Y:S01]  /*44510*/  HMMA.16816.F32 R12, R20.reuse, R12, R4 ;  /* 0x0000000c140c723c */ /* 0x044fe20000001804 */
[----:B----4-:R-:W-:Y:S01]  /*44520*/  STL.64 [R1+0x2708], R18 ;  /* 0x0027081201007387 */ /* 0x010fe20000100a00 */
[----:B---3--:R0:W-:Y:S03]  /*44530*/  STL.64 [R1+0x2700], R16 ;  /* 0x0027001001007387 */ /* 0x0081e60000100a00 */
[----:B0-----:R-:W2:Y:S01]  /*44540*/  LDL.64 R16, [R1+0x10] ;  /* 0x0000100001107983 */ /* 0x001ea20000100a00 */
[----:B------:R-:W3:Y:S02]  /*44550*/  LDL.LU.64 R6, [R1+0x27c0] ;  /* 0x0027c00001067983 */ /* 0x000ee40000300a00 */
[----:B------:R-:W3:Y:S11]  /*44560*/  LDL.LU.64 R4, [R1+0x27b8] ;  /* 0x0027b80001047983 */ /* 0x000ef60000300a00 */
[----:B------:R-:W-:Y:S04]  /*44570*/  @!UPT UIADD3 URZ, URZ, URZ, URZ ;  /* 0x0000003f3f3ff290 */ /* 0x000fe8000fffe03f */
[----:B------:R0:W-:Y:S01]  /*44580*/  STL.64 [R1+0x450], R12 ;  /* 0x0004500c01007387 */ /* 0x0001e20000100a00 */
[----:B------:R-:W-:Y:S04]  /*44590*/  STL.64 [R1+0x458], R14 ;  /* 0x0004580e01007387 */ /* 0x000fe80000100a00 */
[----:B0-----:R-:W3:Y:S02]  /*445a0*/  LDL.LU.64 R12, [R1+0x27b0] ;  /* 0x0027b000010c7983 */ /* 0x001ee40000300a00 */
[C---:B---3--:R-:W-:Y:S01]  /*445b0*/  HMMA.16816.F32 R4, R20.reuse, R12, R4 ;  /* 0x0000000c1404723c */ /* 0x048fe20000001804 */
[----:B------:R-:W-:Y:S02]  /*445c0*/  IMAD.MOV.U32 R2, RZ, RZ, R12 ;  /* 0x000000ffff027224 */ /* 0x000fe400078e000c */
[----:B------:R-:W-:Y:S11]  /*445d0*/  IMAD.MOV.U32 R0, RZ, RZ, R13 ;  /* 0x000000ffff007224 */ /* 0x000ff600078e000d */
[----:B------:R-:W-:Y:S09]  /*445e0*/  @!UPT UIADD3 URZ, URZ, URZ, URZ ;  /* 0x0000003f3f3ff290 */ /* 0x000ff2000fffe03f */
[----:B------:R-:W-:Y:S01]  /*445f0*/  STL.64 [R1+0x440], R4 ;  /* 0x0004400401007387 */ /* 0x000fe20000100a00 */
[----:B------:R0:W-:Y:S03]  /*44600*/  STL.64 [R1+0x448], R6 ;  /* 0x0004480601007387 */ /* 0x0001e60000100a00 */
[----:B0-----:R-:W3:Y:S01]  /*44610*/  LDL.LU.64 R6, [R1+0x27a8] ;  /* 0x0027a80001067983 */ /* 0x001ee20000300a00 */
[----:B------:R-:W3:Y:S02]  /*44620*/  LDL.LU.64 R4, [R1+0x27a0] ;  /* 0x0027a00001047983 */ /* 0x000ee40000300a00 */
[----:B------:R-:W2:Y:S02]  /*44630*/  LDL.LU.64 R14, [R1+0x2798] ;  /* 0x00279800010e7983 */ /* 0x000ea40000300a00 */
[----:B------:R-:W2:Y:S02]  /*44640*/  LDL.LU.64 R12, [R1+0x2790] ;  /* 0x00279000010c7983 */ /* 0x000ea40000300a00 */
        /* <DEDUP_REMOVED lines=9> */
[----:B------:R-:W4:Y:S02]  /*446e0*/  LDL.LU R18, [R1+0x4e8] ;  /* 0x0004e80001127983 */ /* 0x000f240000300800 */
[----:B------:R-:W4:Y:S01]  /*446f0*/  LDL.LU R19, [R1+0x4ec] ;  /* 0x0004ec0001137983 */ /* 0x000f220000300800 */
[C---:B---3--:R-:W-:Y:S01]  /*44700*/  HMMA.16816.F32 R4, R20.reuse, R12, R4 ;  /* 0x0000000c1404723c */ /* 0x048fe20000001804 */
[----:B----4-:R-:W-:Y:S01]  /*44710*/  STL.64 [R1+0x2720], R18 ;  /* 0x0027201201007387 */ /* 0x010fe20000100a00 */
[----:B--2---:R0:W-:Y:S03]  /*44720*/  STL.64 [R1+0x2718], R16 ;  /* 0x0027181001007387 */ /* 0x0041e60000100a00 */
[----:B0-----:R-:W2:Y:S11]  /*44730*/  LDL.64 R16, [R1+0x40] ;  /* 0x0000400001107983 */ /* 0x001eb60000100a00 */
[----:B------:R-:W-:Y:S07]  /*44740*/  @!UPT UIADD3 URZ, URZ, URZ, URZ ;  /* 0x0000003f3f3ff290 */ /* 0x000fee000fffe03f */
[----:B------:R0:W-:Y:S02]  /*44750*/  STL.64 [R1+0x420], R4 ;  /* 0x0004200401007387 */ /* 0x0001e40000100a00 */
[----:B------:R-:W-:Y:S01]  /*44760*/  STL.64 [R1+0x428], R6 ;  /* 0x0004280601007387 */ /* 0x000fe20000100a00 */
[----:B0-----:R-:W3:Y:S01]  /*44770*/  LDL.LU.64 R4, [R1+0x2780] ;  /* 0x0027800001047983 */ /* 0x001ee20000300a00 */
[----:B------:R0:W-:Y:S03]  /*44780*/  STL.64 [R1+0x2728], R12 ;  /* 0x0027280c01007387 */ /* 0x0001e60000100a00 */
[----:B0-----:R-:W4:Y:S01]  /*44790*/  LDL.LU R12, [R1+0x4f0] ;  /* 0x0004f000010c7983 */ /* 0x001f220000300800 */
[----:B------:R-:W4:Y:S02]  /*447a0*/  LDL.LU R13, [R1+0x4f4] ;  /* 0x0004f400010d7983 */ /* 0x000f240000300800 */
[----:B------:R-:W4:Y:S02]  /*447b0*/  LDL.LU R14, [R1+0x4f8] ;  /* 0x0004f800010e7983 */ /* 0x000f240000300800 */
[----:B------:R-:W4:Y:S01]  /*447c0*/  LDL.LU R15, [R1+0x4fc] ;  /* 0x0004fc00010f7983 */ /* 0x000f220000300800 */
[C---:B---3--:R-:W-:Y:S01]  /*447d0*/  HMMA.16816.F32 R4, R20.reuse, R4, R8 ;  /* 0x000000041404723c */ /* 0x048fe20000001808 */
[----:B------:R-:W3:Y:S01]  /*447e0*/  LDL.LU.64 R10, [R1+0x2778] ;  /* 0x00277800010a7983 */ /* 0x000ee20000300a00 */
[----:B------:R-:W3:Y:S11]  /*447f0*/  LDL.LU.64 R8, [R1+0x2770] ;  /* 0x0027700001087983 */ /* 0x000ef60000300a00 */
[----:B------:R-:W-:Y:S10]  /*44800*/  @!UPT UIADD3 URZ, URZ, URZ, URZ ;  /* 0x0000003f3f3ff290 */ /* 0x000ff4000fffe03f */
        /* <DEDUP_REMOVED lines=9> */
[----:B0-----:R-:W1:Y:S02]  /*448a0*/  LDL.LU.64 R8, [R1+0x2758] ;  /* 0x0027580001087983 */ /* 0x001e640000300a00 */
[C---:B-1----:R-:W-:Y:S02]  /*448b0*/  HMMA.16816.F32 R8, R20.reuse, R8, R24 ;  /* 0x000000081408723c */ /* 0x042fe40000001818 */
[----:B------:R-:W3:Y:S01]  /*448c0*/  LDL.LU.64 R26, [R1+0x2750] ;  /* 0x00275000011a7983 */ /* 0x000ee20000300a00 */
[----:B------:R-:W3:Y:S11]  /*448d0*/  LDL.LU.64 R24, [R1+0x2748] ;  /* 0x0027480001187983 */ /* 0x000ef60000300a00 */
[----:B------:R-:W-:Y:S09]  /*448e0*/  @!UPT UIADD3 URZ, URZ, URZ, URZ ;  /* 0x0000003f3f3ff290 */ /* 0x000ff2000fffe03f */
[----:B------:R0:W-:Y:S01]  /*448f0*/  STL.64 [R1+0x3f0], R8 ;  /* 0x0003f00801007387 */ /* 0x0001e20000100a00 */
[----:B------:R-:W-:Y:S03]  /*44900*/  STL.64 [R1+0x3f8], R10 ;  /* 0x0003f80a01007387 */ /* 0x000fe60000100a00 */
[----:B0-----:R-:W3:Y:S02]  /*44910*/  LDL.LU.64 R8, [R1+0x2740] ;  /* 0x0027400001087983 */ /* 0x001ee40000300a00 */
[----:B---3--:R-:W-:Y:S02]  /*44920*/  HMMA.16816.F32 R20, R20, R8, R24 ;  /* 0x000000081414723c */ /* 0x008fe40000001818 */
[----:B------:R-:W4:Y:S01]  /*44930*/  LDL.LU.64 R26, [R1+0x2738] ;  /* 0x00273800011a7983 */ /* 0x000f220000300a00 */
[----:B------:R-:W4:Y:S11]  /*44940*/  LDL.LU.64 R24, [R1+0x2730] ;  /* 0x0027300001187983 */ /* 0x000f360000300a00 */
[----:B------:R-:W-:Y:S09]  /*44950*/  @!UPT UIADD3 URZ, URZ, URZ, URZ ;  /* 0x0000003f3f3ff290 */ /* 0x000ff2000fffe03f */
[----:B------:R0:W-:Y:S01]  /*44960*/  STL.64 [R1+0x350], R20 ;  /* 0x0003501401007387 */ /* 0x0001e20000100a00 */
[----:B------:R1:W-:Y:S03]  /*44970*/  STL.64 [R1+0x358], R22 ;  /* 0x0003581601007387 */ /* 0x0003e60000100a00 */
[----:B0-----:R-:W3:Y:S01]  /*44980*/  LDL.LU R20, [R1+0x4d0] ;  /* 0x0004d00001147983 */ /* 0x001ee20000300800 */
[----:B------:R-:W3:Y:S02]  /*44990*/  LDL.LU R21, [R1+0x4d4] ;  /* 0x0004d40001157983 */ /* 0x000ee40000300800 */
[----:B-1----:R-:W3:Y:S02]  /*449a0*/  LDL.LU R22, [R1+0x4d8] ;  /* 0x0004d80001167983 */ /* 0x002ee40000300800 */
[----:B------:R-:W3:Y:S01]  /*449b0*/  LDL.LU R23, [R1+0x4dc] ;  /* 0x0004dc0001177983 */ /* 0x000ee20000300800 */
[----:B------:R0:W-:Y:S02]  /*449c0*/  STL.64 [R1+0x26d0], R8 ;  /* 0x0026d00801007387 */ /* 0x0001e40000100a00 */
[----:B0-----:R-:W-:-:S02]  /*449d0*/  IMAD.MOV.U32 R8, RZ, RZ, R2 ;  /* 0x000000ffff087224 */ /* 0x001fc400078e0002 */
[----:B------:R-:W-:Y:S02]  /*449e0*/  IMAD.MOV.U32 R9, RZ, RZ, R0 ;  /* 0x000000ffff097224 */ /* 0x000fe400078e0000 */
[----:B--2---:R-:W-:Y:S02]  /*449f0*/  IMAD.MOV.U32 R2, RZ, RZ, R16 ;  /* 0x000000ffff027224 */ /* 0x004fe400078e0010 */
[----:B------:R-:W-:Y:S01]  /*44a00*/  IMAD.MOV.U32 R0, RZ, RZ, R17 ;  /* 0x000000ffff007224 */ /* 0x000fe200078e0011 */
[C---:B----4-:R-:W-:Y:S11]  /*44a10*/  HMMA.16816.F32 R12, R24.reuse, R16, R12 ;  /* 0x00000010180c723c */ /* 0x050ff6000000180c */
[----:B------:R-:W-:Y:S11]  /*44a20*/  @!UPT UIADD3 URZ, URZ, URZ, URZ ;  /* 0x0000003f3f3ff290 */ /* 0x000ff6000fffe03f */
[----:B------:R-:W-:Y:S01]  /*44a30*/  @!UPT UIADD3 URZ, URZ, URZ, URZ ;  /* 0x0000003f3f3ff290 */ /* 0x000fe2000fffe03f */
[----:B------:R0:W-:Y:S01]  /*44a40*/  STL.64 [R1+0x3c0], R12 ;  /* 0x0003c00c01007387 */ /* 0x0001e20000100a00 */
[----:B------:R-:W-:Y:S03]  /*44a50*/  STL.64 [R1+0x3c8], R14 ;  /* 0x0003c80e01007387 */ /* 0x000fe60000100a00 */
[----:B0-----:R-:W2:Y:S01]  /*44a60*/  LDL.LU.64 R12, [R1+0x2728] ;  /* 0x00272800010c7983 */ /* 0x001ea20000300a00 */
[----:B------:R-:W4:Y:S02]  /*44a70*/  LDL.LU.64 R18, [R1+0x2720] ;  /* 0x0027200001127983 */ /* 0x000f240000300a00 */
[----:B------:R-:W4:Y:S02]  /*44a80*/  LDL.LU.64 R16, [R1+0x2718] ;  /* 0x0027180001107983 */ /* 0x000f240000300a00 */
[C---:B----4-:R-:W-:Y:S01]  /*44a90*/  HMMA.16816.F32 R8, R24.reuse, R8, R16 ;  /* 0x000000081808723c */ /* 0x050fe20000001810 */
[----:B------:R-:W3:Y:S11]  /*44aa0*/  LDL.LU.64 R16, [R1+0x2710] ;  /* 0x0027100001107983 */ /* 0x000ef60000300a00 */
[----:B------:R-:W-:Y:S11]  /*44ab0*/  @!UPT UIADD3 URZ, URZ, URZ, URZ ;  /* 0x0000003f3f3ff290 */ /* 0x000ff6000fffe03f */
[----:B------:R0:W-:Y:S01]  /*44ac0*/  STL.64 [R1+0x3b0], R8 ;  /* 0x0003b00801007387 */ /* 0x0001e20000100a00 */
[----:B------:R-:W-:Y:S01]  /*44ad0*/  STL.64 [R1+0x3b8], R10 ;  /* 0x0003b80a01007387 */ /* 0x000fe20000100a00 */
[C---:B---3--:R-:W-:Y:S01]  /*44ae0*/  HMMA.16816.F32 R20, R24.reuse, R16, R20 ;  /* 0x000000101814723c */ /* 0x048fe20000001814 */
[----:B0-----:R-:W-:Y:S02]  /*44af0*/  IMAD.MOV.U32 R8, RZ, RZ, R16 ;  /* 0x000000ffff087224 */ /* 0x001fe400078e0010 */
[----:B------:R-:W-:Y:S11]  /*44b00*/  IMAD.MOV.U32 R3, RZ, RZ, R17 ;  /* 0x000000ffff037224 */ /* 0x000ff600078e0011 */
[----:B------:R-:W-:Y:S09]  /*44b10*/  @!UPT UIADD3 URZ, URZ, URZ, URZ ;  /* 0x0000003f3f3ff290 */ /* 0x000ff2000fffe03f */
[----:B------:R0:W-:Y:S01]  /*44b20*/  STL.64 [R1+0x3a0], R20 ;  /* 0x0003a01401007387 */ /* 0x0001e20000100a00 */
[----:B------:R1:W-:Y:S02]  /*44b30*/  STL.64 [R1+0x3a8], R22 ;  /* 0x0003a81601007387 */ /* 0x0003e40000100a00 */
[----:B------:R-:W2:Y:S02]  /*44b40*/  LDL.LU.64 R18, [R1+0x2708] ;  /* 0x0027080001127983 */ /* 0x000ea40000300a00 */
[----:B------:R-:W2:Y:S01]  /*44b50*/  LDL.LU.64 R16, [R1+0x2700] ;  /* 0x0027000001107983 */ /* 0x000ea20000300a00 */
[----:B0-----:R-:W3:Y:S01]  /*44b60*/  LDL.LU R20, [R1+0x240] ;  /* 0x0002400001147983 */ /* 0x001ee20000300800 */
[----:B------:R-:W3:Y:S02]  /*44b70*/  LDL.LU R21, [R1+0x244] ;  /* 0x0002440001157983 */ /* 0x000ee40000300800 */
[----:B-1----:R-:W4:Y:S02]  /*44b80*/  LDL.LU R22, [R1+0x248] ;  /* 0x0002480001167983 */ /* 0x002f240000300800 */
[----:B------:R-:W4:Y:S01]  /*44b90*/  LDL.LU R23, [R1+0x24c] ;  /* 0x00024c0001177983 */ /* 0x000f220000300800 */
[----:B--2---:R-:W-:Y:S01]  /*44ba0*/  HMMA.16816.F32 R16, R24, R12, R16 ;  /* 0x0000000c1810723c */ /* 0x004fe20000001810 */
[----:B----4-:R-:W-:Y:S01]  /*44bb0*/  STL.64 [R1+0x2650], R22 ;  /* 0x0026501601007387 */ /* 0x010fe20000100a00 */
[----:B---3--:R0:W-:Y:S03]  /*44bc0*/  STL.64 [R1+0x2648], R20 ;  /* 0x0026481401007387 */ /* 0x0081e60000100a00 */
[----:B0-----:R-:W2:Y:S11]  /*44bd0*/  LDL.LU.64 R20, [R1+0x20] ;  /* 0x0000200001147983 */ /* 0x001eb60000300a00 */
[----:B------:R-:W-:Y:S07]  /*44be0*/  @!UPT UIADD3 URZ, URZ, URZ, URZ ;  /* 0x0000003f3f3ff290 */ /* 0x000fee000fffe03f */
[----:B------:R-:W-:Y:S02]  /*44bf0*/  STL.64 [R1+0x390], R16 ;  /* 0x0003901001007387 */ /* 0x000fe40000100a00 */
[----:B------:R0:W-:Y:S02]  /*44c00*/  STL.64 [R1+0x398], R18 ;  /* 0x0003981201007387 */ /* 0x0001e40000100a00 */
[----:B0-----:R-:W2:Y:S01]  /*44c10*/  LDL.LU.64 R18, [R1+0x26f8] ;  /* 0x0026f80001127983 */ /* 0x001ea20000300a00 */
[----:B------:R-:W2:Y:S02]  /*44c20*/  LDL.LU.64 R16, [R1+0x26f0] ;  /* 0x0026f00001107983 */ /* 0x000ea40000300a00 */
[----:B------:R0:W-:Y:S02]  /*44c30*/  STL.64 [R1+0x2670], R12 ;  /* 0x0026700c01007387 */ /* 0x0001e40000100a00 */
[----:B0-----:R-:W-:Y:S02]  /*44c40*/  IMAD.MOV.U32 R12, RZ, RZ, R8 ;  /* 0x000000ffff0c7224 */ /* 0x001fe400078e0008 */
[----:B------:R-:W-:-:S05]  /*44c50*/  IMAD.MOV.U32 R13, RZ, RZ, R3 ;  /* 0x000000ffff0d7224 */ /* 0x000fca00078e0003 */
[----:B------:R0:W-:Y:S04]  /*44c60*/  STL.64 [R1+0x2688], R12 ;  /* 0x0026880c01007387 */ /* 0x0001e80000100a00 */
[----:B0-----:R-:W3:Y:S01]  /*44c70*/  LDL.64 R12, [R1+0x30] ;  /* 0x00003000010c7983 */ /* 0x001ee20000100a00 */
[----:B--2---:R-:W-:Y:S03]  /*44c80*/  HMMA.16816.F32 R8, R24, R20, R16 ;  /* 0x000000141808723c */ /* 0x004fe60000001810 */
[----:B---3--:R0:W-:Y:S11]  /*44c90*/  STL.64 [R1+0x26a0], R12 ;  /* 0x0026a00c01007387 */ /* 0x0081f60000100a00 */
[----:B------:R-:W-:Y:S09]  /*44ca0*/  @!UPT UIADD3 URZ, URZ, URZ, URZ ;  /* 0x0000003f3f3ff290 */ /* 0x000ff2000fffe03f */
[----:B------:R-:W-:Y:S02]  /*44cb0*/  STL.64 [R1+0x380], R8 ;  /* 0x0003800801007387 */ /* 0x000fe40000100a00 */
[----:B------:R-:W-:Y:S02]  /*44cc0*/  STL.64 [R1+0x388], R10 ;  /* 0x0003880a01007387 */ /* 0x000fe40000100a00 */
[----:B0-----:R-:W-:Y:S02]  /*44cd0*/  IMAD.MOV.U32 R12, RZ, RZ, R2 ;  /* 0x000000ffff0c7224 */ /* 0x001fe400078e0002 */
[----:B------:R-:W-:-:S05]  /*44ce0*/  IMAD.MOV.U32 R13, RZ, RZ, R0 ;  /* 0x000000ffff0d7224 */ /* 0x000fca00078e0000 */
[----:B------:R0:W-:Y:S04]  /*44cf0*/  STL.64 [R1+0x26c8], R12 ;  /* 0x0026c80c01007387 */ /* 0x0001e80000100a00 */
        /* <DEDUP_REMOVED lines=10> */
[----:B------:R-:W3:Y:S01]  /*44da0*/  LDL.LU R16, [R1+0x490] ;  /* 0x0004900001107983 */ /* 0x000ee20000300800 */
[----:B------:R-:W3:Y:S02]  /*44db0*/  LDL.LU R17, [R1+0x494] ;  /* 0x0004940001117983 */ /* 0x000ee40000300800 */
[----:B------:R-:W3:Y:S02]  /*44dc0*/  LDL.LU R18, [R1+0x498] ;  /* 0x0004980001127983 */ /* 0x000ee40000300800 */
[----:B------:R-:W3:Y:S01]  /*44dd0*/  LDL.LU R19, [R1+0x49c] ;  /* 0x00049c0001137983 */ /* 0x000ee20000300800 */
[----:B------:R-:W3:Y:S01]  /*44de0*/  LDL.64 R8, [R1+0x70] ;  /* 0x0000700001087983 */ /* 0x000ee20000100a00 */
[----:B------:R0:W-:Y:S03]  /*44df0*/  STL.64 [R1+0x2668], R20 ;  /* 0x0026681401007387 */ /* 0x0001e60000100a00 */
        /* <DEDUP_REMOVED lines=10> */
[C---:B------:R-:W-:Y:S08]  /*44ea0*/  HMMA.16816.F32 R12, R24.reuse, R4, R12 ;  /* 0x00000004180c723c */ /* 0x040ff0000000180c */
[----:B---3--:R-:W-:Y:S01]  /*44eb0*/  HMMA.16816.F32 R16, R24, R8, R16 ;  /* 0x000000081810723c */ /* 0x008fe20000001810 */
[----:B----4-:R-:W-:Y:S01]  /*44ec0*/  STL.64 [R1+0x2698], R22 ;  /* 0x0026981601007387 */ /* 0x010fe20000100a00 */
        /* <DEDUP_REMOVED lines=11> */
[----:B------:R-:W-:Y:S01]  /*44f80*/  STL.64 [R1+0x370], R12 ;  /* 0x0003700c01007387 */ /* 0x000fe20000100a00 */
[----:B------:R0:W-:Y:S03]  /*44f90*/  STL.64 [R1+0x378], R14 ;  /* 0x0003780e01007387 */ /* 0x0001e60000100a00 */
[----:B0-----:R-:W3:Y:S01]  /*44fa0*/  LDL.LU.64 R14, [R1+0x26e8] ;  /* 0x0026e800010e7983 */ /* 0x001ee20000300a00 */
[----:B------:R-:W3:Y:S02]  /*44fb0*/  LDL.LU.64 R12, [R1+0x26e0] ;  /* 0x0026e000010c7983 */ /* 0x000ee40000300a00 */
[----:B------:R-:W-:Y:S02]  /*44fc0*/  STL.64 [R1+0x2660], R6 ;  /* 0x0026600601007387 */ /* 0x000fe40000100a00 */
[----:B------:R0:W-:Y:S02]  /*44fd0*/  STL.64 [R1+0x2658], R4 ;  /* 0x0026580401007387 */ /* 0x0001e40000100a00 */
[----:B0-----:R-:W4:Y:S01]  /*44fe0*/  LDL.LU R4, [R1+0x250] ;  /* 0x0002500001047983 */ /* 0x001f220000300800 */
[----:B------:R-:W4:Y:S02]  /*44ff0*/  LDL.LU R5, [R1+0x254] ;  /* 0x0002540001057983 */ /* 0x000f240000300800 */
[----:B------:R-:W4:Y:S02]  /*45000*/  LDL.LU R6, [R1+0x258] ;  /* 0x0002580001067983 */ /* 0x000f240000300800 */
[----:B------:R-:W4:Y:S01]  /*45010*/  LDL.LU R7, [R1+0x25c] ;  /* 0x00025c0001077983 */ /* 0x000f220000300800 */
[----:B------:R0:W-:Y:S01]  /*45020*/  STL.64 [R1+0x360], R16 ;  /* 0x0003601001007387 */ /* 0x0001e20000100a00 */
[----:B------:R1:W-:Y:S02]  /*45030*/  STL.64 [R1+0x368], R18 ;  /* 0x0003681201007387 */ /* 0x0003e40000100a00 */
[----:B0-----:R-:W-:Y:S01]  /*45040*/  IMAD.MOV.U32 R17, RZ, RZ, R8 ;  /* 0x000000ffff117224 */ /* 0x001fe200078e0008 */
[----:B-1----:R-:W2:Y:S01]  /*45050*/  LDL.LU R19, [R1+0x26d8] ;  /* 0x0026d80001137983 */ /* 0x002ea20000300800 */
[----:B------:R-:W-:-:S02]  /*45060*/  IMAD.MOV.U32 R16, RZ, RZ, R9 ;  /* 0x000000ffff107224 */ /* 0x000fc400078e0009 */
[----:B------:R-:W3:Y:S02]  /*45070*/  LDL.LU.64 R8, [R1+0x26d0] ;  /* 0x0026d00001087983 */ /* 0x000ee40000300a00 */
[----:B---3--:R-:W-:Y:S01]  /*45080*/  HMMA.16816.F32 R24, R24, R8, R12 ;  /* 0x000000081818723c */ /* 0x008fe2000000180c */
[----:B------:R-:W2:Y:S01]  /*45090*/  LDL.LU.64 R12, [R1+0x26c8] ;  /* 0x0026c800010c7983 */ /* 0x000ea20000300a00 */
[----:B------:R-:W-:Y:S02]  /*450a0*/  IMAD.MOV.U32 R0, RZ, RZ, R8 ;  /* 0x000000ffff007224 */ /* 0x000fe400078e0008 */
[----:B------:R-:W-:Y:S11]  /*450b0*/  IMAD.MOV.U32 R3, RZ, RZ, R9 ;  /* 0x000000ffff037224 */ /* 0x000ff600078e0009 */
[----:B------:R-:W-:Y:S08]  /*450c0*/  @!UPT UIADD3 URZ, URZ, URZ, URZ ;  /* 0x0000003f3f3ff290 */ /* 0x000ff0000fffe03f */
[----:B------:R-:W-:Y:S01]  /*450d0*/  STL.64 [R1+0x2a0], R24 ;  /* 0x0002a01801007387 */ /* 0x000fe20000100a00 */
[----:B------:R0:W-:Y:S02]  /*450e0*/  STL.64 [R1+0x2a8], R26 ;  /* 0x0002a81a01007387 */ /* 0x0001e40000100a00 */
[----:B------:R-:W2:Y:S02]  /*450f0*/  LDL.LU.64 R10, [R1+0x26c0] ;  /* 0x0026c000010a7983 */ /* 0x000ea40000300a00 */
[----:B------:R-:W2:Y:S01]  /*45100*/  LDL.LU.64 R8, [R1+0x26b8] ;  /* 0x0026b80001087983 */ /* 0x000ea20000300a00 */
[----:B0-----:R-:W3:Y:S01]  /*45110*/  LDL R27, [R1+0x5c4] ;  /* 0x0005c400011b7983 */ /* 0x001ee20000100800 */
[----:B------:R-:W-:Y:S01]  /*45120*/  STL [R1+0x2640], R0 ;  /* 0x0026400001007387 */ /* 0x000fe20000100800 */
        /* <DEDUP_REMOVED lines=24> */
[----:B------:R-:W4:Y:S11]  /*452b0*/  LDL.LU.64 R20, [R1+0x2668] ;  /* 0x0026680001147983 */ /* 0x000f360000300a00 */
[----:B------:R-:W-:Y:S10]  /*452c0*/  @!UPT UIADD3 URZ, URZ, URZ, URZ ;  /* 0x0000003f3f3ff290 */ /* 0x000ff4000fffe03f */
[----:B------:R-:W-:Y:S01]  /*452d0*/  STL.64 [R1+0x260], R12 ;  /* 0x0002600c01007387 */ /* 0x000fe20000100a00 */
[----:B------:R-:W-:Y:S02]  /*452e0*/  STL.64 [R1+0x268], R14 ;  /* 0x0002680e01007387 */ /* 0x000fe40000100a00 */
[----:B------:R-:W0:Y:S02]  /*452f0*/  LDSM.16.MT88.4 R12, [R19+0x14000] ;  /* 0x01400000130c783b */ /* 0x000e240000004200 */
[----:B0-----:R-:W-:Y:S02]  /*45300*/  STL.64 [R1+0x2628], R14 ;  /* 0x0026280e01007387 */ /* 0x001fe40000100a00 */
[----:B------:R0:W-:Y:S02]  /*45310*/  STL.64 [R1+0x2620], R12 ;  /* 0x0026200c01007387 */ /* 0x0001e40000100a00 */
[----:B0-----:R-:W-:Y:S02]  /*45320*/  IMAD.MOV.U32 R12, RZ, RZ, R17 ;  /* 0x000000ffff0c7224 */ /* 0x001fe400078e0011 */
[----:B------:R-:W-:-:S02]  /*45330*/  IMAD.MOV.U32 R13, RZ, RZ, R16 ;  /* 0x000000ffff0d7224 */ /* 0x000fc400078e0010 */
[----:B------:R-:W0:Y:S01]  /*45340*/  LDSM.16.MT88.4 R16, [R19+0x14080] ;  /* 0x014080001310783b */ /* 0x000e220000004200 */
[C---:B----4-:R-:W-:Y:S01]  /*45350*/  HMMA.16816.F32 R4, R8.reuse, R20, R4 ;  /* 0x000000140804723c */ /* 0x050fe20000001804 */
[----:B------:R-:W-:Y:S02]  /*45360*/  IMAD.MOV.U32 R28, RZ, RZ, R20 ;  /* 0x000000ffff1c7224 */ /* 0x000fe400078e0014 */
[----:B------:R-:W-:Y:S11]  /*45370*/  IMAD.MOV.U32 R29, RZ, RZ, R21 ;  /* 0x000000ffff1d7224 */ /* 0x000ff600078e0015 */
[----:B------:R-:W-:Y:S09]  /*45380*/  @!UPT UIADD3 URZ, URZ, URZ, URZ ;  /* 0x0000003f3f3ff290 */ /* 0x000ff2000fffe03f */
[----:B------:R-:W-:Y:S01]  /*45390*/  STL.64 [R1+0x250], R4 ;  /* 0x0002500401007387 */ /* 0x000fe20000100a00 */
[----:B------:R1:W-:Y:S03]  /*453a0*/  STL.64 [R1+0x258], R6 ;  /* 0x0002580601007387 */ /* 0x0003e60000100a00 */
[----:B-1----:R-:W2:Y:S01]  /*453b0*/  LDL.LU.64 R6, [R1+0x2660] ;  /* 0x0026600001067983 */ /* 0x002ea20000300a00 */
[----:B------:R-:W4:Y:S02]  /*453c0*/  LDL.LU.64 R4, [R1+0x2658] ;  /* 0x0026580001047983 */ /* 0x000f240000300a00 */
[----:B------:R-:W4:Y:S02]  /*453d0*/  LDL.LU.64 R22, [R1+0x2650] ;  /* 0x0026500001167983 */ /* 0x000f240000300a00 */
[----:B------:R-:W4:Y:S01]  /*453e0*/  LDL.LU.64 R20, [R1+0x2648] ;  /* 0x0026480001147983 */ /* 0x000f220000300a00 */
[----:B0-----:R-:W-:Y:S01]  /*453f0*/  STL.64 [R1+0x2598], R18 ;  /* 0x0025981201007387 */ /* 0x001fe20000100a00 */
[----:B------:R0:W-:Y:S03]  /*45400*/  STL.64 [R1+0x2590], R16 ;  /* 0x0025901001007387 */ /* 0x0001e60000100a00 */
[----:B0-----:R-:W3:Y:S01]  /*45410*/  LDL.LU R16, [R1+0x230] ;  /* 0x0002300001107983 */ /* 0x001ee20000300800 */
[----:B------:R-:W3:Y:S02]  /*45420*/  LDL.LU R17, [R1+0x234] ;  /* 0x0002340001117983 */ /* 0x000ee40000300800 */
[----:B------:R-:W3:Y:S02]  /*45430*/  LDL.LU R18, [R1+0x238] ;  /* 0x0002380001127983 */ /* 0x000ee40000300800 */
[----:B------:R-:W3:Y:S01]  /*45440*/  LDL.LU R19, [R1+0x23c] ;  /* 0x00023c0001137983 */ /* 0x000ee20000300800 */
[C---:B----4-:R-:W-:Y:S01]  /*45450*/  HMMA.16816.F32 R20, R8.reuse, R4, R20 ;  /* 0x000000040814723c */ /* 0x050fe20000001814 */
[----:B--2---:R-:W-:Y:S01]  /*45460*/  STL.64 [R1+0x25d0], R6 ;  /* 0x0025d00601007387 */ /* 0x004fe20000100a00 */
[----:B------:R0:W-:Y:S11]  /*45470*/  STL.64 [R1+0x25c8], R4 ;  /* 0x0025c80401007387 */ /* 0x0001f60000100a00 */
[----:B------:R-:W-:Y:S10]  /*45480*/  @!UPT UIADD3 URZ, URZ, URZ, URZ ;  /* 0x0000003f3f3ff290 */ /* 0x000ff4000fffe03f */
[----:B------:R-:W-:Y:S01]  /*45490*/  STL.64 [R1+0x240], R20 ;  /* 0x0002401401007387 */ /* 0x000fe20000100a00 */
[----:B------:R-:W-:Y:S02]  /*454a0*/  STL.64 [R1+0x248], R22 ;  /* 0x0002481601007387 */ /* 0x000fe40000100a00 */
[----:B---3--:R-:W1:Y:S01]  /*454b0*/  LDSM.16.MT88.4 R20, [R27+0x15000] ;  /* 0x015000001b14783b */ /* 0x008e620000004200 */
[----:B0-----:R-:W-:Y:S01]  /*454c0*/  HMMA.16816.F32 R4, R8, R12, R16 ;  /* 0x0000000c0804723c */ /* 0x001fe20000001810 */
[----:B------:R-:W0:Y:S04]  /*454d0*/  LDSM.16.MT88.4 R24, [R27+0x15080] ;  /* 0x015080001b18783b */ /* 0x000e280000004200 */
[----:B-1----:R-:W-:Y:S01]  /*454e0*/  STL.64 [R1+0x24f8], R22 ;  /* 0x0024f81601007387 */ /* 0x002fe20000100a00 */
[----:B------:R1:W-:Y:S03]  /*454f0*/  STL.64 [R1+0x24f0], R20 ;  /* 0x0024f01401007387 */ /* 0x0003e60000100a00 */
[----:B-1----:R-:W2:Y:S11]  /*45500*/  LDL.LU R20, [R1+0x460] ;  /* 0x0004600001147983 */ /* 0x002eb60000300800 */
[----:B------:R-:W-:Y:S03]  /*45510*/  @!UPT UIADD3 URZ, URZ, URZ, URZ ;  /* 0x0000003f3f3ff290 */ /* 0x000fe6000fffe03f */
[----:B------:R1:W-:Y:S02]  /*45520*/  STL.64 [R1+0x230], R4 ;  /* 0x0002300401007387 */ /* 0x0003e40000100a00 */
[----:B------:R-:W-:Y:S02]  /*45530*/  STL.64 [R1+0x238], R6 ;  /* 0x0002380601007387 */ /* 0x000fe40000100a00 */
[----:B------:R-:W2:Y:S01]  /*45540*/  LDL.LU R21, [R1+0x464] ;  /* 0x0004640001157983 */ /* 0x000ea20000300800 */
[----:B------:R-:W3:Y:S01]  /*45550*/  LDL.LU R22, [R1+0x468] ;  /* 0x0004680001167983 */ /* 0x000ee20000300800 */
[----:B------:R-:W3:Y:S03]  /*45560*/  LDL.LU R23, [R1+0x46c] ;  /* 0x00046c0001177983 */ /* 0x000ee60000300800 */
[----:B-1----:R-:W4:Y:S04]  /*45570*/  LDL.LU.64 R4, [R1] ;  /* 0x0000000001047983 */ /* 0x002f280000300a00 */
[----:B----4-:R1:W-:Y:S01]  /*45580*/  STL.64 [R1+0x25e8], R4 ;  /* 0x0025e80401007387 */ /* 0x0103e20000100a00 */
[----:B------:R-:W4:Y:S02]  /*45590*/  LDL.LU R16, [R1+0x1b0] ;  /* 0x0001b00001107983 */ /* 0x000f240000300800 */
[----:B------:R-:W4:Y:S02]  /*455a0*/  LDL.LU R17, [R1+0x1b4] ;  /* 0x0001b40001117983 */ /* 0x000f240000300800 */
[----:B------:R-:W2:Y:S01]  /*455b0*/  LDL.LU R18, [R1+0x1b8] ;  /* 0x0001b80001127983 */ /* 0x000ea20000300800 */
[----:B------:R-:W2:Y:S04]  /*455c0*/  LDL.LU R19, [R1+0x1bc] ;  /* 0x0001bc0001137983 */ /* 0x000ea80000300800 */
[----:B-1----:R-:W2:Y:S04]  /*455d0*/  LDL.LU.64 R4, [R1+0x10] ;  /* 0x0000100001047983 */ /* 0x002ea80000300a00 */
[----:B--2---:R1:W-:Y:S02]  /*455e0*/  STL.64 [R1+0x25f0], R4 ;  /* 0x0025f00401007387 */ /* 0x0043e40000100a00 */
[----:B-1----:R-:W-:-:S02]  /*455f0*/  IMAD.MOV.U32 R4, RZ, RZ, R0 ;  /* 0x000000ffff047224 */ /* 0x002fc400078e0000 */
[----:B------:R-:W-:Y:S01]  /*45600*/  IMAD.MOV.U32 R5, RZ, RZ, R2 ;  /* 0x000000ffff057224 */ /* 0x000fe200078e0002 */
[----:B------:R-:W2:Y:S01]  /*45610*/  LDL.LU R0, [R1+0x2640] ;  /* 0x0026400001007983 */ /* 0x000ea20000300800 */
[----:B------:R-:W2:Y:S02]  /*45620*/  LDL.LU R2, [R1+0x263c] ;  /* 0x00263c0001027983 */ /* 0x000ea40000300800 */
[----:B------:R-:W2:Y:S02]  /*45630*/  LDL.LU R12, [R1+0x110] ;  /* 0x00011000010c7983 */ /* 0x000ea40000300800 */
[----:B------:R-:W2:Y:S01]  /*45640*/  LDL.LU R13, [R1+0x114] ;  /* 0x00011400010d7983 */ /* 0x000ea20000300800 */
[----:B------:R-:W2:Y:S01]  /*45650*/  LDL.LU R14, [R1+0x118] ;  /* 0x00011800010e7983 */ /* 0x000ea20000300800 */
[----:B------:R-:W2:Y:S02]  /*45660*/  LDL.LU R15, [R1+0x11c] ;  /* 0x00011c00010f7983 */ /* 0x000ea40000300800 */
[----:B------:R-:W-:Y:S02]  /*45670*/  STL.64 [R1+0x2608], R4 ;  /* 0x0026080401007387 */ /* 0x000fe40000100a00 */
[----:B------:R-:W-:Y:S01]  /*45680*/  STL.64 [R1+0x25e0], R18 ;  /* 0x0025e01201007387 */ /* 0x000fe20000100a00 */
[----:B----4-:R1:W-:Y:S04]  /*45690*/  STL.64 [R1+0x25d8], R16 ;  /* 0x0025d81001007387 */ /* 0x0103e80000100a00 */
[----:B-1----:R-:W4:Y:S01]  /*456a0*/  LDL.LU R16, [R1+0x1c0] ;  /* 0x0001c00001107983 */ /* 0x002f220000300800 */
[----:B------:R-:W4:Y:S02]  /*456b0*/  LDL.LU R17, [R1+0x1c4] ;  /* 0x0001c40001117983 */ /* 0x000f240000300800 */
[----:B------:R-:W2:Y:S02]  /*456c0*/  LDL.LU R18, [R1+0x1c8] ;  /* 0x0001c80001127983 */ /* 0x000ea40000300800 */
[----:B------:R-:W2:Y:S01]  /*456d0*/  LDL.LU R19, [R1+0x1cc] ;  /* 0x0001cc0001137983 */ /* 0x000ea20000300800 */
[----:B------:R-:W3:Y:S04]  /*456e0*/  LDL.LU.64 R4, [R1+0x40] ;  /* 0x0000400001047983 */ /* 0x000ee80000300a00 */
[----:B--2---:R-:W-:Y:S01]  /*456f0*/  STL.64 [R1+0x2600], R18 ;  /* 0x0026001201007387 */ /* 0x004fe20000100a00 */
[----:B----4-:R1:W-:Y:S03]  /*45700*/  STL.64 [R1+0x25f8], R16 ;  /* 0x0025f81001007387 */ /* 0x0103e60000100a00 */
[----:B-1----:R-:W2:Y:S01]  /*45710*/  LDL.LU R16, [R1+0x1e0] ;  /* 0x0001e00001107983 */ /* 0x002ea20000300800 */
[----:B------:R-:W2:Y:S02]  /*45720*/  LDL.LU R17, [R1+0x1e4] ;  /* 0x0001e40001117983 */ /* 0x000ea40000300800 */
[----:B------:R-:W4:Y:S02]  /*45730*/  LDL.LU R18, [R1+0x1e8] ;  /* 0x0001e80001127983 */ /* 0x000f240000300800 */
[----:B------:R-:W4:Y:S02]  /*45740*/  LDL.LU R19, [R1+0x1ec] ;  /* 0x0001ec0001137983 */ /* 0x000f240000300800 */
[----:B----4-:R-:W-:Y:S01]  /*45750*/  STL.64 [R1+0x2618], R18 ;  /* 0x0026181201007387 */ /* 0x010fe20000100a00 */
[----:B--2---:R1:W-:Y:S03]  /*45760*/  STL.64 [R1+0x2610], R16 ;  /* 0x0026101001007387 */ /* 0x0043e60000100a00 */
[----:B-1----:R-:W2:Y:S01]  /*45770*/  LDL.LU R16, [R1+0x1f0] ;  /* 0x0001f00001107983 */ /* 0x002ea20000300800 */
[----:B------:R-:W2:Y:S02]  /*45780*/  LDL.LU R17, [R1+0x1f4] ;  /* 0x0001f40001117983 */ /* 0x000ea40000300800 */
[----:B------:R-:W2:Y:S02]  /*45790*/  LDL.LU R18, [R1+0x1f8] ;  /* 0x0001f80001127983 */ /* 0x000ea40000300800 */
[----:B------:R-:W2:Y:S01]  /*457a0*/  LDL.LU R19, [R1+0x1fc] ;  /* 0x0001fc0001137983 */ /* 0x000ea20000300800 */
[----:B---3--:R-:W-:Y:S01]  /*457b0*/  STL.64 [R1+0x2520], R22 ;  /* 0x0025201601007387 */ /* 0x008fe20000100a00 */
[----:B------:R1:W-:Y:S02]  /*457c0*/  STL.64 [R1+0x2518], R20 ;  /* 0x0025181401007387 */ /* 0x0003e40000100a00 */
[----:B-1----:R-:W-:-:S02]  /*457d0*/  IMAD.MOV.U32 R20, RZ, RZ, R28 ;  /* 0x000000ffff147224 */ /* 0x002fc400078e001c */
[----:B------:R-:W-:Y:S01]  /*457e0*/  IMAD.MOV.U32 R21, RZ, RZ, R29 ;  /* 0x000000ffff157224 */ /* 0x000fe200078e001d */
[----:B------:R-:W3:Y:S01]  /*457f0*/  LDL.LU R28, [R1+0x2638] ;  /* 0x00263800011c7983 */ /* 0x000ee20000300800 */
[----:B------:R-:W4:Y:S02]  /*45800*/  LDL.LU R29, [R1+0x2634] ;  /* 0x00263400011d7983 */ /* 0x000f240000300800 */
[----:B0-----:R-:W-:Y:S02]  /*45810*/  STL.64 [R1+0x2468], R26 ;  /* 0x0024681a01007387 */ /* 0x001fe40000100a00 */
[----:B------:R0:W-:Y:S02]  /*45820*/  STL.64 [R1+0x2460], R24 ;  /* 0x0024601801007387 */ /* 0x0001e40000100a00 */
[----:B0-----:R-:W2:Y:S01]  /*45830*/  LDL.LU.64 R24, [R1+0x70] ;  /* 0x0000700001187983 */ /* 0x001ea20000300a00 */
[----:B------:R-:W2:Y:S03]  /*45840*/  LDL.64 R26, [R1+0x78] ;  /* 0x00007800011a7983 */ /* 0x000ea60000100a00 */
[----:B--2---:R-:W-:Y:S01]  /*45850*/  STL.64 [R1+0x25b8], R26 ;  /* 0x0025b81a01007387 */ /* 0x004fe20000100a00 */
[----:B------:R0:W-:Y:S02]  /*45860*/  STL.64 [R1+0x25b0], R24 ;  /* 0x0025b01801007387 */ /* 0x0001e40000100a00 */
[----:B0-----:R-:W-:-:S02]  /*45870*/  IMAD.MOV.U32 R24, RZ, RZ, R0 ;  /* 0x000000ffff187224 */ /* 0x001fc400078e0000 */
[----:B------:R-:W-:Y:S01]  /*45880*/  IMAD.MOV.U32 R25, RZ, RZ, R3 ;  /* 0x000000ffff197224 */ /* 0x000fe200078e0003 */
[----:B------:R-:W2:Y:S06]  /*45890*/  LDL.LU R0, [R1+0x2630] ;  /* 0x0026300001007983 */ /* 0x000eac0000300800 */
[----:B------:R-:W-:Y:S01]  /*458a0*/  HMMA.16816.F32 R24, R8, R24, R12 ;  /* 0x000000180818723c */ /* 0x000fe2000000180c */
[----:B------:R-:W0:Y:S04]  /*458b0*/  LDSM.16.MT88.4 R8, [R2+0x15000] ;  /* 0x015000000208783b */ /* 0x000e280000004200 */
[----:B------:R-:W2:Y:S01]  /*458c0*/  LDL.LU.64 R14, [R1+0x2628] ;  /* 0x00262800010e7983 */ /* 0x000ea20000300a00 */
[----:B------:R-:W2:Y:S11]  /*458d0*/  LDL.LU.64 R12, [R1+0x2620] ;  /* 0x00262000010c7983 */ /* 0x000eb60000300a00 */
[----:B------:R-:W-:Y:S06]  /*458e0*/  @!UPT UIADD3 URZ, URZ, URZ, URZ ;  /* 0x0000003f3f3ff290 */ /* 0x000fec000fffe03f */
[----:B------:R1:W-:Y:S01]  /*458f0*/  STL.64 [R1+0x110], R24 ;  /* 0x0001101801007387 */ /* 0x0003e20000100a00 */
[----:B------:R3:W-:Y:S03]  /*45900*/  STL.64 [R1+0x118], R26 ;  /* 0x0001181a01007387 */ /* 0x0007e60000100a00 */
[----:B-1----:R-:W4:Y:S01]  /*45910*/  LDL.LU R24, [R1+0x1a0] ;  /* 0x0001a00001187983 */ /* 0x002f220000300800 */
[----:B------:R-:W4:Y:S02]  /*45920*/  LDL.LU R25, [R1+0x1a4] ;  /* 0x0001a40001197983 */ /* 0x000f240000300800 */
[----:B---3--:R-:W4:Y:S02]  /*45930*/  LDL.LU R26, [R1+0x1a8] ;  /* 0x0001a800011a7983 */ /* 0x008f240000300800 */
[----:B------:R-:W4:Y:S01]  /*45940*/  LDL.LU R27, [R1+0x1ac] ;  /* 0x0001ac00011b7983 */ /* 0x000f220000300800 */
[----:B0-----:R-:W-:Y:S01]  /*45950*/  STL.64 [R1+0x23f0], R10 ;  /* 0x0023f00a01007387 */ /* 0x001fe20000100a00 */
[----:B------:R0:W-:Y:S03]  /*45960*/  STL.64 [R1+0x23e8], R8 ;  /* 0x0023e80801007387 */ /* 0x0001e60000100a00 */
[----:B0-----:R-:W3:Y:S01]  /*45970*/  LDL.LU.64 R8, [R1+0x80] ;  /* 0x0000800001087983 */ /* 0x001ee20000300a00 */
[----:B------:R-:W3:Y:S02]  /*45980*/  LDL.64 R10, [R1+0x88] ;  /* 0x00008800010a7983 */ /* 0x000ee40000100a00 */
[----:B------:R-:W-:-:S02]  /*45990*/  IMAD.MOV.U32 R2, RZ, RZ, R4 ;  /* 0x000000ffff027224 */ /* 0x000fc400078e0004 */
[----:B------:R-:W-:Y:S01]  /*459a0*/  IMAD.MOV.U32 R3, RZ, RZ, R5 ;  /* 0x000000ffff037224 */ /* 0x000fe200078e0005 */
        /* <DEDUP_REMOVED lines=12> */
[----:B------:R-:W3:Y:S02]  /*45a70*/  LDL.LU.64 R4, [R1+0x2608] ;  /* 0x0026080001047983 */ /* 0x000ee40000300a00 */
[C---:B---3--:R-:W-:Y:S01]  /*45a80*/  HMMA.16816.F32 R4, R12.reuse, R4, R16 ;  /* 0x000000040c04723c */ /* 0x048fe20000001810 */
[----:B------:R-:W3:Y:S01]  /*45a90*/  LDL.LU.64 R18, [R1+0x2600] ;  /* 0x0026000001127983 */ /* 0x000ee20000300a00 */
[----:B------:R-:W3:Y:S11]  /*45aa0*/  LDL.LU.64 R16, [R1+0x25f8] ;  /* 0x0025f80001107983 */ /* 0x000ef60000300a00 */
[----:B------:R-:W-:Y:S10]  /*45ab0*/  @!UPT UIADD3 URZ, URZ, URZ, URZ ;  /* 0x0000003f3f3ff290 */ /* 0x000ff4000fffe03f */
[----:B------:R0:W-:Y:S01]  /*45ac0*/  STL.64 [R1+0x1e0], R4 ;  /* 0x0001e00401007387 */ /* 0x0001e20000100a00 */
[----:B------:R-:W-:Y:S03]  /*45ad0*/  STL.64 [R1+0x1e8], R6 ;  /* 0x0001e80601007387 */ /* 0x000fe60000100a00 */
[----:B0-----:R-:W2:Y:S02]  /*45ae0*/  LDL.LU.64 R4, [R1+0x25f0] ;  /* 0x0025f00001047983 */ /* 0x001ea40000300a00 */
[C---:B--2---:R-:W-:Y:S11]  /*45af0*/  HMMA.16816.F32 R8, R12.reuse, R4, R8 ;  /* 0x000000040c08723c */ /* 0x044ff60000001808 */
[----:B------:R-:W-:Y:S11]  /*45b00*/  @!UPT UIADD3 URZ, URZ, URZ, URZ ;  /* 0x0000003f3f3ff290 */ /* 0x000ff6000fffe03f */
[----:B------:R-:W-:Y:S01]  /*45b10*/  @!UPT UIADD3 URZ, URZ, URZ, URZ ;  /* 0x0000003f3f3ff290 */ /* 0x000fe2000fffe03f */
[----:B------:R0:W-:Y:S01]  /*45b20*/  STL.64 [R1+0x1d0], R8 ;  /* 0x0001d00801007387 */ /* 0x0001e20000100a00 */
[----:B------:R-:W-:Y:S02]  /*45b30*/  STL.64 [R1+0x1d8], R10 ;  /* 0x0001d80a01007387 */ /* 0x000fe40000100a00 */
[----:B0-----:R-:W-:Y:S02]  /*45b40*/  IMAD.MOV.U32 R9, RZ, RZ, R4 ;  /* 0x000000ffff097224 */ /* 0x001fe400078e0004 */
[----:B------:R-:W-:Y:S02]  /*45b50*/  IMAD.MOV.U32 R8, RZ, RZ, R5 ;  /* 0x000000ffff087224 */ /* 0x000fe400078e0005 */
[----:B------:R-:W3:Y:S02]  /*45b60*/  LDL.LU.64 R4, [R1+0x25e8] ;  /* 0x0025e80001047983 */ /* 0x000ee40000300a00 */
[C---:B---3--:R-:W-:Y:S11]  /*45b70*/  HMMA.16816.F32 R16, R12.reuse, R4, R16 ;  /* 0x000000040c10723c */ /* 0x048ff60000001810 */
        /* <DEDUP_REMOVED lines=8> */
[----:B------:R-:W3:Y:S01]  /*45c00*/  LDL.LU.64 R6, [R1+0x25d0] ;  /* 0x0025d00001067983 */ /* 0x000ee20000300a00 */
[----:B------:R-:W4:Y:S02]  /*45c10*/  LDL.LU.64 R4, [R1+0x25c8] ;  /* 0x0025c80001047983 */ /* 0x000f240000300a00 */
[----:B------:R0:W-:Y:S01]  /*45c20*/  STL.64 [R1+0x2538], R20 ;  /* 0x0025381401007387 */ /* 0x0001e20000100a00 */
[----:B--2---:R-:W-:Y:S07]  /*45c30*/  HMMA.16816.F32 R16, R12, R20, R16 ;  /* 0x000000140c10723c */ /* 0x004fee0000001810 */
[----:B0-----:R-:W-:-:S02]  /*45c40*/  IMAD.MOV.U32 R20, RZ, RZ, R11 ;  /* 0x000000ffff147224 */ /* 0x001fc400078e000b */
[----:B------:R-:W-:Y:S11]  /*45c50*/  IMAD.MOV.U32 R21, RZ, RZ, R10 ;  /* 0x000000ffff157224 */ /* 0x000ff600078e000a */
[----:B------:R-:W-:Y:S03]  /*45c60*/  @!UPT UIADD3 URZ, URZ, URZ, URZ ;  /* 0x0000003f3f3ff290 */ /* 0x000fe6000fffe03f */
[----:B------:R-:W-:Y:S01]  /*45c70*/  STL.64 [R1+0x1b0], R16 ;  /* 0x0001b01001007387 */ /* 0x000fe20000100a00 */
[----:B------:R-:W-:Y:S02]  /*45c80*/  STL.64 [R1+0x1b8], R18 ;  /* 0x0001b81201007387 */ /* 0x000fe40000100a00 */
[----:B------:R0:W-:Y:S02]  /*45c90*/  STL.64 [R1+0x2550], R20 ;  /* 0x0025501401007387 */ /* 0x0001e40000100a00 */
[----:B0-----:R-:W-:Y:S02]  /*45ca0*/  IMAD.MOV.U32 R20, RZ, RZ, R9 ;  /* 0x000000ffff147224 */ /* 0x001fe400078e0009 */
[----:B------:R-:W-:-:S05]  /*45cb0*/  IMAD.MOV.U32 R21, RZ, RZ, R8 ;  /* 0x000000ffff157224 */ /* 0x000fca00078e0008 */
[----:B------:R0:W-:Y:S04]  /*45cc0*/  STL.64 [R1+0x2568], R20 ;  /* 0x0025681401007387 */ /* 0x0001e80000100a00 */
[----:B0-----:R-:W2:Y:S01]  /*45cd0*/  LDL.LU R20, [R1+0x90] ;  /* 0x0000900001147983 */ /* 0x001ea20000300800 */
[----:B------:R-:W2:Y:S02]  /*45ce0*/  LDL.LU R21, [R1+0x94] ;  /* 0x0000940001157983 */ /* 0x000ea40000300800 */
[----:B------:R-:W2:Y:S02]  /*45cf0*/  LDL.LU R22, [R1+0x98] ;  /* 0x0000980001167983 */ /* 0x000ea40000300800 */
[----:B------:R-:W2:Y:S01]  /*45d00*/  LDL.LU R23, [R1+0x9c] ;  /* 0x00009c0001177983 */ /* 0x000ea20000300800 */
[----:B----4-:R-:W-:Y:S01]  /*45d10*/  HMMA.16816.F32 R24, R12, R4, R24 ;  /* 0x000000040c18723c */ /* 0x010fe20000001818 */
[----:B------:R-:W4:Y:S01]  /*45d20*/  LDL.LU R8, [R1+0x190] ;  /* 0x0001900001087983 */ /* 0x000f220000300800 */
[----:B------:R-:W4:Y:S02]  /*45d30*/  LDL.LU R9, [R1+0x194] ;  /* 0x0001940001097983 */ /* 0x000f240000300800 */
[----:B------:R-:W4:Y:S02]  /*45d40*/  LDL.LU R10, [R1+0x198] ;  /* 0x00019800010a7983 */ /* 0x000f240000300800 */
[----:B------:R-:W4:Y:S01]  /*45d50*/  LDL.LU R11, [R1+0x19c] ;  /* 0x00019c00010b7983 */ /* 0x000f220000300800 */
[----:B------:R-:W3:Y:S01]  /*45d60*/  LDL.LU R16, [R1+0xc0] ;  /* 0x0000c00001107983 */ /* 0x000ee20000300800 */
[----:B------:R-:W3:Y:S02]  /*45d70*/  LDL.LU R17, [R1+0xc4] ;  /* 0x0000c40001117983 */ /* 0x000ee40000300800 */
[----:B------:R-:W3:Y:S02]  /*45d80*/  LDL.LU R18, [R1+0xc8] ;  /* 0x0000c80001127983 */ /* 0x000ee40000300800 */
[----:B------:R-:W3:Y:S01]  /*45d90*/  LDL.LU R19, [R1+0xcc] ;  /* 0x0000cc0001137983 */ /* 0x000ee20000300800 */
[----:B--2---:R-:W-:Y:S01]  /*45da0*/  STL.64 [R1+0x2578], R22 ;  /* 0x0025781601007387 */ /* 0x004fe20000100a00 */
[----:B------:R0:W-:Y:S02]  /*45db0*/  STL.64 [R1+0x2570], R20 ;  /* 0x0025701401007387 */ /* 0x0001e40000100a00 */
[----:B0-----:R-:W-:-:S02]  /*45dc0*/  IMAD.MOV.U32 R20, RZ, RZ, R2 ;  /* 0x000000ffff147224 */ /* 0x001fc400078e0002 */
[----:B------:R-:W-:Y:S01]  /*45dd0*/  IMAD.MOV.U32 R21, RZ, RZ, R3 ;  /* 0x000000ffff157224 */ /* 0x000fe200078e0003 */
[----:B------:R-:W2:Y:S01]  /*45de0*/  LDL.LU R2, [R1+0x25c4] ;  /* 0x0025c40001027983 */ /* 0x000ea20000300800 */
[----:B------:R-:W2:Y:S03]  /*45df0*/  LDL.LU R3, [R1+0x25c0] ;  /* 0x0025c00001037983 */ /* 0x000ea60000300800 */
[----:B------:R-:W-:Y:S02]  /*45e00*/  STL.64 [R1+0x1a0], R24 ;  /* 0x0001a01801007387 */ /* 0x000fe40000100a00 */
[----:B------:R0:W-:Y:S02]  /*45e10*/  STL.64 [R1+0x1a8], R26 ;  /* 0x0001a81a01007387 */ /* 0x0001e40000100a00 */
[----:B0-----:R-:W2:Y:S01]  /*45e20*/  LDL.LU.64 R26, [R1+0x25b8] ;  /* 0x0025b800011a7983 */ /* 0x001ea20000300a00 */
[----:B------:R-:W4:Y:S02]  /*45e30*/  LDL.LU.64 R24, [R1+0x25b0] ;  /* 0x0025b00001187983 */ /* 0x000f240000300a00 */
[----:B---3--:R-:W-:Y:S02]  /*45e40*/  STL.64 [R1+0x2530], R6 ;  /* 0x0025300601007387 */ /* 0x008fe40000100a00 */
[----:B------:R0:W-:Y:S02]  /*45e50*/  STL.64 [R1+0x2528], R4 ;  /* 0x0025280401007387 */ /* 0x0001e40000100a00 */
[----:B0-----:R-:W3:Y:S01]  /*45e60*/  LDL.LU R4, [R1+0x220] ;  /* 0x0002200001047983 */ /* 0x001ee20000300800 */
[----:B------:R-:W3:Y:S02]  /*45e70*/  LDL.LU R5, [R1+0x224] ;  /* 0x0002240001057983 */ /* 0x000ee40000300800 */
[----:B------:R-:W2:Y:S02]  /*45e80*/  LDL.LU R6, [R1+0x228] ;  /* 0x0002280001067983 */ /* 0x000ea40000300800 */
[----:B------:R-:W2:Y:S02]  /*45e90*/  LDL.LU R7, [R1+0x22c] ;  /* 0x00022c0001077983 */ /* 0x000ea40000300800 */
[----:B--2---:R-:W-:Y:S01]  /*45ea0*/  STL.64 [R1+0x2548], R6 ;  /* 0x0025480601007387 */ /* 0x004fe20000100a00 */
[----:B---3--:R0:W-:Y:S03]  /*45eb0*/  STL.64 [R1+0x2540], R4 ;  /* 0x0025400401007387 */ /* 0x0081e60000100a00 */
[----:B0-----:R-:W2:Y:S01]  /*45ec0*/  LDL.LU R4, [R1+0x470] ;  /* 0x0004700001047983 */ /* 0x001ea20000300800 */
[----:B------:R-:W2:Y:S02]  /*45ed0*/  LDL.LU R5, [R1+0x474] ;  /* 0x0004740001057983 */ /* 0x000ea40000300800 */
[----:B------:R-:W3:Y:S02]  /*45ee0*/  LDL.LU R6, [R1+0x478] ;  /* 0x0004780001067983 */ /* 0x000ee40000300800 */
        /* <DEDUP_REMOVED lines=17> */
[----:B------:R-:W4:Y:S02]  /*46000*/  LDL.LU.64 R8, [R1+0x25a0] ;  /* 0x0025a00001087983 */ /* 0x000f240000300a00 */
[----:B----4-:R-:W-:Y:S01]  /*46010*/  HMMA.16816.F32 R12, R12, R8, R16 ;  /* 0x000000080c0c723c */ /* 0x010fe20000001810 */
[----:B------:R-:W2:Y:S01]  /*46020*/  LDL.LU.64 R18, [R1+0x2598] ;  /* 0x0025980001127983 */ /* 0x000ea20000300a00 */
[----:B------:R-:W2:Y:S11]  /*46030*/  LDL.LU.64 R16, [R1+0x2590] ;  /* 0x0025900001107983 */ /* 0x000eb60000300a00 */
[----:B------:R-:W-:Y:S10]  /*46040*/  @!UPT UIADD3 URZ, URZ, URZ, URZ ;  /* 0x0000003f3f3ff290 */ /* 0x000ff4000fffe03f */
[----:B------:R0:W-:Y:S01]  /*46050*/  STL.64 [R1+0xc0], R12 ;  /* 0x0000c00c01007387 */ /* 0x0001e20000100a00 */
[----:B------:R1:W-:Y:S03]  /*46060*/  STL.64 [R1+0xc8], R14 ;  /* 0x0000c80e01007387 */ /* 0x0003e60000100a00 */
[----:B0-----:R-:W4:Y:S01]  /*46070*/  LDL.LU.64 R12, [R1+0x30] ;  /* 0x00003000010c7983 */ /* 0x001f220000300a00 */
[----:B-1----:R-:W3:Y:S01]  /*46080*/  LDL.64 R14, [R1+0x38] ;  /* 0x00003800010e7983 */ /* 0x002ee20000100a00 */
[C---:B--2---:R-:W-:Y:S02]  /*46090*/  HMMA.16816.F32 R20, R16.reuse, R20, R4 ;  /* 0x000000141014723c */ /* 0x044fe40000001804 */
[----:B------:R-:W2:Y:S01]  /*460a0*/  LDL.LU.64 R6, [R1+0x2588] ;  /* 0x0025880001067983 */ /* 0x000ea20000300a00 */
[----:B------:R-:W2:Y:S11]  /*460b0*/  LDL.LU.64 R4, [R1+0x2580] ;  /* 0x0025800001047983 */ /* 0x000eb60000300a00 */
[----:B------:R-:W-:Y:S09]  /*460c0*/  @!UPT UIADD3 URZ, URZ, URZ, URZ ;  /* 0x0000003f3f3ff290 */ /* 0x000ff2000fffe03f */
[----:B------:R-:W-:Y:S01]  /*460d0*/  STL.64 [R1+0xa0], R20 ;  /* 0x0000a01401007387 */ /* 0x000fe20000100a00 */
[----:B------:R0:W-:Y:S03]  /*460e0*/  STL.64 [R1+0xa8], R22 ;  /* 0x0000a81601007387 */ /* 0x0001e60000100a00 */
[----:B0-----:R-:W4:Y:S01]  /*460f0*/  LDL.LU.64 R22, [R1+0x2578] ;  /* 0x0025780001167983 */ /* 0x001f220000300a00 */
[----:B------:R-:W4:Y:S02]  /*46100*/  LDL.LU.64 R20, [R1+0x2570] ;  /* 0x0025700001147983 */ /* 0x000f240000300a00 */
[C---:B----4-:R-:W-:Y:S11]  /*46110*/  HMMA.16816.F32 R20, R16.reuse, R12, R20 ;  /* 0x0000000c1014723c */ /* 0x050ff60000001814 */
[----:B------:R-:W-:Y:S11]  /*46120*/  @!UPT UIADD3 URZ, URZ, URZ, URZ ;  /* 0x0000003f3f3ff290 */ /* 0x000ff6000fffe03f */
[----:B------:R-:W-:Y:S01]  /*46130*/  @!UPT UIADD3 URZ, URZ, URZ, URZ ;  /* 0x0000003f3f3ff290 */ /* 0x000fe2000fffe03f */
[----:B------:R0:W-:Y:S01]  /*46140*/  STL.64 [R1+0x90], R20 ;  /* 0x0000901401007387 */ /* 0x0001e20000100a00 */
[----:B------:R2:W-:Y:S03]  /*46150*/  STL.64 [R1+0x98], R22 ;  /* 0x0000981601007387 */ /* 0x0005e60000100a00 */
[----:B0-----:R-:W2:Y:S01]  /*46160*/  LDL.LU.64 R20, [R1+0x2568] ;  /* 0x0025680001147983 */ /* 0x001ea20000300a00 */
[----:B---3--:R-:W-:Y:S02]  /*46170*/  STL.64 [R1+0x24d8], R14 ;  /* 0x0024d80e01007387 */ /* 0x008fe40000100a00 */
[----:B------:R-:W3:Y:S01]  /*46180*/  LDL.LU R12, [R1+0x340] ;  /* 0x00034000010c7983 */ /* 0x000ee20000300800 */
[C---:B--2---:R-:W-:Y:S01]  /*46190*/  HMMA.16816.F32 R20, R16.reuse, R20, R4 ;  /* 0x000000141014723c */ /* 0x044fe20000001804 */
[----:B------:R-:W2:Y:S01]  /*461a0*/  LDL.LU.64 R6, [R1+0x2560] ;  /* 0x0025600001067983 */ /* 0x000ea20000300a00 */
[----:B------:R-:W2:Y:S11]  /*461b0*/  LDL.LU.64 R4, [R1+0x2558] ;  /* 0x0025580001047983 */ /* 0x000eb60000300a00 */
[----:B------:R-:W-:Y:S10]  /*461c0*/  @!UPT UIADD3 URZ, URZ, URZ, URZ ;  /* 0x0000003f3f3ff290 */ /* 0x000ff4000fffe03f */
        /* <DEDUP_REMOVED lines=8> */
[----:B------:R2:W-:Y:S03]  /*46250*/  STL.64 [R1+0x58], R22 ;  /* 0x0000581601007387 */ /* 0x0005e60000100a00 */
[----:B0-----:R-:W2:Y:S01]  /*46260*/  LDL.LU.64 R20, [R1+0x2538] ;  /* 0x0025380001147983 */ /* 0x001ea20000300a00 */
[----:B------:R-:W-:Y:S02]  /*46270*/  IMAD.MOV.U32 R14, RZ, RZ, R2 ;  /* 0x000000ffff0e7224 */ /* 0x000fe400078e0002 */
[----:B------:R-:W-:Y:S02]  /*46280*/  IMAD.MOV.U32 R15, RZ, RZ, R0 ;  /* 0x000000ffff0f7224 */ /* 0x000fe400078e0000 */
[----:B------:R-:W-:Y:S01]  /*46290*/  IMAD.MOV.U32 R13, RZ, RZ, R3 ;  /* 0x000000ffff0d7224 */ /* 0x000fe200078e0003 */
[C---:B--2---:R-:W-:Y:S01]  /*462a0*/  HMMA.16816.F32 R20, R16.reuse, R20, R4 ;  /* 0x000000141014723c */ /* 0x044fe20000001804 */
[----:B------:R-:W2:Y:S01]  /*462b0*/  LDL.LU.64 R6, [R1+0x2530] ;  /* 0x0025300001067983 */ /* 0x000ea20000300a00 */
[----:B------:R-:W3:Y:S11]  /*462c0*/  LDL.LU.64 R4, [R1+0x2528] ;  /* 0x0025280001047983 */ /* 0x000ef60000300a00 */
[----:B------:R-:W-:Y:S10]  /*462d0*/  @!UPT UIADD3 URZ, URZ, URZ, URZ ;  /* 0x0000003f3f3ff290 */ /* 0x000ff4000fffe03f */
[----:B------:R0:W-:Y:S01]  /*462e0*/  STL [R1+0x220], R20 ;  /* 0x0002201401007387 */ /* 0x0001e20000100800 */
[----:B------:R-:W-:Y:S02]  /*462f0*/  IMAD.MOV.U32 R2, RZ, RZ, R22 ;  /* 0x000000ffff027224 */ /* 0x000fe400078e0016 */
[----:B------:R-:W-:Y:S02]  /*46300*/  IMAD.MOV.U32 R0, RZ, RZ, R23 ;  /* 0x000000ffff007224 */ /* 0x000fe400078e0017 */
[----:B------:R-:W-:Y:S01]  /*46310*/  IMAD.MOV.U32 R3, RZ, RZ, R21 ;  /* 0x000000ffff037224 */ /* 0x000fe200078e0015 */
[----:B------:R-:W4:Y:S04]  /*46320*/  LDL.LU.64 R22, [R1+0x2520] ;  /* 0x0025200001167983 */ /* 0x000f280000300a00 */
[----:B0-----:R-:W4:Y:S01]  /*46330*/  LDL.LU.64 R20, [R1+0x2518] ;  /* 0x0025180001147983 */ /* 0x001f220000300a00 */
[----:B------:R-:W-:Y:S02]  /*46340*/  STL [R1+0x21d4], R0 ;  /* 0x0021d40001007387 */ /* 0x000fe40000100800 */
[----:B------:R-:W-:Y:S02]  /*46350*/  STL [R1+0x21d0], R3 ;  /* 0x0021d00301007387 */ /* 0x000fe40000100800 */
[----:B------:R-:W-:Y:S01]  /*46360*/  STL [R1+0x2118], R2 ;  /* 0x0021180201007387 */ /* 0x000fe20000100800 */
[C---:B---3--:R-:W-:Y:S11]  /*46370*/  HMMA.16816.F32 R12, R16.reuse, R4, R12 ;  /* 0x00000004100c723c */ /* 0x048ff6000000180c */
[----:B------:R-:W-:Y:S11]  /*46380*/  @!UPT UIADD3 URZ, URZ, URZ, URZ ;  /* 0x0000003f3f3ff290 */ /* 0x000ff6000fffe03f */
[----:B------:R-:W-:Y:S01]  /*46390*/  @!UPT UIADD3 URZ, URZ, URZ, URZ ;  /* 0x0000003f3f3ff290 */ /* 0x000fe2000fffe03f */
[----:B------:R-:W-:Y:S01]  /*463a0*/  STL.64 [R1+0x340], R12 ;  /* 0x0003400c01007387 */ /* 0x000fe20000100a00 */
[----:B------:R4:W-:Y:S02]  /*463b0*/  STL.64 [R1+0x348], R14 ;  /* 0x0003480e01007387 */ /* 0x0009e40000100a00 */
[----:B----4-:R-:W-:Y:S11]  /*463c0*/  HMMA.16816.F32 R12, R16, R24, R20 ;  /* 0x00000018100c723c */ /* 0x010ff60000001814 */
[----:B------:R-:W-:Y:S11]  /*463d0*/  @!UPT UIADD3 URZ, URZ, URZ, URZ ;  /* 0x0000003f3f3ff290 */ /* 0x000ff6000fffe03f */
[----:B------:R-:W-:Y:S01]  /*463e0*/  @!UPT UIADD3 URZ, URZ, URZ, URZ ;  /* 0x0000003f3f3ff290 */ /* 0x000fe2000fffe03f */
[----:B------:R-:W-:Y:S01]  /*463f0*/  STL [R1+0x464], R13 ;  /* 0x0004640d01007387 */ /* 0x000fe20000100800 */
[----:B------:R0:W-:Y:S02]  /*46400*/  STL.64 [R1+0x468], R14 ;  /* 0x0004680e01007387 */ /* 0x0001e40000100a00 */
[----:B------:R-:W3:Y:S02]  /*46410*/  LDL.LU R20, [R1+0x330] ;  /* 0x0003300001147983 */ /* 0x000ee40000300800 */
[----:B------:R-:W3:Y:S01]  /*46420*/  LDL.LU R21, [R1+0x334] ;  /* 0x0003340001157983 */ /* 0x000ee20000300800 */
[----:B------:R-:W3:Y:S01]  /*46430*/  LDL.LU R22, [R1+0x338] ;  /* 0x0003380001167983 */ /* 0x000ee20000300800 */
[----:B------:R-:W3:Y:S03]  /*46440*/  LDL.LU R23, [R1+0x33c] ;  /* 0x00033c0001177983 */ /* 0x000ee60000300800 */
[----:B0-----:R-:W4:Y:S01]  /*46450*/  LDL.64 R14, [R1+0x48] ;  /* 0x00004800010e7983 */ /* 0x001f220000100a00 */
[----:B------:R0:W-:Y:S02]  /*46460*/  STL.64 [R1+0x2480], R26 ;  /* 0x0024801a01007387 */ /* 0x0001e40000100a00 */
[----:B------:R-:W2:Y:S02]  /*46470*/  LDL.LU R24, [R1+0x2d0] ;  /* 0x0002d00001187983 */ /* 0x000ea40000300800 */
[----:B------:R-:W2:Y:S02]  /*46480*/  LDL.LU R25, [R1+0x2d4] ;  /* 0x0002d40001197983 */ /* 0x000ea40000300800 */
[----:B0-----:R-:W-:-:S02]  /*46490*/  IMAD.MOV.U32 R26, RZ, RZ, R29 ;  /* 0x000000ffff1a7224 */ /* 0x001fc400078e001d */
[----:B------:R-:W-:Y:S01]  /*464a0*/  IMAD.MOV.U32 R27, RZ, RZ, R28 ;  /* 0x000000ffff1b7224 */ /* 0x000fe200078e001c */
[----:B------:R-:W3:Y:S01]  /*464b0*/  LDL.LU R29, [R1+0x2514] ;  /* 0x00251400011d7983 */ /* 0x000ee20000300800 */
[----:B------:R-:W3:Y:S03]  /*464c0*/  LDL.LU R28, [R1+0x2510] ;  /* 0x00251000011c7983 */ /* 0x000ee60000300800 */
[----:B------:R-:W-:Y:S04]  /*464d0*/  STL.64 [R1+0x2490], R26 ;  /* 0x0024901a01007387 */ /* 0x000fe80000100a00 */
[----:B--2---:R0:W-:Y:S04]  /*464e0*/  STL.64 [R1+0x2488], R24 ;  /* 0x0024881801007387 */ /* 0x0041e80000100a00 */
[----:B0-----:R-:W2:Y:S01]  /*464f0*/  LDL.LU R24, [R1+0x2e0] ;  /* 0x0002e00001187983 */ /* 0x001ea20000300800 */
[----:B------:R-:W2:Y:S02]  /*46500*/  LDL.LU R25, [R1+0x2e4] ;  /* 0x0002e40001197983 */ /* 0x000ea40000300800 */
[----:B------:R-:W2:Y:S02]  /*46510*/  LDL.LU R26, [R1+0x2e8] ;  /* 0x0002e800011a7983 */ /* 0x000ea40000300800 */
[----:B------:R-:W2:Y:S02]  /*46520*/  LDL.LU R27, [R1+0x2ec] ;  /* 0x0002ec00011b7983 */ /* 0x000ea40000300800 */
[----:B--2---:R-:W-:Y:S01]  /*46530*/  STL.64 [R1+0x24a8], R26 ;  /* 0x0024a81a01007387 */ /* 0x004fe20000100a00 */
[----:B------:R3:W-:Y:S02]  /*46540*/  STL.64 [R1+0x24a0], R24 ;  /* 0x0024a01801007387 */ /* 0x0007e40000100a00 */
[----:B---3--:R-:W-:-:S02]  /*46550*/  IMAD.MOV.U32 R24, RZ, RZ, R28 ;  /* 0x000000ffff187224 */ /* 0x008fc400078e001c */
[----:B------:R-:W-:Y:S01]  /*46560*/  IMAD.MOV.U32 R25, RZ, RZ, R29 ;  /* 0x000000ffff197224 */ /* 0x000fe200078e001d */
[----:B------:R-:W2:Y:S01]  /*46570*/  LDL.LU R28, [R1+0x250c] ;  /* 0x00250c00011c7983 */ /* 0x000ea20000300800 */
[----:B------:R-:W3:Y:S02]  /*46580*/  LDL.LU R29, [R1+0x2508] ;  /* 0x00250800011d7983 */ /* 0x000ee40000300800 */
[----:B------:R-:W2:Y:S02]  /*46590*/  LDL.LU R26, [R1+0x2f8] ;  /* 0x0002f800011a7983 */ /* 0x000ea40000300800 */
[----:B------:R-:W2:Y:S02]  /*465a0*/  LDL.LU R27, [R1+0x2fc] ;  /* 0x0002fc00011b7983 */ /* 0x000ea40000300800 */
[----:B--2---:R0:W-:Y:S01]  /*465b0*/  STL.64 [R1+0x24b8], R26 ;  /* 0x0024b81a01007387 */ /* 0x0041e20000100a00 */
[----:B------:R1:W-:Y:S03]  /*465c0*/  STL.64 [R1+0x24b0], R24 ;  /* 0x0024b01801007387 */ /* 0x0003e60000100a00 */
[----:B0-----:R-:W2:Y:S01]  /*465d0*/  LDL.64 R26, [R1+0x18] ;  /* 0x00001800011a7983 */ /* 0x001ea20000100a00 */
[----:B-1----:R-:W-:-:S02]  /*465e0*/  IMAD.MOV.U32 R24, RZ, RZ, R28 ;  /* 0x000000ffff187224 */ /* 0x002fc400078e001c */
[----:B---3--:R-:W-:Y:S01]  /*465f0*/  IMAD.MOV.U32 R25, RZ, RZ, R29 ;  /* 0x000000ffff197224 */ /* 0x008fe200078e001d */
[----:B--2---:R0:W-:Y:S01]  /*46600*/  STL.64 [R1+0x24d0], R26 ;  /* 0x0024d01a01007387 */ /* 0x0041e20000100a00 */
[----:B------:R-:W2:Y:S02]  /*46610*/  LDL.LU R28, [R1+0x2504] ;  /* 0x00250400011c7983 */ /* 0x000ea40000300800 */
[----:B------:R-:W3:Y:S01]  /*46620*/  LDL.LU R29, [R1+0x2500] ;  /* 0x00250000011d7983 */ /* 0x000ee20000300800 */
[----:B0-----:R-:W2:Y:S01]  /*46630*/  LDL.LU R26, [R1+0x318] ;  /* 0x00031800011a7983 */ /* 0x001ea20000300800 */
[----:B------:R-:W2:Y:S02]  /*46640*/  LDL.LU R27, [R1+0x31c] ;  /* 0x00031c00011b7983 */ /* 0x000ea40000300800 */
[----:B------:R-:W-:Y:S01]  /*46650*/  IMAD.MOV.U32 R2, RZ, RZ, R12 ;  /* 0x000000ffff027224 */ /* 0x000fe200078e000c */
[----:B------:R-:W-:Y:S01]  /*46660*/  HMMA.16816.F32 R16, R16, R8, R20 ;  /* 0x000000081010723c */ /* 0x000fe20000001814 */
[----:B--2---:R-:W-:Y:S01]  /*46670*/  STL.64 [R1+0x24e8], R26 ;  /* 0x0024e81a01007387 */ /* 0x004fe20000100a00 */
[----:B------:R0:W-:Y:S03]  /*46680*/  STL.64 [R1+0x24e0], R24 ;  /* 0x0024e01801007387 */ /* 0x0001e60000100a00 */
[----:B0-----:R-:W2:Y:S01]  /*46690*/  LDL.LU R24, [R1+0x320] ;  /* 0x0003200001187983 */ /* 0x001ea20000300800 */
[----:B------:R-:W2:Y:S02]  /*466a0*/  LDL.LU R25, [R1+0x324] ;  /* 0x0003240001197983 */ /* 0x000ea40000300800 */
[----:B------:R-:W-:Y:S02]  /*466b0*/  STL [R1+0x22d8], R2 ;  /* 0x0022d80201007387 */ /* 0x000fe40000100800 */
[----:B------:R-:W2:Y:S01]  /*466c0*/  LDL.LU.64 R22, [R1+0x24f8] ;  /* 0x0024f80001167983 */ /* 0x000ea20000300a00 */
[----:B------:R-:W2:Y:S01]  /*466d0*/  LDL.LU.64 R20, [R1+0x24f0] ;  /* 0x0024f00001147983 */ /* 0x000ea20000300a00 */
[----:B---3--:R-:W-:-:S02]  /*466e0*/  IMAD.MOV.U32 R26, RZ, RZ, R29 ;  /* 0x000000ffff1a7224 */ /* 0x008fc400078e001d */
[----:B------:R-:W-:-:S10]  /*466f0*/  IMAD.MOV.U32 R27, RZ, RZ, R28 ;  /* 0x000000ffff1b7224 */ /* 0x000fd400078e001c */
[----:B------:R-:W-:Y:S01]  /*46700*/  IMAD.MOV.U32 R28, RZ, RZ, R18 ;  /* 0x000000ffff1c7224 */ /* 0x000fe200078e0012 */
[----:B------:R-:W-:Y:S01]  /*46710*/  STL [R1+0x330], R16 ;  /* 0x0003301001007387 */ /* 0x000fe20000100800 */
[----:B------:R-:W-:Y:S02]  /*46720*/  IMAD.MOV.U32 R4, RZ, RZ, R19 ;  /* 0x000000ffff047224 */ /* 0x000fe400078e0013 */
[----:B------:R-:W3:Y:S02]  /*46730*/  LDL R18, [R1+0x28] ;  /* 0x0000280001127983 */ /* 0x000ee40000100800 */
[----:B------:R-:W3:Y:S02]  /*46740*/  LDL R19, [R1+0x2c] ;  /* 0x00002c0001137983 */ /* 0x000ee40000100800 */
[----:B----4-:R-:W-:Y:S02]  /*46750*/  IMAD.MOV.U32 R8, RZ, RZ, R14 ;  /* 0x000000ffff087224 */ /* 0x010fe400078e000e */
[----:B------:R-:W-:Y:S01]  /*46760*/  IMAD.MOV.U32 R5, RZ, RZ, R15 ;  /* 0x000000ffff057224 */ /* 0x000fe200078e000f */
        /* <DEDUP_REMOVED lines=8> */
[----:B------:R-:W-:Y:S01]  /*467f0*/  STL.64 [R1+0x24c8], R6 ;  /* 0x0024c80601007387 */ /* 0x000fe20000100a00 */
[----:B------:R0:W-:Y:S04]  /*46800*/  STL.64 [R1+0x24c0], R4 ;  /* 0x0024c00401007387 */ /* 0x0001e80000100a00 */
[----:B0-----:R-:W4:Y:S01]  /*46810*/  LDL.LU R4, [R1+0x300] ;  /* 0x0003000001047983 */ /* 0x001f220000300800 */
[----:B------:R-:W4:Y:S02]  /*46820*/  LDL.LU R5, [R1+0x304] ;  /* 0x0003040001057983 */ /* 0x000f240000300800 */
[----:B------:R-:W4:Y:S02]  /*46830*/  LDL.LU R6, [R1+0x308] ;  /* 0x0003080001067983 */ /* 0x000f240000300800 */
[----:B------:R-:W4:Y:S01]  /*46840*/  LDL.LU R7, [R1+0x30c] ;  /* 0x00030c0001077983 */ /* 0x000f220000300800 */
[C---:B--2---:R-:W-:Y:S01]  /*46850*/  HMMA.16816.F32 R24, R20.reuse, R14, R24 ;  /* 0x0000000e1418723c */ /* 0x044fe20000001818 */
[----:B------:R-:W-:Y:S11]  /*46860*/  IMAD.MOV.U32 R9, RZ, RZ, R15 ;  /* 0x000000ffff097224 */ /* 0x000ff600078e000f */
[----:B------:R-:W-:Y:S11]  /*46870*/  @!UPT UIADD3 URZ, URZ, URZ, URZ ;  /* 0x0000003f3f3ff290 */ /* 0x000ff6000fffe03f */
[----:B------:R-:W-:Y:S01]  /*46880*/  STL.64 [R1+0x310], R24 ;  /* 0x0003101801007387 */ /* 0x000fe20000100a00 */
[----:B------:R0:W-:Y:S03]  /*46890*/  STL.64 [R1+0x318], R26 ;  /* 0x0003181a01007387 */ /* 0x0001e60000100a00 */
[----:B0-----:R-:W4:Y:S01]  /*468a0*/  LDL.LU.64 R26, [R1+0x24d0] ;  /* 0x0024d000011a7983 */ /* 0x001f220000300a00 */
[----:B------:R-:W-:Y:S02]  /*468b0*/  STL.64 [R1+0x2478], R10 ;  /* 0x0024780a01007387 */ /* 0x000fe40000100a00 */
[----:B------:R0:W-:Y:S02]  /*468c0*/  STL.64 [R1+0x2470], R8 ;  /* 0x0024700801007387 */ /* 0x0001e40000100a00 */
[----:B0-----:R-:W2:Y:S01]  /*468d0*/  LDL.LU R8, [R1+0x2c0] ;  /* 0x0002c00001087983 */ /* 0x001ea20000300800 */
[----:B------:R-:W2:Y:S02]  /*468e0*/  LDL.LU R9, [R1+0x2c4] ;  /* 0x0002c40001097983 */ /* 0x000ea40000300800 */
[----:B------:R-:W2:Y:S02]  /*468f0*/  LDL.LU R10, [R1+0x2c8] ;  /* 0x0002c800010a7983 */ /* 0x000ea40000300800 */
[----:B------:R-:W2:Y:S01]  /*46900*/  LDL.LU R11, [R1+0x2cc] ;  /* 0x0002cc00010b7983 */ /* 0x000ea20000300800 */
[----:B------:R-:W2:Y:S01]  /*46910*/  LDL R15, [R1+0x13a4] ;  /* 0x0013a400010f7983 */ /* 0x000ea20000100800 */
[----:B------:R-:W-:Y:S01]  /*46920*/  IMAD.MOV.U32 R16, RZ, RZ, R14 ;  /* 0x000000ffff107224 */ /* 0x000fe200078e000e */
[----:B----4-:R-:W-:Y:S01]  /*46930*/  HMMA.16816.F32 R4, R20, R26, R4 ;  /* 0x0000001a1404723c */ /* 0x010fe20000001804 */
[----:B------:R-:W-:-:S02]  /*46940*/  IMAD.MOV.U32 R2, RZ, RZ, R26 ;  /* 0x000000ffff027224 */ /* 0x000fc400078e001a */
[----:B------:R-:W-:Y:S01]  /*46950*/  IMAD.MOV.U32 R0, RZ, RZ, R27 ;  /* 0x000000ffff007224 */ /* 0x000fe200078e001b */
[----:B--2---:R0:W-:Y:S01]  /*46960*/  STL [R1+0x239c], R15 ;  /* 0x00239c0f01007387 */ /* 0x0041e20000100800 */
[----:B------:R-:W2:Y:S03]  /*46970*/  LDL R14, [R1+0x8] ;  /* 0x00000800010e7983 */ /* 0x000ea60000100800 */
[----:B0-----:R-:W2:Y:S11]  /*46980*/  LDL R15, [R1+0xc] ;  /* 0x00000c00010f7983 */ /* 0x001eb60000100800 */
[----:B------:R-:W-:Y:S04]  /*46990*/  @!UPT UIADD3 URZ, URZ, URZ, URZ ;  /* 0x0000003f3f3ff290 */ /* 0x000fe8000fffe03f */
[----:B------:R-:W-:Y:S02]  /*469a0*/  STL.64 [R1+0x300], R4 ;  /* 0x0003000401007387 */ /* 0x000fe40000100a00 */
[----:B------:R0:W-:Y:S02]  /*469b0*/  STL.64 [R1+0x308], R6 ;  /* 0x0003080601007387 */ /* 0x0001e40000100a00 */
[----:B0-----:R-:W4:Y:S01]  /*469c0*/  LDL.LU.64 R6, [R1+0x24c8] ;  /* 0x0024c80001067983 */ /* 0x001f220000300a00 */
        /* <DEDUP_REMOVED lines=13> */
[----:B------:R-:W2:Y:S01]  /*46aa0*/  LDL.LU R6, [R1+0x249c] ;  /* 0x00249c0001067983 */ /* 0x000ea20000300800 */
[----:B------:R-:W2:Y:S03]  /*46ab0*/  LDL.LU R7, [R1+0x2498] ;  /* 0x0024980001077983 */ /* 0x000ea60000300800 */
[----:B0-----:R-:W4:Y:S01]  /*46ac0*/  LDL.LU R14, [R1+0x218] ;  /* 0x00021800010e7983 */ /* 0x001f220000300800 */
[----:B------:R-:W4:Y:S01]  /*46ad0*/  LDL.LU R15, [R1+0x21c] ;  /* 0x00021c00010f7983 */ /* 0x000f220000300800 */
[C---:B---3--:R-:W-:Y:S11]  /*46ae0*/  HMMA.16816.F32 R24, R20.reuse, R18, R24 ;  /* 0x000000121418723c */ /* 0x048ff60000001818 */
[----:B------:R-:W-:Y:S11]  /*46af0*/  @!UPT UIADD3 URZ, URZ, URZ, URZ ;  /* 0x0000003f3f3ff290 */ /* 0x000ff6000fffe03f */
[----:B------:R-:W-:Y:S01]  /*46b00*/  @!UPT UIADD3 URZ, URZ, URZ, URZ ;  /* 0x0000003f3f3ff290 */ /* 0x000fe2000fffe03f */
[----:B------:R-:W-:Y:S01]  /*46b10*/  STL.64 [R1+0x2e0], R24 ;  /* 0x0002e01801007387 */ /* 0x000fe20000100a00 */
[----:B------:R0:W-:Y:S03]  /*46b20*/  STL.64 [R1+0x2e8], R26 ;  /* 0x0002e81a01007387 */ /* 0x0001e60000100a00 */
[----:B0-----:R-:W2:Y:S01]  /*46b30*/  LDL.LU.64 R26, [R1+0x2490] ;  /* 0x00249000011a7983 */ /* 0x001ea20000300a00 */
[----:B------:R-:W2:Y:S02]  /*46b40*/  LDL.LU.64 R24, [R1+0x2488] ;  /* 0x0024880001187983 */ /* 0x000ea40000300a00 */
[----:B------:R-:W-:Y:S01]  /*46b50*/  STL.64 [R1+0x2430], R18 ;  /* 0x0024301201007387 */ /* 0x000fe20000100a00 */
[C---:B--2---:R-:W-:Y:S11]  /*46b60*/  HMMA.16816.F32 R24, R20.reuse, R6, R24 ;  /* 0x000000061418723c */ /* 0x044ff60000001818 */
[----:B------:R-:W-:Y:S11]  /*46b70*/  @!UPT UIADD3 URZ, URZ, URZ, URZ ;  /* 0x0000003f3f3ff290 */ /* 0x000ff6000fffe03f */
[----:B------:R-:W-:Y:S01]  /*46b80*/  @!UPT UIADD3 URZ, URZ, URZ, URZ ;  /* 0x0000003f3f3ff290 */ /* 0x000fe2000fffe03f */
[----:B------:R-:W-:Y:S01]  /*46b90*/  STL.64 [R1+0x4a0], R24 ;  /* 0x0004a01801007387 */ /* 0x000fe20000100a00 */
[----:B------:R0:W-:Y:S03]  /*46ba0*/  STL.64 [R1+0x4a8], R26 ;  /* 0x0004a81a01007387 */ /* 0x0001e60000100a00 */
[----:B0-----:R-:W2:Y:S01]  /*46bb0*/  LDL.LU.64 R26, [R1+0x2480] ;  /* 0x00248000011a7983 */ /* 0x001ea20000300a00 */
[----:B------:R-:W-:Y:S02]  /*46bc0*/  STL.64 [R1+0x2428], R6 ;  /* 0x0024280601007387 */ /* 0x000fe40000100a00 */
[----:B------:R-:W-:Y:S01]  /*46bd0*/  STL [R1+0x2420], R4 ;  /* 0x0024200401007387 */ /* 0x000fe20000100800 */
[C---:B--2---:R-:W-:Y:S11]  /*46be0*/  HMMA.16816.F32 R8, R20.reuse, R26, R8 ;  /* 0x0000001a1408723c */ /* 0x044ff60000001808 */
[----:B------:R-:W-:Y:S11]  /*46bf0*/  @!UPT UIADD3 URZ, URZ, URZ, URZ ;  /* 0x0000003f3f3ff290 */ /* 0x000ff6000fffe03f */
[----:B------:R-:W-:Y:S01]  /*46c00*/  @!UPT UIADD3 URZ, URZ, URZ, URZ ;  /* 0x0000003f3f3ff290 */ /* 0x000fe2000fffe03f */
[----:B------:R-:W-:Y:S01]  /*46c10*/  STL.64 [R1+0x530], R8 ;  /* 0x0005300801007387 */ /* 0x000fe20000100a00 */
[----:B------:R0:W-:Y:S03]  /*46c20*/  STL.64 [R1+0x538], R10 ;  /* 0x0005380a01007387 */ /* 0x0001e60000100a00 */
[----:B0-----:R-:W4:Y:S01]  /*46c30*/  LDL.LU.64 R10, [R1+0x2478] ;  /* 0x00247800010a7983 */ /* 0x001f220000300a00 */
[----:B------:R-:W2:Y:S02]  /*46c40*/  LDL.LU.64 R8, [R1+0x2470] ;  /* 0x0024700001087983 */ /* 0x000ea40000300a00 */
[----:B------:R-:W-:Y:S02]  /*46c50*/  IMAD.MOV.U32 R4, RZ, RZ, R26 ;  /* 0x000000ffff047224 */ /* 0x000fe400078e001a */
[----:B------:R-:W-:Y:S02]  /*46c60*/  IMAD.MOV.U32 R3, RZ, RZ, R27 ;  /* 0x000000ffff037224 */ /* 0x000fe400078e001b */
[----:B------:R-:W3:Y:S01]  /*46c70*/  LDL.LU.64 R26, [R1+0x2468] ;  /* 0x00246800011a7983 */ /* 0x000ee20000300a00 */
[----:B------:R-:W3:Y:S01]  /*46c80*/  LDL.LU.64 R24, [R1+0x2460] ;  /* 0x0024600001187983 */ /* 0x000ee20000300a00 */
[----:B----4-:R-:W-:Y:S02]  /*46c90*/  HMMA.16816.F32 R20, R20, R10, R12 ;  /* 0x0000000a1414723c */ /* 0x010fe4000000180c */
[----:B------:R-:W4:Y:S11]  /*46ca0*/  LDL.LU R12, [R1+0x160] ;  /* 0x00016000010c7983 */ /* 0x000f360000300800 */
[----:B------:R-:W-:Y:S10]  /*46cb0*/  @!UPT UIADD3 URZ, URZ, URZ, URZ ;  /* 0x0000003f3f3ff290 */ /* 0x000ff4000fffe03f */
[----:B------:R-:W-:Y:S01]  /*46cc0*/  STL.64 [R1+0x520], R20 ;  /* 0x0005201401007387 */ /* 0x000fe20000100a00 */
[----:B------:R0:W-:Y:S02]  /*46cd0*/  STL.64 [R1+0x528], R22 ;  /* 0x0005281601007387 */ /* 0x0001e40000100a00 */
[----:B------:R-:W4:Y:S02]  /*46ce0*/  LDL.LU R13, [R1+0x164] ;  /* 0x00016400010d7983 */ /* 0x000f240000300800 */
[----:B------:R-:W2:Y:S01]  /*46cf0*/  LDL.LU R14, [R1+0x168] ;  /* 0x00016800010e7983 */ /* 0x000ea20000300800 */
[----:B------:R-:W2:Y:S04]  /*46d00*/  LDL.LU R15, [R1+0x16c] ;  /* 0x00016c00010f7983 */ /* 0x000ea80000300800 */
[----:B--2---:R-:W-:Y:S01]  /*46d10*/  STL.64 [R1+0x2448], R14 ;  /* 0x0024480e01007387 */ /* 0x004fe20000100a00 */
[----:B----4-:R-:W-:Y:S02]  /*46d20*/  STL.64 [R1+0x2440], R12 ;  /* 0x0024400c01007387 */ /* 0x010fe40000100a00 */
[----:B------:R-:W-:Y:S02]  /*46d30*/  STL.64 [R1+0x2400], R10 ;  /* 0x0024000a01007387 */ /* 0x000fe40000100a00 */
[----:B0-----:R-:W2:Y:S02]  /*46d40*/  LDL R23, [R1+0x13a0] ;  /* 0x0013a00001177983 */ /* 0x001ea40000100800 */
[----:B--2---:R0:W-:Y:S01]  /*46d50*/  STL [R1+0x2398], R23 ;  /* 0x0023981701007387 */ /* 0x0041e20000100800 */
[----:B------:R-:W2:Y:S02]  /*46d60*/  LDL.LU R20, [R1+0x200] ;  /* 0x0002000001147983 */ /* 0x000ea40000300800 */
[----:B------:R-:W2:Y:S02]  /*46d70*/  LDL.LU R21, [R1+0x204] ;  /* 0x0002040001157983 */ /* 0x000ea40000300800 */
[----:B------:R-:W4:Y:S01]  /*46d80*/  LDL.LU R22, [R1+0x208] ;  /* 0x0002080001167983 */ /* 0x000f220000300800 */
[----:B0-----:R-:W4:Y:S01]  /*46d90*/  LDL.LU R23, [R1+0x20c] ;  /* 0x00020c0001177983 */ /* 0x001f220000300800 */
[----:B------:R-:W-:-:S02]  /*46da0*/  IMAD.MOV.U32 R14, RZ, RZ, R16 ;  /* 0x000000ffff0e7224 */ /* 0x000fc400078e0010 */
[----:B------:R-:W-:Y:S01]  /*46db0*/  IMAD.MOV.U32 R29, RZ, RZ, R17 ;  /* 0x000000ffff1d7224 */ /* 0x000fe200078e0011 */
[----:B----4-:R-:W-:Y:S01]  /*46dc0*/  STL.64 [R1+0x23a8], R22 ;  /* 0x0023a81601007387 */ /* 0x010fe20000100a00 */
[----:B--2---:R0:W-:Y:S03]  /*46dd0*/  STL.64 [R1+0x23a0], R20 ;  /* 0x0023a01401007387 */ /* 0x0041e60000100a00 */
[----:B0-----:R-:W2:Y:S01]  /*46de0*/  LDL.LU R20, [R1+0xd0] ;  /* 0x0000d00001147983 */ /* 0x001ea20000300800 */
[----:B------:R-:W2:Y:S02]  /*46df0*/  LDL.LU R21, [R1+0xd4] ;  /* 0x0000d40001157983 */ /* 0x000ea40000300800 */
[----:B------:R-:W4:Y:S02]  /*46e00*/  LDL.LU R22, [R1+0xd8] ;  /* 0x0000d80001167983 */ /* 0x000f240000300800 */
[----:B------:R-:W4:Y:S01]  /*46e10*/  LDL.LU R23, [R1+0xdc] ;  /* 0x0000dc0001177983 */ /* 0x000f220000300800 */
[----:B------:R-:W2:Y:S01]  /*46e20*/  LDL.LU R16, [R1+0x150] ;  /* 0x0001500001107983 */ /* 0x000ea20000300800 */
[----:B------:R-:W2:Y:S02]  /*46e30*/  LDL.LU R17, [R1+0x154] ;  /* 0x0001540001117983 */ /* 0x000ea40000300800 */
[----:B------:R-:W2:Y:S02]  /*46e40*/  LDL.LU R18, [R1+0x158] ;  /* 0x0001580001127983 */ /* 0x000ea40000300800 */
[----:B------:R-:W2:Y:S02]  /*46e50*/  LDL.LU R19, [R1+0x15c] ;  /* 0x00015c0001137983 */ /* 0x000ea40000300800 */
[----:B------:R-:W-:-:S02]  /*46e60*/  IMAD.MOV.U32 R10, RZ, RZ, R4 ;  /* 0x000000ffff0a7224 */ /* 0x000fc400078e0004 */
[----:B------:R-:W-:Y:S02]  /*46e70*/  IMAD.MOV.U32 R11, RZ, RZ, R3 ;  /* 0x000000ffff0b7224 */ /* 0x000fe400078e0003 */
[----:B------:R-:W-:Y:S02]  /*46e80*/  IMAD.MOV.U32 R6, RZ, RZ, R8 ;  /* 0x000000ffff067224 */ /* 0x000fe400078e0008 */
[----:B------:R-:W-:Y:S01]  /*46e90*/  IMAD.MOV.U32 R15, RZ, RZ, R9 ;  /* 0x000000ffff0f7224 */ /* 0x000fe200078e0009 */
[----:B--2---:R-:W-:Y:S01]  /*46ea0*/  STL.64 [R1+0x2458], R18 ;  /* 0x0024581201007387 */ /* 0x004fe20000100a00 */
[----:B------:R0:W-:Y:S03]  /*46eb0*/  STL.64 [R1+0x2450], R16 ;  /* 0x0024501001007387 */ /* 0x0001e60000100a00 */
[----:B0-----:R-:W3:Y:S01]  /*46ec0*/  LDL.LU R16, [R1+0x170] ;  /* 0x0001700001107983 */ /* 0x001ee20000300800 */
[----:B------:R-:W3:Y:S02]  /*46ed0*/  LDL.LU R17, [R1+0x174] ;  /* 0x0001740001117983 */ /* 0x000ee40000300800 */
[----:B------:R-:W3:Y:S02]  /*46ee0*/  LDL.LU R18, [R1+0x178] ;  /* 0x0001780001127983 */ /* 0x000ee40000300800 */
[----:B------:R-:W3:Y:S01]  /*46ef0*/  LDL.LU R19, [R1+0x17c] ;  /* 0x00017c0001137983 */ /* 0x000ee20000300800 */
[----:B------:R0:W-:Y:S01]  /*46f00*/  STL.64 [R1+0x2418], R10 ;  /* 0x0024180a01007387 */ /* 0x0001e20000100a00 */
[----:B------:R-:W2:Y:S02]  /*46f10*/  LDL.LU R8, [R1+0x180] ;  /* 0x0001800001087983 */ /* 0x000ea40000300800 */
[----:B------:R-:W2:Y:S01]  /*46f20*/  LDL.LU R9, [R1+0x184] ;  /* 0x0001840001097983 */ /* 0x000ea20000300800 */
[----:B0-----:R-:W2:Y:S01]  /*46f30*/  LDL.LU R10, [R1+0x188] ;  /* 0x00018800010a7983 */ /* 0x001ea20000300800 */
[----:B------:R-:W2:Y:S02]  /*46f40*/  LDL.LU R11, [R1+0x18c] ;  /* 0x00018c00010b7983 */ /* 0x000ea40000300800 */
[----:B------:R-:W-:-:S02]  /*46f50*/  IMAD.MOV.U32 R7, RZ, RZ, R5 ;  /* 0x000000ffff077224 */ /* 0x000fc400078e0005 */
[----:B----4-:R-:W-:Y:S01]  /*46f60*/  STL.64 [R1+0x23b8], R22 ;  /* 0x0023b81601007387 */ /* 0x010fe20000100a00 */
[----:B------:R-:W-:Y:S01]  /*46f70*/  STL.64 [R1+0x23b0], R20 ;  /* 0x0023b01401007387 */ /* 0x000fe20000100a00 */
[----:B------:R-:W4:Y:S01]  /*46f80*/  LDL.LU R4, [R1+0x140] ;  /* 0x0001400001047983 */ /* 0x000f220000300800 */
[C---:B---3--:R-:W-:Y:S08]  /*46f90*/  HMMA.16816.F32 R12, R24.reuse, R14, R16 ;  /* 0x0000000e180c723c */ /* 0x048ff00000001810 */
[----:B--2---:R-:W-:Y:S11]  /*46fa0*/  HMMA.16816.F32 R8, R24, R6, R8 ;  /* 0x000000061808723c */ /* 0x004ff60000001808 */
[----:B------:R-:W-:Y:S11]  /*46fb0*/  @!UPT UIADD3 URZ, URZ, URZ, URZ ;  /* 0x0000003f3f3ff290 */ /* 0x000ff6000fffe03f */
[----:B------:R-:W-:Y:S01]  /*46fc0*/  @!UPT UIADD3 URZ, URZ, URZ, URZ ;  /* 0x0000003f3f3ff290 */ /* 0x000fe2000fffe03f */
[----:B------:R0:W-:Y:S01]  /*46fd0*/  STL.64 [R1+0x570], R8 ;  /* 0x0005700801007387 */ /* 0x0001e20000100a00 */
[----:B------:R1:W-:Y:S02]  /*46fe0*/  STL.64 [R1+0x578], R10 ;  /* 0x0005780a01007387 */ /* 0x0003e40000100a00 */
[----:B------:R-:W4:Y:S02]  /*46ff0*/  LDL.LU R5, [R1+0x144] ;  /* 0x0001440001057983 */ /* 0x000f240000300800 */
[----:B------:R-:W4:Y:S01]  /*47000*/  LDL.LU R6, [R1+0x148] ;  /* 0x0001480001067983 */ /* 0x000f220000300800 */
[----:B------:R-:W4:Y:S04]  /*47010*/  LDL.LU R7, [R1+0x14c] ;  /* 0x00014c0001077983 */ /* 0x000f280000300800 */
[----:B0-----:R-:W2:Y:S01]  /*47020*/  LDL.LU R8, [R1+0x130] ;  /* 0x0001300001087983 */ /* 0x001ea20000300800 */
[----:B------:R-:W2:Y:S02]  /*47030*/  LDL.LU R9, [R1+0x134] ;  /* 0x0001340001097983 */ /* 0x000ea40000300800 */
[----:B-1----:R-:W2:Y:S02]  /*47040*/  LDL.LU R10, [R1+0x138] ;  /* 0x00013800010a7983 */ /* 0x002ea40000300800 */
[----:B------:R-:W2:Y:S01]  /*47050*/  LDL.LU R11, [R1+0x13c] ;  /* 0x00013c00010b7983 */ /* 0x000ea20000300800 */
[----:B------:R-:W3:Y:S01]  /*47060*/  LDL.LU.64 R18, [R1+0x2458] ;  /* 0x0024580001127983 */ /* 0x000ee20000300a00 */
[----:B------:R-:W3:Y:S02]  /*47070*/  LDL.LU.64 R16, [R1+0x2450] ;  /* 0x0024500001107983 */ /* 0x000ee40000300a00 */
[----:B------:R-:W-:Y:S02]  /*47080*/  STL.64 [R1+0x560], R12 ;  /* 0x0005600c01007387 */ /* 0x000fe40000100a00 */
[----:B------:R0:W-:Y:S02]  /*47090*/  STL.64 [R1+0x568], R14 ;  /* 0x0005680e01007387 */ /* 0x0001e40000100a00 */
[----:B0-----:R-:W2:Y:S01]  /*470a0*/  LDL.LU.64 R14, [R1+0x2448] ;  /* 0x00244800010e7983 */ /* 0x001ea20000300a00 */
        /* <DEDUP_REMOVED lines=8> */
[----:B0-----:R-:W3:Y:S01]  /*47130*/  LDL.LU.64 R14, [R1+0x2438] ;  /* 0x00243800010e7983 */ /* 0x001ee20000300a00 */
[----:B------:R0:W-:Y:S03]  /*47140*/  STL.64 [R1+0x23c8], R22 ;  /* 0x0023c81601007387 */ /* 0x0001e60000100a00 */
[----:B0-----:R-:W2:Y:S04]  /*47150*/  LDL.64 R22, [R1+0x38] ;  /* 0x0000380001167983 */ /* 0x001ea80000100a00 */
[----:B--2---:R0:W-:Y:S04]  /*47160*/  STL.64 [R1+0x23e0], R22 ;  /* 0x0023e01601007387 */ /* 0x0041e80000100a00 */
[----:B0-----:R-:W2:Y:S01]  /*47170*/  LDL.64 R22, [R1+0x48] ;  /* 0x0000480001167983 */ /* 0x001ea20000100a00 */
[C---:B---3--:R-:W-:Y:S03]  /*47180*/  HMMA.16816.F32 R16, R24.reuse, R14, R16 ;  /* 0x0000000e1810723c */ /* 0x048fe60000001810 */
        /* <DEDUP_REMOVED lines=9> */
[----:B------:R-:W2:Y:S02]  /*47220*/  LDL.LU R22, [R1+0x128] ;  /* 0x0001280001167983 */ /* 0x000ea40000300800 */
[----:B------:R-:W2:Y:S03]  /*47230*/  LDL.LU R23, [R1+0x12c] ;  /* 0x00012c0001177983 */ /* 0x000ea60000300800 */
[----:B------:R-:W-:Y:S01]  /*47240*/  STL.64 [R1+0x540], R16 ;  /* 0x0005401001007387 */ /* 0x000fe20000100a00 */
[----:B------:R0:W-:Y:S03]  /*47250*/  STL.64 [R1+0x548], R18 ;  /* 0x0005481201007387 */ /* 0x0001e60000100a00 */
[----:B0-----:R-:W4:Y:S01]  /*47260*/  LDL.LU.64 R18, [R1+0x2430] ;  /* 0x0024300001127983 */ /* 0x001f220000300a00 */
[----:B------:R0:W-:Y:S02]  /*47270*/  STL.64 [R1+0x23c0], R14 ;  /* 0x0023c00e01007387 */ /* 0x0001e40000100a00 */
[----:B------:R-:W3:Y:S02]  /*47280*/  LDL.LU R12, [R1+0xe0] ;  /* 0x0000e000010c7983 */ /* 0x000ee40000300800 */
[----:B------:R-:W3:Y:S01]  /*47290*/  LDL.LU R13, [R1+0xe4] ;  /* 0x0000e400010d7983 */ /* 0x000ee20000300800 */
[----:B0-----:R-:W2:Y:S01]  /*472a0*/  LDL.LU R14, [R1+0xe8] ;  /* 0x0000e800010e7983 */ /* 0x001ea20000300800 */
[----:B------:R-:W2:Y:S01]  /*472b0*/  LDL.LU R15, [R1+0xec] ;  /* 0x0000ec00010f7983 */ /* 0x000ea20000300800 */
[C---:B----4-:R-:W-:Y:S02]  /*472c0*/  HMMA.16816.F32 R4, R24.reuse, R18, R4 ;  /* 0x000000121804723c */ /* 0x050fe40000001804 */
[----:B--2---:R-:W-:Y:S01]  /*472d0*/  STL.64 [R1+0x23d8], R14 ;  /* 0x0023d80e01007387 */ /* 0x004fe20000100a00 */
[----:B---3--:R0:W-:Y:S03]  /*472e0*/  STL.64 [R1+0x23d0], R12 ;  /* 0x0023d00c01007387 */ /* 0x0081e60000100a00 */
        /* <DEDUP_REMOVED lines=8> */
[----:B------:R-:W4:Y:S01]  /*47370*/  LDL.LU R4, [R1+0x2420] ;  /* 0x0024200001047983 */ /* 0x000f220000300800 */
        /* <DEDUP_REMOVED lines=14> */
[----:B------:R-:W3:Y:S01]  /*47460*/  LDL.LU.64 R22, [R1+0x23f8] ;  /* 0x0023f80001167983 */ /* 0x000ee20000300a00 */
[----:B------:R-:W-:Y:S02]  /*47470*/  IMAD.MOV.U32 R3, RZ, RZ, R10 ;  /* 0x000000ffff037224 */ /* 0x000fe400078e000a */
[----:B------:R-:W-:Y:S11]  /*47480*/  IMAD.MOV.U32 R2, RZ, RZ, R11 ;  /* 0x000000ffff027224 */ /* 0x000ff600078e000b */
[----:B------:R-:W-:Y:S07]  /*47490*/  @!UPT UIADD3 URZ, URZ, URZ, URZ ;  /* 0x0000003f3f3ff290 */ /* 0x000fee000fffe03f */
[----:B------:R0:W-:Y:S01]  /*474a0*/  STL.64 [R1+0x120], R24 ;  /* 0x0001201801007387 */ /* 0x0001e20000100a00 */
[----:B------:R1:W-:Y:S02]  /*474b0*/  STL.64 [R1+0x128], R26 ;  /* 0x0001281a01007387 */ /* 0x0003e40000100a00 */
[----:B------:R-:W2:Y:S02]  /*474c0*/  LDL.LU.64 R10, [R1+0x23f0] ;  /* 0x0023f000010a7983 */ /* 0x000ea40000300a00 */
[----:B------:R-:W2:Y:S01]  /*474d0*/  LDL.LU.64 R8, [R1+0x23e8] ;  /* 0x0023e80001087983 */ /* 0x000ea20000300a00 */
[----:B0-----:R-:W2:Y:S01]  /*474e0*/  LDL.LU R24, [R1+0x100] ;  /* 0x0001000001187983 */ /* 0x001ea20000300800 */
[----:B------:R-:W2:Y:S02]  /*474f0*/  LDL.LU R25, [R1+0x104] ;  /* 0x0001040001197983 */ /* 0x000ea40000300800 */
[----:B-1----:R-:W2:Y:S02]  /*47500*/  LDL.LU R26, [R1+0x108] ;  /* 0x00010800011a7983 */ /* 0x002ea40000300800 */
[----:B------:R-:W2:Y:S02]  /*47510*/  LDL.LU R27, [R1+0x10c] ;  /* 0x00010c00011b7983 */ /* 0x000ea40000300800 */
[----:B---3--:R-:W-:Y:S01]  /*47520*/  IMAD.MOV.U32 R5, RZ, RZ, R23 ;  /* 0x000000ffff057224 */ /* 0x008fe200078e0017 */
[C---:B--2---:R-:W-:Y:S11]  /*47530*/  HMMA.16816.F32 R24, R8.reuse, R22, R24 ;  /* 0x000000160818723c */ /* 0x044ff60000001818 */
[----:B------:R-:W-:Y:S11]  /*47540*/  @!UPT UIADD3 URZ, URZ, URZ, URZ ;  /* 0x0000003f3f3ff290 */ /* 0x000ff6000fffe03f */
[----:B------:R-:W-:Y:S01]  /*47550*/  @!UPT UIADD3 URZ, URZ, URZ, URZ ;  /* 0x0000003f3f3ff290 */ /* 0x000fe2000fffe03f */
[----:B------:R0:W-:Y:S01]  /*47560*/  STL.64 [R1+0x140], R24 ;  /* 0x0001401801007387 */ /* 0x0001e20000100a00 */
[----:B------:R-:W-:Y:S02]  /*47570*/  STL.64 [R1+0x148], R26 ;  /* 0x0001481a01007387 */ /* 0x000fe40000100a00 */
[----:B0-----:R-:W-:Y:S02]  /*47580*/  IMAD.MOV.U32 R24, RZ, RZ, R22 ;  /* 0x000000ffff187224 */ /* 0x001fe400078e0016 */
[----:B------:R-:W2:Y:S02]  /*47590*/  LDL.LU.64 R22, [R1+0x23e0] ;  /* 0x0023e00001167983 */ /* 0x000ea40000300a00 */
        /* <DEDUP_REMOVED lines=10> */
[----:B------:R-:W2:Y:S11]  /*47640*/  LDL.LU.64 R14, [R1+0x23c0] ;  /* 0x0023c000010e7983 */ /* 0x000eb60000300a00 */
[----:B------:R-:W-:Y:S11]  /*47650*/  @!UPT UIADD3 URZ, URZ, URZ, URZ ;  /* 0x0000003f3f3ff290 */ /* 0x000ff6000fffe03f */
[----:B------:R-:W-:Y:S01]  /*47660*/  STL.64 [R1+0x510], R20 ;  /* 0x0005101401007387 */ /* 0x000fe20000100a00 */
[----:B------:R0:W-:Y:S03]  /*47670*/  STL.64 [R1+0x518], R22 ;  /* 0x0005181601007387 */ /* 0x0001e60000100a00 */
[----:B0-----:R-:W2:Y:S01]  /*47680*/  LDL.LU.64 R22, [R1+0x23b8] ;  /* 0x0023b80001167983 */ /* 0x001ea20000300a00 */
[----:B------:R-:W2:Y:S02]  /*47690*/  LDL.LU.64 R20, [R1+0x23b0] ;  /* 0x0023b00001147983 */ /* 0x000ea40000300a00 */
[C---:B--2---:R-:W-:Y:S01]  /*476a0*/  HMMA.16816.F32 R12, R8.reuse, R14, R20 ;  /* 0x0000000e080c723c */ /* 0x044fe20000001814 */
[----:B------:R-:W2:Y:S01]  /*476b0*/  LDL.LU.64 R22, [R1+0x23a8] ;  /* 0x0023a80001167983 */ /* 0x000ea20000300a00 */
[----:B------:R-:W2:Y:S11]  /*476c0*/  LDL.LU.64 R20, [R1+0x23a0] ;  /* 0x0023a00001147983 */ /* 0x000eb60000300a00 */
[----:B------:R-:W-:Y:S10]  /*476d0*/  @!UPT UIADD3 URZ, URZ, URZ, URZ ;  /* 0x0000003f3f3ff290 */ /* 0x000ff4000fffe03f */
[----:B------:R-:W-:Y:S01]  /*476e0*/  STL.64 [R1+0x500], R12 ;  /* 0x0005000c01007387 */ /* 0x000fe20000100a00 */
[----:B------:R0:W-:Y:S03]  /*476f0*/  STL.64 [R1+0x508], R14 ;  /* 0x0005080e01007387 */ /* 0x0001e60000100a00 */
[----:B0-----:R-:W3:Y:S04]  /*47700*/  LDL.LU R15, [R1+0x239c] ;  /* 0x00239c00010f7983 */ /* 0x001ee80000300800 */
[----:B---3--:R-:W0:Y:S01]  /*47710*/  LDSM.16.MT88.4 R12, [R15+0x15080] ;  /* 0x015080000f0c783b */ /* 0x008e220000004200 */
[C---:B--2---:R-:W-:Y:S03]  /*47720*/  HMMA.16816.F32 R16, R8.reuse, R18, R20 ;  /* 0x000000120810723c */ /* 0x044fe60000001814 */
[----:B0-----:R-:W-:Y:S01]  /*47730*/  STL.64 [R1+0x2388], R14 ;  /* 0x0023880e01007387 */ /* 0x001fe20000100a00 */
[----:B------:R0:W-:Y:S03]  /*47740*/  STL.64 [R1+0x2380], R12 ;  /* 0x0023800c01007387 */ /* 0x0001e60000100a00 */
[----:B0-----:R-:W2:Y:S01]  /*47750*/  LDL.LU R12, [R1+0x2b0] ;  /* 0x0002b000010c7983 */ /* 0x001ea20000300800 */
[----:B------:R-:W2:Y:S02]  /*47760*/  LDL.LU R13, [R1+0x2b4] ;  /* 0x0002b400010d7983 */ /* 0x000ea40000300800 */
[----:B------:R-:W2:Y:S02]  /*47770*/  LDL.LU R14, [R1+0x2b8] ;  /* 0x0002b800010e7983 */ /* 0x000ea40000300800 */
[----:B------:R-:W2:Y:S01]  /*47780*/  LDL.LU R15, [R1+0x2bc] ;  /* 0x0002bc00010f7983 */ /* 0x000ea20000300800 */
[----:B------:R-:W3:Y:S10]  /*47790*/  LDL.LU R23, [R1+0x2398] ;  /* 0x0023980001177983 */ /* 0x000ef40000300800 */
[----:B------:R-:W-:Y:S02]  /*477a0*/  STL.64 [R1+0x4f0], R16 ;  /* 0x0004f01001007387 */ /* 0x000fe40000100a00 */
[----:B------:R-:W-:Y:S02]  /*477b0*/  STL.64 [R1+0x4f8], R18 ;  /* 0x0004f81201007387 */ /* 0x000fe40000100a00 */
[----:B---3--:R-:W0:Y:S01]  /*477c0*/  LDSM.16.MT88.4 R16, [R23+0x15000] ;  /* 0x015000001710783b */ /* 0x008e220000004200 */
[----:B--2---:R-:W-:Y:S01]  /*477d0*/  HMMA.16816.F32 R12, R8, R6, R12 ;  /* 0x00000006080c723c */ /* 0x004fe2000000180c */
[----:B------:R-:W1:Y:S02]  /*477e0*/  LDSM.16.MT88.4 R20, [R23+0x15080] ;  /* 0x015080001714783b */ /* 0x000e640000004200 */
[----:B0-----:R0:W-:Y:S02]  /*477f0*/  STL.64 [R1+0x22e8], R18 ;  /* 0x0022e81201007387 */ /* 0x0011e40000100a00 */
[----:B------:R-:W-:Y:S02]  /*47800*/  STL.64 [R1+0x22e0], R16 ;  /* 0x0022e01001007387 */ /* 0x000fe40000100a00 */
[----:B0-----:R-:W2:Y:S01]  /*47810*/  LDL.LU.64 R18, [R1+0x78] ;  /* 0x0000780001127983 */ /* 0x001ea20000300a00 */
[----:B------:R0:W-:Y:S02]  /*47820*/  STL.64 [R1+0x2318], R6 ;  /* 0x0023180601007387 */ /* 0x0001e40000100a00 */
[----:B----4-:R-:W-:Y:S11]  /*47830*/  STL [R1+0x2310], R4 ;  /* 0x0023100401007387 */ /* 0x010ff60000100800 */
[----:B------:R-:W-:Y:S02]  /*47840*/  @!UPT UIADD3 URZ, URZ, URZ, URZ ;  /* 0x0000003f3f3ff290 */ /* 0x000fe4000fffe03f */
[----:B------:R-:W-:Y:S01]  /*47850*/  STL.64 [R1+0x4e0], R12 ;  /* 0x0004e00c01007387 */ /* 0x000fe20000100a00 */
[----:B------:R-:W-:Y:S04]  /*47860*/  STL.64 [R1+0x4e8], R14 ;  /* 0x0004e80e01007387 */ /* 0x000fe80000100a00 */
[----:B0-----:R-:W3:Y:S04]  /*47870*/  LDL.64 R6, [R1+0x28] ;  /* 0x0000280001067983 */ /* 0x001ee80000100a00 */
[----:B---3--:R-:W-:Y:S01]  /*47880*/  STL.64 [R1+0x2330], R6 ;  /* 0x0023300601007387 */ /* 0x008fe20000100a00 */
[----:B-1----:R-:W-:Y:S02]  /*47890*/  STL.64 [R1+0x2270], R22 ;  /* 0x0022701601007387 */ /* 0x002fe40000100a00 */
[----:B------:R0:W-:Y:S02]  /*478a0*/  STL.64 [R1+0x2268], R20 ;  /* 0x0022681401007387 */ /* 0x0001e40000100a00 */
[----:B0-----:R-:W3:Y:S01]  /*478b0*/  LDL.LU R20, [R1+0x350] ;  /* 0x0003500001147983 */ /* 0x001ee20000300800 */
[----:B------:R-:W3:Y:S02]  /*478c0*/  LDL.LU R21, [R1+0x354] ;  /* 0x0003540001157983 */ /* 0x000ee40000300800 */
[----:B------:R-:W4:Y:S02]  /*478d0*/  LDL.LU R22, [R1+0x358] ;  /* 0x0003580001167983 */ /* 0x000f240000300800 */
[----:B------:R-:W4:Y:S01]  /*478e0*/  LDL.LU R23, [R1+0x35c] ;  /* 0x00035c0001177983 */ /* 0x000f220000300800 */
[----:B------:R-:W2:Y:S04]  /*478f0*/  LDL.64 R6, [R1+0x8] ;  /* 0x0000080001067983 */ /* 0x000ea80000100a00 */
[----:B--2---:R0:W-:Y:S04]  /*47900*/  STL.64 [R1+0x2338], R6 ;  /* 0x0023380601007387 */ /* 0x0041e80000100a00 */
[----:B0-----:R-:W2:Y:S04]  /*47910*/  LDL.64 R6, [R1+0x18] ;  /* 0x0000180001067983 */ /* 0x001ea80000100a00 */
[----:B--2---:R-:W-:Y:S01]  /*47920*/  STL.64 [R1+0x2350], R6 ;  /* 0x0023500601007387 */ /* 0x004fe20000100a00 */
[----:B----4-:R-:W-:Y:S02]  /*47930*/  STL.64 [R1+0x22f8], R22 ;  /* 0x0022f81601007387 */ /* 0x010fe40000100a00 */
[----:B---3--:R0:W-:Y:S02]  /*47940*/  STL.64 [R1+0x22f0], R20 ;  /* 0x0022f01401007387 */ /* 0x0081e40000100a00 */
[----:B0-----:R-:W2:Y:S01]  /*47950*/  LDL.LU R20, [R1+0x3f0] ;  /* 0x0003f00001147983 */ /* 0x001ea20000300800 */
[----:B------:R-:W2:Y:S02]  /*47960*/  LDL.LU R21, [R1+0x3f4] ;  /* 0x0003f40001157983 */ /* 0x000ea40000300800 */
[----:B------:R-:W3:Y:S02]  /*47970*/  LDL.LU R22, [R1+0x3f8] ;  /* 0x0003f80001167983 */ /* 0x000ee40000300800 */
[----:B------:R-:W3:Y:S02]  /*47980*/  LDL.LU R23, [R1+0x3fc] ;  /* 0x0003fc0001177983 */ /* 0x000ee40000300800 */
[----:B------:R-:W-:-:S02]  /*47990*/  IMAD.MOV.U32 R6, RZ, RZ, R25 ;  /* 0x000000ffff067224 */ /* 0x000fc400078e0019 */
[----:B------:R-:W-:Y:S02]  /*479a0*/  IMAD.MOV.U32 R7, RZ, RZ, R0 ;  /* 0x000000ffff077224 */ /* 0x000fe400078e0000 */
[----:B------:R-:W4:Y:S03]  /*479b0*/  LDL R0, [R1+0x139c] ;  /* 0x00139c0001007983 */ /* 0x000f260000100800 */
[----:B------:R-:W-:Y:S01]  /*479c0*/  STL.64 [R1+0x2368], R6 ;  /* 0x0023680601007387 */ /* 0x000fe20000100a00 */
[----:B---3--:R-:W-:Y:S01]  /*479d0*/  STL.64 [R1+0x2308], R22 ;  /* 0x0023081601007387 */ /* 0x008fe20000100a00 */
[----:B--2---:R0:W-:Y:S03]  /*479e0*/  STL.64 [R1+0x2300], R20 ;  /* 0x0023001401007387 */ /* 0x0041e60000100a00 */
        /* <DEDUP_REMOVED lines=10> */
[----:B------:R0:W-:Y:S01]  /*47a90*/  STL.64 [R1+0x2390], R6 ;  /* 0x0023900601007387 */ /* 0x0001e20000100a00 */
[----:B------:R-:W4:Y:S02]  /*47aa0*/  LDL.LU R4, [R1+0x3d0] ;  /* 0x0003d00001047983 */ /* 0x000f240000300800 */
[----:B------:R-:W4:Y:S01]  /*47ab0*/  LDL.LU R5, [R1+0x3d4] ;  /* 0x0003d40001057983 */ /* 0x000f220000300800 */
[----:B0-----:R-:W4:Y:S01]  /*47ac0*/  LDL.LU R6, [R1+0x3d8] ;  /* 0x0003d80001067983 */ /* 0x001f220000300800 */
[----:B------:R-:W4:Y:S03]  /*47ad0*/  LDL.LU R7, [R1+0x3dc] ;  /* 0x0003dc0001077983 */ /* 0x000f260000300800 */
        /* <DEDUP_REMOVED lines=11> */
[----:B------:R-:W3:Y:S01]  /*47b90*/  LDL.LU R23, [R1+0x43c] ;  /* 0x00043c0001177983 */ /* 0x000ee20000300800 */
[----:B----4-:R-:W-:Y:S01]  /*47ba0*/  HMMA.16816.F32 R24, R8, R18, R24 ;  /* 0x000000120818723c */ /* 0x010fe20000001818 */
[----:B---3--:R-:W-:Y:S01]  /*47bb0*/  STL.64 [R1+0x2360], R22 ;  /* 0x0023601601007387 */ /* 0x008fe20000100a00 */
[----:B--2---:R0:W-:Y:S03]  /*47bc0*/  STL.64 [R1+0x2358], R20 ;  /* 0x0023581401007387 */ /* 0x0041e60000100a00 */
[----:B0-----:R-:W2:Y:S01]  /*47bd0*/  LDL.LU R20, [R1+0x440] ;  /* 0x0004400001147983 */ /* 0x001ea20000300800 */
[----:B------:R-:W2:Y:S02]  /*47be0*/  LDL.LU R21, [R1+0x444] ;  /* 0x0004440001157983 */ /* 0x000ea40000300800 */
[----:B------:R-:W3:Y:S02]  /*47bf0*/  LDL.LU R22, [R1+0x448] ;  /* 0x0004480001167983 */ /* 0x000ee40000300800 */
[----:B------:R-:W3:Y:S02]  /*47c00*/  LDL.LU R23, [R1+0x44c] ;  /* 0x00044c0001177983 */ /* 0x000ee40000300800 */
[----:B------:R-:W-:-:S02]  /*47c10*/  IMAD.MOV.U32 R14, RZ, RZ, R3 ;  /* 0x000000ffff0e7224 */ /* 0x000fc400078e0003 */
[----:B------:R-:W-:-:S07]  /*47c20*/  IMAD.MOV.U32 R15, RZ, RZ, R2 ;  /* 0x000000ffff0f7224 */ /* 0x000fce00078e0002 */
[----:B------:R-:W-:Y:S01]  /*47c30*/  HMMA.16816.F32 R8, R8, R14, R4 ;  /* 0x0000000e0808723c */ /* 0x000fe20000001804 */
[----:B---3--:R-:W-:Y:S01]  /*47c40*/  STL.64 [R1+0x2378], R22 ;  /* 0x0023781601007387 */ /* 0x008fe20000100a00 */
[----:B--2---:R0:W-:Y:S03]  /*47c50*/  STL.64 [R1+0x2370], R20 ;  /* 0x0023701401007387 */ /* 0x0041e60000100a00 */
[----:B0-----:R-:W2:Y:S01]  /*47c60*/  LDL.LU R20, [R1+0x450] ;  /* 0x0004500001147983 */ /* 0x001ea20000300800 */
[----:B------:R-:W2:Y:S02]  /*47c70*/  LDL.LU R21, [R1+0x454] ;  /* 0x0004540001157983 */ /* 0x000ea40000300800 */
[----:B------:R-:W2:Y:S02]  /*47c80*/  LDL.LU R22, [R1+0x458] ;  /* 0x0004580001167983 */ /* 0x000ea40000300800 */
[----:B------:R-:W2:Y:S01]  /*47c90*/  LDL.LU R23, [R1+0x45c] ;  /* 0x00045c0001177983 */ /* 0x000ea20000300800 */
        /* <DEDUP_REMOVED lines=9> */
[----:B------:R-:W2:Y:S01]  /*47d30*/  LDL.LU.64 R6, [R1+0x2390] ;  /* 0x0023900001067983 */ /* 0x000ea20000300a00 */
[----:B------:R-:W2:Y:S02]  /*47d40*/  LDL.LU.64 R14, [R1+0x2388] ;  /* 0x00238800010e7983 */ /* 0x000ea40000300a00 */
[----:B------:R-:W2:Y:S02]  /*47d50*/  LDL.LU.64 R12, [R1+0x2380] ;  /* 0x00238000010c7983 */ /* 0x000ea40000300a00 */
        /* <DEDUP_REMOVED lines=28> */
[----:B------:R-:W3:Y:S02]  /*47f20*/  LDL.LU.64 R6, [R1+0x2338] ;  /* 0x0023380001067983 */ /* 0x000ee40000300a00 */
[C---:B---3--:R-:W-:Y:S11]  /*47f30*/  HMMA.16816.F32 R24, R12.reuse, R6, R24 ;  /* 0x000000060c18723c */ /* 0x048ff60000001818 */
[----:B------:R-:W-:Y:S11]  /*47f40*/  @!UPT UIADD3 URZ, URZ, URZ, URZ ;  /* 0x0000003f3f3ff290 */ /* 0x000ff6000fffe03f */
[----:B------:R-:W-:Y:S01]  /*47f50*/  @!UPT UIADD3 URZ, URZ, URZ, URZ ;  /* 0x0000003f3f3ff290 */ /* 0x000fe2000fffe03f */
[----:B------:R0:W-:Y:S01]  /*47f60*/  STL.64 [R1+0x420], R24 ;  /* 0x0004201801007387 */ /* 0x0001e20000100a00 */
[----:B------:R-:W-:Y:S02]  /*47f70*/  STL.64 [R1+0x428], R26 ;  /* 0x0004281a01007387 */ /* 0x000fe40000100a00 */
[----:B0-----:R-:W-:Y:S02]  /*47f80*/  IMAD.MOV.U32 R25, RZ, RZ, R6 ;  /* 0x000000ffff197224 */ /* 0x001fe400078e0006 */
[----:B------:R-:W-:Y:S02]  /*47f90*/  IMAD.MOV.U32 R24, RZ, RZ, R7 ;  /* 0x000000ffff187224 */ /* 0x000fe400078e0007 */
        /* <DEDUP_REMOVED lines=23> */
[----:B0-----:R-:W4:Y:S01]  /*48110*/  LDL.LU.64 R22, [R1+0x22f8] ;  /* 0x0022f80001167983 */ /* 0x001f220000300a00 */
[----:B------:R-:W4:Y:S02]  /*48120*/  LDL.LU.64 R20, [R1+0x22f0] ;  /* 0x0022f00001147983 */ /* 0x000f240000300a00 */
        /* <DEDUP_REMOVED lines=8> */
[----:B------:R-:W-:Y:S02]  /*481b0*/  STL.64 [R1+0x2b8], R14 ;  /* 0x0002b80e01007387 */ /* 0x000fe40000100a00 */
[----:B------:R-:W4:Y:S02]  /*481c0*/  LDL.LU R21, [R1+0x384] ;  /* 0x0003840001157983 */ /* 0x000f240000300800 */
[----:B------:R-:W2:Y:S01]  /*481d0*/  LDL.LU R22, [R1+0x388] ;  /* 0x0003880001167983 */ /* 0x000ea20000300800 */
[----:B------:R-:W2:Y:S04]  /*481e0*/  LDL.LU R23, [R1+0x38c] ;  /* 0x00038c0001177983 */ /* 0x000ea80000300800 */
[----:B--2---:R0:W-:Y:S01]  /*481f0*/  STL.64 [R1+0x2290], R22 ;  /* 0x0022901601007387 */ /* 0x0041e20000100a00 */
[----:B----4-:R-:W-:Y:S02]  /*48200*/  STL.64 [R1+0x2288], R20 ;  /* 0x0022881401007387 */ /* 0x010fe40000100a00 */
[----:B0-----:R-:W-:-:S02]  /*48210*/  IMAD.MOV.U32 R22, RZ, RZ, R25 ;  /* 0x000000ffff167224 */ /* 0x001fc400078e0019 */
[----:B------:R-:W-:-:S05]  /*48220*/  IMAD.MOV.U32 R23, RZ, RZ, R24 ;  /* 0x000000ffff177224 */ /* 0x000fca00078e0018 */
[----:B------:R0:W-:Y:S02]  /*48230*/  STL.64 [R1+0x22a0], R22 ;  /* 0x0022a01601007387 */ /* 0x0001e40000100a00 */
[----:B0-----:R-:W-:Y:S02]  /*48240*/  IMAD.MOV.U32 R22, RZ, RZ, R9 ;  /* 0x000000ffff167224 */ /* 0x001fe400078e0009 */
[----:B------:R-:W-:-:S05]  /*48250*/  IMAD.MOV.U32 R23, RZ, RZ, R8 ;  /* 0x000000ffff177224 */ /* 0x000fca00078e0008 */
[----:B------:R-:W-:Y:S01]  /*48260*/  STL.64 [R1+0x22b8], R22 ;  /* 0x0022b81601007387 */ /* 0x000fe20000100a00 */
[----:B------:R0:W-:Y:S02]  /*48270*/  STL.64 [R1+0x2278], R10 ;  /* 0x0022780a01007387 */ /* 0x0001e40000100a00 */
[----:B------:R-:W2:Y:S02]  /*48280*/  LDL.LU R24, [R1+0x230] ;  /* 0x0002300001187983 */ /* 0x000ea40000300800 */
[----:B------:R-:W2:Y:S01]  /*48290*/  LDL.LU R25, [R1+0x234] ;  /* 0x0002340001197983 */ /* 0x000ea20000300800 */
[----:B------:R-:W4:Y:S01]  /*482a0*/  LDL.LU R26, [R1+0x238] ;  /* 0x00023800011a7983 */ /* 0x000f220000300800 */
[----:B------:R-:W4:Y:S02]  /*482b0*/  LDL.LU R27, [R1+0x23c] ;  /* 0x00023c00011b7983 */ /* 0x000f240000300800 */
[----:B------:R-:W2:Y:S02]  /*482c0*/  LDL.LU R8, [R1+0x3b0] ;  /* 0x0003b00001087983 */ /* 0x000ea40000300800 */
[----:B------:R-:W2:Y:S01]  /*482d0*/  LDL.LU R9, [R1+0x3b4] ;  /* 0x0003b40001097983 */ /* 0x000ea20000300800 */
[----:B0-----:R-:W2:Y:S01]  /*482e0*/  LDL.LU R10, [R1+0x3b8] ;  /* 0x0003b800010a7983 */ /* 0x001ea20000300800 */
[----:B------:R-:W2:Y:S03]  /*482f0*/  LDL.LU R11, [R1+0x3bc] ;  /* 0x0003bc00010b7983 */ /* 0x000ea60000300800 */
[----:B--2---:R0:W-:Y:S01]  /*48300*/  STL.64 [R1+0x22c8], R10 ;  /* 0x0022c80a01007387 */ /* 0x0041e20000100a00 */
[----:B------:R-:W-:Y:S02]  /*48310*/  STL.64 [R1+0x22c0], R8 ;  /* 0x0022c00801007387 */ /* 0x000fe40000100a00 */
[----:B------:R-:W2:Y:S01]  /*48320*/  LDL.64 R22, [R1+0x38] ;  /* 0x0000380001167983 */ /* 0x000ea20000100a00 */
[----:B0-----:R-:W3:Y:S04]  /*48330*/  LDL.64 R10, [R1+0x48] ;  /* 0x00004800010a7983 */ /* 0x001ee80000100a00 */
[----:B--2---:R0:W-:Y:S01]  /*48340*/  STL.64 [R1+0x22d0], R22 ;  /* 0x0022d01601007387 */ /* 0x0041e20000100a00 */
[----:B------:R-:W3:Y:S02]  /*48350*/  LDL.LU R20, [R1+0x3c0] ;  /* 0x0003c00001147983 */ /* 0x000ee40000300800 */
[----:B------:R-:W3:Y:S01]  /*48360*/  LDL.LU R21, [R1+0x3c4] ;  /* 0x0003c40001157983 */ /* 0x000ee20000300800 */
[----:B0-----:R-:W3:Y:S01]  /*48370*/  LDL.LU R22, [R1+0x3c8] ;  /* 0x0003c80001167983 */ /* 0x001ee20000300800 */
[----:B------:R-:W3:Y:S02]  /*48380*/  LDL.LU R23, [R1+0x3cc] ;  /* 0x0003cc0001177983 */ /* 0x000ee40000300800 */
[----:B----4-:R-:W-:Y:S02]  /*48390*/  STL.64 [R1+0x21f0], R26 ;  /* 0x0021f01a01007387 */ /* 0x010fe40000100a00 */
[----:B------:R0:W-:Y:S02]  /*483a0*/  STL.64 [R1+0x21e8], R24 ;  /* 0x0021e81801007387 */ /* 0x0001e40000100a00 */
[----:B0-----:R-:W2:Y:S01]  /*483b0*/  LDL.LU R24, [R1+0x240] ;  /* 0x0002400001187983 */ /* 0x001ea20000300800 */
[----:B------:R-:W2:Y:S02]  /*483c0*/  LDL.LU R25, [R1+0x244] ;  /* 0x0002440001197983 */ /* 0x000ea40000300800 */
[----:B------:R-:W4:Y:S02]  /*483d0*/  LDL.LU R26, [R1+0x248] ;  /* 0x00024800011a7983 */ /* 0x000f240000300800 */
[----:B------:R-:W4:Y:S02]  /*483e0*/  LDL.LU R27, [R1+0x24c] ;  /* 0x00024c00011b7983 */ /* 0x000f240000300800 */
[----:B----4-:R0:W-:Y:S01]  /*483f0*/  STL.64 [R1+0x2200], R26 ;  /* 0x0022001a01007387 */ /* 0x0101e20000100a00 */
[----:B--2---:R1:W-:Y:S02]  /*48400*/  STL.64 [R1+0x21f8], R24 ;  /* 0x0021f81801007387 */ /* 0x0043e40000100a00 */
[----:B0-----:R-:W-:-:S02]  /*48410*/  IMAD.MOV.U32 R26, RZ, RZ, R2 ;  /* 0x000000ffff1a7224 */ /* 0x001fc400078e0002 */
[----:B------:R-:W-:Y:S01]  /*48420*/  IMAD.MOV.U32 R27, RZ, RZ, R5 ;  /* 0x000000ffff1b7224 */ /* 0x000fe200078e0005 */
[----:B------:R-:W2:Y:S04]  /*48430*/  LDL.LU R2, [R1+0x22d8] ;  /* 0x0022d80001027983 */ /* 0x000ea80000300800 */
[----:B------:R0:W-:Y:S01]  /*48440*/  STL.64 [R1+0x2298], R26 ;  /* 0x0022981a01007387 */ /* 0x0001e20000100a00 */
[----:B-1----:R-:W4:Y:S02]  /*48450*/  LDL.LU R24, [R1+0x390] ;  /* 0x0003900001187983 */ /* 0x002f240000300800 */
[----:B------:R-:W4:Y:S01]  /*48460*/  LDL.LU R25, [R1+0x394] ;  /* 0x0003940001197983 */ /* 0x000f220000300800 */
[----:B0-----:R-:W2:Y:S01]  /*48470*/  LDL.LU R26, [R1+0x398] ;  /* 0x00039800011a7983 */ /* 0x001ea20000300800 */
[----:B------:R-:W2:Y:S01]  /*48480*/  LDL.LU R27, [R1+0x39c] ;  /* 0x00039c00011b7983 */ /* 0x000ea20000300800 */
[----:B---3--:R-:W-:Y:S01]  /*48490*/  HMMA.16816.F32 R20, R16, R10, R20 ;  /* 0x0000000a1014723c */ /* 0x008fe20000001814 */
[----:B------:R-:W-:-:S02]  /*484a0*/  IMAD.MOV.U32 R14, RZ, RZ, R3 ;  /* 0x000000ffff0e7224 */ /* 0x000fc400078e0003 */
[----:B------:R-:W-:Y:S02]  /*484b0*/  IMAD.MOV.U32 R15, RZ, RZ, R0 ;  /* 0x000000ffff0f7224 */ /* 0x000fe400078e0000 */
[----:B------:R-:W-:Y:S02]  /*484c0*/  IMAD.MOV.U32 R3, RZ, RZ, R10 ;  /* 0x000000ffff037224 */ /* 0x000fe400078e000a */
[----:B------:R-:W-:Y:S01]  /*484d0*/  IMAD.MOV.U32 R0, RZ, RZ, R11 ;  /* 0x000000ffff007224 */ /* 0x000fe200078e000b */
[----:B--2---:R-:W-:Y:S01]  /*484e0*/  STL.64 [R1+0x22b0], R26 ;  /* 0x0022b01a01007387 */ /* 0x004fe20000100a00 */
[----:B----4-:R0:W-:Y:S03]  /*484f0*/  STL.64 [R1+0x22a8], R24 ;  /* 0x0022a81801007387 */ /* 0x0101e60000100a00 */
[----:B0-----:R-:W2:Y:S01]  /*48500*/  LDL.LU R24, [R1+0x3a0] ;  /* 0x0003a00001187983 */ /* 0x001ea20000300800 */
[----:B------:R-:W2:Y:S02]  /*48510*/  LDL.LU R25, [R1+0x3a4] ;  /* 0x0003a40001197983 */ /* 0x000ea40000300800 */
[----:B------:R-:W2:Y:S02]  /*48520*/  LDL.LU R26, [R1+0x3a8] ;  /* 0x0003a800011a7983 */ /* 0x000ea40000300800 */
[----:B------:R-:W2:Y:S01]  /*48530*/  LDL.LU R27, [R1+0x3ac] ;  /* 0x0003ac00011b7983 */ /* 0x000ea20000300800 */
[----:B------:R0:W-:Y:S01]  /*48540*/  STL.64 [R1+0x2280], R14 ;  /* 0x0022800e01007387 */ /* 0x0001e20000100a00 */
[----:B------:R-:W3:Y:S02]  /*48550*/  LDL.LU R12, [R1+0x370] ;  /* 0x00037000010c7983 */ /* 0x000ee40000300800 */
[----:B------:R-:W3:Y:S01]  /*48560*/  LDL.LU R13, [R1+0x374] ;  /* 0x00037400010d7983 */ /* 0x000ee20000300800 */
[----:B0-----:R-:W3:Y:S01]  /*48570*/  LDL.LU R14, [R1+0x378] ;  /* 0x00037800010e7983 */ /* 0x001ee20000300800 */
[----:B------:R-:W3:Y:S02]  /*48580*/  LDL.LU R15, [R1+0x37c] ;  /* 0x00037c00010f7983 */ /* 0x000ee40000300800 */
[----:B------:R-:W4:Y:S02]  /*48590*/  LDL R5, [R1+0x5c8] ;  /* 0x0005c80001057983 */ /* 0x000f240000100800 */
[----:B------:R-:W-:Y:S01]  /*485a0*/  STL.64 [R1+0x3c0], R20 ;  /* 0x0003c01401007387 */ /* 0x000fe20000100a00 */
[----:B------:R0:W-:Y:S04]  /*485b0*/  STL.64 [R1+0x3c8], R22 ;  /* 0x0003c81601007387 */ /* 0x0001e80000100a00 */
[----:B0-----:R-:W2:Y:S01]  /*485c0*/  LDL.LU.64 R22, [R1+0x22d0] ;  /* 0x0022d00001167983 */ /* 0x001ea20000300a00 */
[----:B------:R-:W2:Y:S02]  /*485d0*/  LDL.LU.64 R10, [R1+0x22c8] ;  /* 0x0022c800010a7983 */ /* 0x000ea40000300a00 */
        /* <DEDUP_REMOVED lines=17> */
[----:B------:R-:W2:Y:S11]  /*486f0*/  LDL.LU.64 R26, [R1+0x2298] ;  /* 0x00229800011a7983 */ /* 0x000eb60000300a00 */
[----:B------:R-:W-:Y:S10]  /*48700*/  @!UPT UIADD3 URZ, URZ, URZ, URZ ;  /* 0x0000003f3f3ff290 */ /* 0x000ff4000fffe03f */
[----:B------:R-:W-:Y:S01]  /*48710*/  STL.64 [R1+0x390], R20 ;  /* 0x0003901401007387 */ /* 0x000fe20000100a00 */
[----:B------:R0:W-:Y:S03]  /*48720*/  STL.64 [R1+0x398], R22 ;  /* 0x0003981601007387 */ /* 0x0001e60000100a00 */
[----:B0-----:R-:W3:Y:S01]  /*48730*/  LDL.LU.64 R22, [R1+0x2290] ;  /* 0x0022900001167983 */ /* 0x001ee20000300a00 */
[----:B------:R-:W3:Y:S03]  /*48740*/  LDL.LU.64 R20, [R1+0x2288] ;  /* 0x0022880001147983 */ /* 0x000ee60000300a00 */
[----:B--2---:R0:W-:Y:S01]  /*48750*/  STL.64 [R1+0x2218], R26 ;  /* 0x0022181a01007387 */ /* 0x0041e20000100a00 */
[C---:B---3--:R-:W-:Y:S03]  /*48760*/  HMMA.16816.F32 R20, R16.reuse, R26, R20 ;  /* 0x0000001a1014723c */ /* 0x048fe60000001814 */
[----:B0-----:R-:W2:Y:S11]  /*48770*/  LDL.LU.64 R26, [R1+0x8] ;  /* 0x00000800011a7983 */ /* 0x001eb60000300a00 */
[----:B------:R-:W-:Y:S09]  /*48780*/  @!UPT UIADD3 URZ, URZ, URZ, URZ ;  /* 0x0000003f3f3ff290 */ /* 0x000ff2000fffe03f */
[----:B------:R-:W-:Y:S01]  /*48790*/  STL.64 [R1+0x380], R20 ;  /* 0x0003801401007387 */ /* 0x000fe20000100a00 */
[----:B------:R-:W-:Y:S03]  /*487a0*/  STL.64 [R1+0x388], R22 ;  /* 0x0003881601007387 */ /* 0x000fe60000100a00 */
[----:B--2---:R0:W-:Y:S04]  /*487b0*/  STL.64 [R1+0x2230], R26 ;  /* 0x0022301a01007387 */ /* 0x0041e80000100a00 */
[----:B0-----:R-:W2:Y:S01]  /*487c0*/  LDL.LU.64 R26, [R1+0x18] ;  /* 0x00001800011a7983 */ /* 0x001ea20000300a00 */
[----:B------:R-:W-:Y:S03]  /*487d0*/  HMMA.16816.F32 R12, R16, R6, R12 ;  /* 0x00000006100c723c */ /* 0x000fe6000000180c */
[----:B--2---:R0:W-:Y:S01]  /*487e0*/  STL.64 [R1+0x2248], R26 ;  /* 0x0022481a01007387 */ /* 0x0041e20000100a00 */
[----:B------:R-:W2:Y:S02]  /*487f0*/  LDL.LU R20, [R1+0x2a0] ;  /* 0x0002a00001147983 */ /* 0x000ea40000300800 */
[----:B------:R-:W2:Y:S02]  /*48800*/  LDL.LU R21, [R1+0x2a4] ;  /* 0x0002a40001157983 */ /* 0x000ea40000300800 */
[----:B------:R-:W2:Y:S01]  /*48810*/  LDL.LU R22, [R1+0x2a8] ;  /* 0x0002a80001167983 */ /* 0x000ea20000300800 */
[----:B------:R-:W2:Y:S01]  /*48820*/  LDL.LU R23, [R1+0x2ac] ;  /* 0x0002ac0001177983 */ /* 0x000ea20000300800 */
[----:B0-----:R-:W-:-:S02]  /*48830*/  IMAD.MOV.U32 R26, RZ, RZ, R9 ;  /* 0x000000ffff1a7224 */ /* 0x001fc400078e0009 */
[----:B------:R-:W-:Y:S02]  /*48840*/  IMAD.MOV.U32 R27, RZ, RZ, R8 ;  /* 0x000000ffff1b7224 */ /* 0x000fe400078e0008 */
[----:B------:R-:W3:Y:S01]  /*48850*/  LDL.LU R8, [R1+0x360] ;  /* 0x0003600001087983 */ /* 0x000ee20000300800 */
        /* <DEDUP_REMOVED lines=8> */
[----:B------:R-:W-:Y:S02]  /*488e0*/  STL.64 [R1+0x2d0], R12 ;  /* 0x0002d00c01007387 */ /* 0x000fe40000100a00 */
[----:B------:R0:W-:Y:S02]  /*488f0*/  STL.64 [R1+0x2d8], R14 ;  /* 0x0002d80e01007387 */ /* 0x0001e40000100a00 */
[----:B0-----:R-:W3:Y:S01]  /*48900*/  LDL.LU.64 R14, [R1+0x2280] ;  /* 0x00228000010e7983 */ /* 0x001ee20000300a00 */
        /* <DEDUP_REMOVED lines=12> */
[C---:B---3--:R-:W-:Y:S01]  /*489d0*/  HMMA.16816.F32 R8, R16.reuse, R14, R8 ;  /* 0x0000000e1008723c */ /* 0x048fe20000001808 */
        /* <DEDUP_REMOVED lines=14> */
[----:B0-----:R-:W3:Y:S02]  /*48ac0*/  LDL.LU.64 R10, [R1+0x2278] ;  /* 0x00227800010a7983 */ /* 0x001ee40000300a00 */
[----:B---3--:R-:W-:Y:S02]  /*48ad0*/  HMMA.16816.F32 R16, R16, R10, R20 ;  /* 0x0000000a1010723c */ /* 0x008fe40000001814 */
[----:B------:R-:W3:Y:S01]  /*48ae0*/  LDL.LU.64 R22, [R1+0x2270] ;  /* 0x0022700001167983 */ /* 0x000ee20000300a00 */
[----:B------:R-:W3:Y:S11]  /*48af0*/  LDL.LU.64 R20, [R1+0x2268] ;  /* 0x0022680001147983 */ /* 0x000ef60000300a00 */
[----:B------:R-:W-:Y:S09]  /*48b00*/  @!UPT UIADD3 URZ, URZ, URZ, URZ ;  /* 0x0000003f3f3ff290 */ /* 0x000ff2000fffe03f */
[----:B------:R-:W-:Y:S01]  /*48b10*/  STL.64 [R1+0x200], R16 ;  /* 0x0002001001007387 */ /* 0x000fe20000100a00 */
[----:B------:R0:W-:Y:S02]  /*48b20*/  STL.64 [R1+0x208], R18 ;  /* 0x0002081201007387 */ /* 0x0001e40000100a00 */
[----:B0-----:R-:W-:Y:S02]  /*48b30*/  IMAD.MOV.U32 R18, RZ, RZ, R3 ;  /* 0x000000ffff127224 */ /* 0x001fe400078e0003 */
[----:B------:R-:W-:-:S07]  /*48b40*/  IMAD.MOV.U32 R19, RZ, RZ, R0 ;  /* 0x000000ffff137224 */ /* 0x000fce00078e0000 */
[C---:B---3--:R-:W-:Y:S01]  /*48b50*/  HMMA.16816.F32 R16, R20.reuse, R18, R24 ;  /* 0x000000121410723c */ /* 0x048fe20000001818 */
        /* <DEDUP_REMOVED lines=35> */
[----:B------:R-:W4:Y:S11]  /*48d90*/  LDL.LU.64 R4, [R1+0x2208] ;  /* 0x0022080001047983 */ /* 0x000f360000300a00 */
[----:B------:R-:W-:Y:S10]  /*48da0*/  @!UPT UIADD3 URZ, URZ, URZ, URZ ;  /* 0x0000003f3f3ff290 */ /* 0x000ff4000fffe03f */
        /* <DEDUP_REMOVED lines=12> */
[----:B----4-:R0:W-:Y:S02]  /*48e70*/  STL.64 [R1+0x2188], R4 ;  /* 0x0021880401007387 */ /* 0x0101e40000100a00 */
[----:B0-----:R-:W4:Y:S01]  /*48e80*/  LDL.LU R4, [R1+0x1f0] ;  /* 0x0001f00001047983 */ /* 0x001f220000300800 */
[----:B------:R-:W4:Y:S02]  /*48e90*/  LDL.LU R5, [R1+0x1f4] ;  /* 0x0001f40001057983 */ /* 0x000f240000300800 */
[----:B------:R-:W4:Y:S02]  /*48ea0*/  LDL.LU R6, [R1+0x1f8] ;  /* 0x0001f80001067983 */ /* 0x000f240000300800 */
[----:B------:R-:W4:Y:S01]  /*48eb0*/  LDL.LU R7, [R1+0x1fc] ;  /* 0x0001fc0001077983 */ /* 0x000f220000300800 */
[C---:B--2---:R-:W-:Y:S11]  /*48ec0*/  HMMA.16816.F32 R24, R20.reuse, R14, R24 ;  /* 0x0000000e1418723c */ /* 0x044ff60000001818 */
[----:B------:R-:W-:Y:S11]  /*48ed0*/  @!UPT UIADD3 URZ, URZ, URZ, URZ ;  /* 0x0000003f3f3ff290 */ /* 0x000ff6000fffe03f */
[----:B------:R-:W-:Y:S01]  /*48ee0*/  @!UPT UIADD3 URZ, URZ, URZ, URZ ;  /* 0x0000003f3f3ff290 */ /* 0x000fe2000fffe03f */
[----:B------:R-:W-:Y:S01]  /*48ef0*/  STL.64 [R1+0x4b0], R24 ;  /* 0x0004b01801007387 */ /* 0x000fe20000100a00 */
[----:B------:R0:W-:Y:S03]  /*48f00*/  STL.64 [R1+0x4b8], R26 ;  /* 0x0004b81a01007387 */ /* 0x0001e60000100a00 */
[----:B0-----:R-:W4:Y:S01]  /*48f10*/  LDL.LU.64 R26, [R1+0x21e0] ;  /* 0x0021e000011a7983 */ /* 0x001f220000300a00 */
[----:B------:R-:W4:Y:S02]  /*48f20*/  LDL.LU.64 R24, [R1+0x21d8] ;  /* 0x0021d80001187983 */ /* 0x000f240000300a00 */
        /* <DEDUP_REMOVED lines=10> */
[----:B------:R-:W3:Y:S02]  /*48fd0*/  LDL.LU R14, [R1+0x1e8] ;  /* 0x0001e800010e7983 */ /* 0x000ee40000300800 */
[----:B------:R-:W3:Y:S02]  /*48fe0*/  LDL.LU R15, [R1+0x1ec] ;  /* 0x0001ec00010f7983 */ /* 0x000ee40000300800 */
[----:B---3--:R0:W-:Y:S01]  /*48ff0*/  STL.64 [R1+0x21c8], R14 ;  /* 0x0021c80e01007387 */ /* 0x0081e20000100a00 */
[----:B--2---:R-:W-:Y:S03]  /*49000*/  STL.64 [R1+0x21c0], R12 ;  /* 0x0021c00c01007387 */ /* 0x004fe60000100a00 */
[----:B0-----:R-:W4:Y:S01]  /*49010*/  LDL.LU.64 R14, [R1+0x48] ;  /* 0x00004800010e7983 */ /* 0x001f220000300a00 */
[----:B------:R0:W-:Y:S03]  /*49020*/  STL.64 [R1+0x2198], R10 ;  /* 0x0021980a01007387 */ /* 0x0001e60000100a00 */
[----:B0-----:R-:W2:Y:S02]  /*49030*/  LDL.LU.64 R10, [R1+0x38] ;  /* 0x00003800010a7983 */ /* 0x001ea40000300a00 */
[----:B------:R0:W-:Y:S02]  /*49040*/  STL.64 [R1+0x230], R16 ;  /* 0x0002301001007387 */ /* 0x0001e40000100a00 */
[----:B------:R1:W-:Y:S01]  /*49050*/  STL.64 [R1+0x238], R18 ;  /* 0x0002381201007387 */ /* 0x0003e20000100a00 */
[----:B0-----:R-:W3:Y:S01]  /*49060*/  LDL.LU R16, [R1+0x340] ;  /* 0x0003400001107983 */ /* 0x001ee20000300800 */
[----:B------:R-:W3:Y:S02]  /*49070*/  LDL.LU R17, [R1+0x344] ;  /* 0x0003440001117983 */ /* 0x000ee40000300800 */
[----:B-1----:R-:W2:Y:S02]  /*49080*/  LDL.LU R18, [R1+0x348] ;  /* 0x0003480001127983 */ /* 0x002ea40000300800 */
[----:B------:R-:W2:Y:S02]  /*49090*/  LDL.LU R19, [R1+0x34c] ;  /* 0x00034c0001137983 */ /* 0x000ea40000300800 */
[----:B--2---:R0:W-:Y:S01]  /*490a0*/  STL.64 [R1+0x2110], R18 ;  /* 0x0021101201007387 */ /* 0x0041e20000100a00 */
[----:B---3--:R-:W-:Y:S02]  /*490b0*/  STL.64 [R1+0x2108], R16 ;  /* 0x0021081001007387 */ /* 0x008fe40000100a00 */
[----:B0-----:R-:W-:-:S02]  /*490c0*/  IMAD.MOV.U32 R18, RZ, RZ, R0 ;  /* 0x000000ffff127224 */ /* 0x001fc400078e0000 */
[----:B------:R-:W-:Y:S01]  /*490d0*/  IMAD.MOV.U32 R19, RZ, RZ, R3 ;  /* 0x000000ffff137224 */ /* 0x000fe200078e0003 */
[----:B------:R-:W2:Y:S01]  /*490e0*/  LDL.LU R0, [R1+0x21d4] ;  /* 0x0021d40001007983 */ /* 0x000ea20000300800 */
[----:B------:R-:W3:Y:S02]  /*490f0*/  LDL.LU R3, [R1+0x21d0] ;  /* 0x0021d00001037983 */ /* 0x000ee40000300800 */
[----:B------:R-:W2:Y:S01]  /*49100*/  LDL R23, [R1+0x5c4] ;  /* 0x0005c40001177983 */ /* 0x000ea20000100800 */
[C---:B----4-:R-:W-:Y:S01]  /*49110*/  HMMA.16816.F32 R4, R24.reuse, R14, R4 ;  /* 0x0000000e1804723c */ /* 0x050fe20000001804 */
[----:B--2---:R-:W-:Y:S11]  /*49120*/  STL [R1+0x211c], R23 ;  /* 0x00211c1701007387 */ /* 0x004ff60000100800 */
[----:B------:R-:W-:Y:S11]  /*49130*/  @!UPT UIADD3 URZ, URZ, URZ, URZ ;  /* 0x0000003f3f3ff290 */ /* 0x000ff6000fffe03f */
[----:B------:R0:W-:Y:S02]  /*49140*/  STL.64 [R1+0x5b0], R4 ;  /* 0x0005b00401007387 */ /* 0x0001e40000100a00 */
[----:B------:R-:W-:Y:S02]  /*49150*/  STL.64 [R1+0x5b8], R6 ;  /* 0x0005b80601007387 */ /* 0x000fe40000100a00 */
[----:B0-----:R-:W-:Y:S02]  /*49160*/  IMAD.MOV.U32 R5, RZ, RZ, R14 ;  /* 0x000000ffff057224 */ /* 0x001fe400078e000e */
[----:B------:R-:W-:Y:S02]  /*49170*/  IMAD.MOV.U32 R4, RZ, RZ, R15 ;  /* 0x000000ffff047224 */ /* 0x000fe400078e000f */
[----:B------:R-:W2:Y:S01]  /*49180*/  LDL.LU.64 R14, [R1+0x21c8] ;  /* 0x0021c800010e7983 */ /* 0x000ea20000300a00 */
[----:B------:R-:W2:Y:S02]  /*49190*/  LDL.LU.64 R12, [R1+0x21c0] ;  /* 0x0021c000010c7983 */ /* 0x000ea40000300a00 */
[----:B--2---:R-:W-:Y:S11]  /*491a0*/  HMMA.16816.F32 R12, R24, R10, R12 ;  /* 0x0000000a180c723c */ /* 0x004ff6000000180c */
        /* <DEDUP_REMOVED lines=8> */
[----:B------:R-:W-:-:S02]  /*49230*/  IMAD.MOV.U32 R7, RZ, RZ, R10 ;  /* 0x000000ffff077224 */ /* 0x000fc400078e000a */
[----:B------:R-:W-:Y:S01]  /*49240*/  IMAD.MOV.U32 R6, RZ, RZ, R11 ;  /* 0x000000ffff067224 */ /* 0x000fe200078e000b */
[----:B------:R0:W-:Y:S02]  /*49250*/  STL.64 [R1+0x2128], R22 ;  /* 0x0021281601007387 */ /* 0x0001e40000100a00 */
[----:B--2---:R-:W-:Y:S07]  /*49260*/  HMMA.16816.F32 R8, R24, R22, R12 ;  /* 0x000000161808723c */ /* 0x004fee000000180c */
[----:B0-----:R-:W-:-:S02]  /*49270*/  IMAD.MOV.U32 R22, RZ, RZ, R7 ;  /* 0x000000ffff167224 */ /* 0x001fc400078e0007 */
[----:B------:R-:W-:Y:S11]  /*49280*/  IMAD.MOV.U32 R23, RZ, RZ, R6 ;  /* 0x000000ffff177224 */ /* 0x000ff600078e0006 */
[----:B------:R-:W-:Y:S03]  /*49290*/  @!UPT UIADD3 URZ, URZ, URZ, URZ ;  /* 0x0000003f3f3ff290 */ /* 0x000fe6000fffe03f */
[----:B------:R0:W-:Y:S01]  /*492a0*/  STL.64 [R1+0x590], R8 ;  /* 0x0005900801007387 */ /* 0x0001e20000100a00 */
[----:B------:R1:W-:Y:S02]  /*492b0*/  STL.64 [R1+0x598], R10 ;  /* 0x0005980a01007387 */ /* 0x0003e40000100a00 */
[----:B------:R2:W-:Y:S01]  /*492c0*/  STL.64 [R1+0x2140], R22 ;  /* 0x0021401601007387 */ /* 0x0005e20000100a00 */
[----:B0-----:R-:W4:Y:S01]  /*492d0*/  LDL.LU R8, [R1+0x1b0] ;  /* 0x0001b00001087983 */ /* 0x001f220000300800 */
[----:B------:R-:W4:Y:S02]  /*492e0*/  LDL.LU R9, [R1+0x1b4] ;  /* 0x0001b40001097983 */ /* 0x000f240000300800 */
[----:B-1----:R-:W3:Y:S02]  /*492f0*/  LDL.LU R10, [R1+0x1b8] ;  /* 0x0001b800010a7983 */ /* 0x002ee40000300800 */
[----:B------:R-:W3:Y:S02]  /*49300*/  LDL.LU R11, [R1+0x1bc] ;  /* 0x0001bc00010b7983 */ /* 0x000ee40000300800 */
[----:B--2---:R-:W-:-:S02]  /*49310*/  IMAD.MOV.U32 R22, RZ, RZ, R5 ;  /* 0x000000ffff167224 */ /* 0x004fc400078e0005 */
[----:B------:R-:W-:Y:S01]  /*49320*/  IMAD.MOV.U32 R23, RZ, RZ, R4 ;  /* 0x000000ffff177224 */ /* 0x000fe200078e0004 */
[----:B---3--:R-:W-:Y:S01]  /*49330*/  STL.64 [R1+0x21a8], R10 ;  /* 0x0021a80a01007387 */ /* 0x008fe20000100a00 */
[----:B----4-:R0:W-:Y:S03]  /*49340*/  STL.64 [R1+0x21a0], R8 ;  /* 0x0021a00801007387 */ /* 0x0101e60000100a00 */
[----:B0-----:R-:W2:Y:S01]  /*49350*/  LDL.LU R8, [R1+0x1c0] ;  /* 0x0001c00001087983 */ /* 0x001ea20000300800 */
[----:B------:R-:W2:Y:S02]  /*49360*/  LDL.LU R9, [R1+0x1c4] ;  /* 0x0001c40001097983 */ /* 0x000ea40000300800 */
[----:B------:R-:W2:Y:S02]  /*49370*/  LDL.LU R10, [R1+0x1c8] ;  /* 0x0001c800010a7983 */ /* 0x000ea40000300800 */
[----:B------:R-:W2:Y:S01]  /*49380*/  LDL.LU R11, [R1+0x1cc] ;  /* 0x0001cc00010b7983 */ /* 0x000ea20000300800 */
[----:B------:R-:W3:Y:S01]  /*49390*/  LDL.LU.64 R6, [R1+0x28] ;  /* 0x0000280001067983 */ /* 0x000ee20000300a00 */
[----:B------:R-:W4:Y:S02]  /*493a0*/  LDL.LU R12, [R1+0x1a0] ;  /* 0x0001a000010c7983 */ /* 0x000f240000300800 */
[----:B------:R-:W4:Y:S02]  /*493b0*/  LDL.LU R13, [R1+0x1a4] ;  /* 0x0001a400010d7983 */ /* 0x000f240000300800 */
[----:B------:R-:W4:Y:S01]  /*493c0*/  LDL.LU R14, [R1+0x1a8] ;  /* 0x0001a800010e7983 */ /* 0x000f220000300800 */
[----:B------:R-:W4:Y:S01]  /*493d0*/  LDL.LU R15, [R1+0x1ac] ;  /* 0x0001ac00010f7983 */ /* 0x000f220000300800 */
[----:B------:R0:W-:Y:S02]  /*493e0*/  STL.64 [R1+0x2168], R22 ;  /* 0x0021681601007387 */ /* 0x0001e40000100a00 */
[----:B------:R-:W3:Y:S02]  /*493f0*/  LDL.LU R20, [R1+0xc0] ;  /* 0x0000c00001147983 */ /* 0x000ee40000300800 */
        /* <DEDUP_REMOVED lines=34> */
[----:B------:R0:W-:Y:S01]  /*49620*/  STL.64 [R1+0x1f0], R8 ;  /* 0x0001f00801007387 */ /* 0x0001e20000100a00 */
[----:B------:R1:W-:Y:S02]  /*49630*/  STL.64 [R1+0x1f8], R10 ;  /* 0x0001f80a01007387 */ /* 0x0003e40000100a00 */
[----:B0-----:R-:W-:Y:S01]  /*49640*/  IMAD.MOV.U32 R9, RZ, RZ, R6 ;  /* 0x000000ffff097224 */ /* 0x001fe200078e0006 */
[----:B-1----:R-:W3:Y:S01]  /*49650*/  LDL.LU.64 R10, [R1+0x2198] ;  /* 0x00219800010a7983 */ /* 0x002ee20000300a00 */
[----:B------:R-:W-:Y:S02]  /*49660*/  IMAD.MOV.U32 R8, RZ, RZ, R7 ;  /* 0x000000ffff087224 */ /* 0x000fe400078e0007 */
[----:B------:R-:W4:Y:S02]  /*49670*/  LDL.LU.64 R6, [R1+0x2190] ;  /* 0x0021900001067983 */ /* 0x000f240000300a00 */
[----:B------:R-:W2:Y:S01]  /*49680*/  LDL.LU.64 R4, [R1+0x2188] ;  /* 0x0021880001047983 */ /* 0x000ea20000300a00 */
[C---:B----4-:R-:W-:Y:S11]  /*49690*/  HMMA.16816.F32 R12, R24.reuse, R6, R12 ;  /* 0x00000006180c723c */ /* 0x050ff6000000180c */
[----:B------:R-:W-:Y:S11]  /*496a0*/  @!UPT UIADD3 URZ, URZ, URZ, URZ ;  /* 0x0000003f3f3ff290 */ /* 0x000ff6000fffe03f */
[----:B------:R-:W-:Y:S01]  /*496b0*/  @!UPT UIADD3 URZ, URZ, URZ, URZ ;  /* 0x0000003f3f3ff290 */ /* 0x000fe2000fffe03f */
[----:B------:R-:W-:Y:S01]  /*496c0*/  STL.64 [R1+0x1e0], R12 ;  /* 0x0001e00c01007387 */ /* 0x000fe20000100a00 */
[----:B------:R0:W-:Y:S03]  /*496d0*/  STL.64 [R1+0x1e8], R14 ;  /* 0x0001e80e01007387 */ /* 0x0001e60000100a00 */
[----:B0-----:R-:W4:Y:S02]  /*496e0*/  LDL.LU.64 R14, [R1+0x2180] ;  /* 0x00218000010e7983 */ /* 0x001f240000300a00 */
[----:B----4-:R-:W-:Y:S11]  /*496f0*/  HMMA.16816.F32 R20, R24, R14, R20 ;  /* 0x0000000e1814723c */ /* 0x010ff60000001814 */
[----:B------:R-:W-:Y:S11]  /*49700*/  @!UPT UIADD3 URZ, URZ, URZ, URZ ;  /* 0x0000003f3f3ff290 */ /* 0x000ff6000fffe03f */
[----:B------:R-:W-:Y:S01]  /*49710*/  @!UPT UIADD3 URZ, URZ, URZ, URZ ;  /* 0x0000003f3f3ff290 */ /* 0x000fe2000fffe03f */
[----:B------:R-:W-:Y:S01]  /*49720*/  STL.64 [R1+0x1d0], R20 ;  /* 0x0001d01401007387 */ /* 0x000fe20000100a00 */
[----:B------:R0:W-:Y:S03]  /*49730*/  STL.64 [R1+0x1d8], R22 ;  /* 0x0001d81601007387 */ /* 0x0001e60000100a00 */
[----:B0-----:R-:W4:Y:S01]  /*49740*/  LDL.LU.64 R22, [R1+0x2178] ;  /* 0x0021780001167983 */ /* 0x001f220000300a00 */
[----:B------:R-:W4:Y:S02]  /*49750*/  LDL.LU.64 R20, [R1+0x2170] ;  /* 0x0021700001147983 */ /* 0x000f240000300a00 */
[----:B------:R0:W-:Y:S02]  /*49760*/  STL.64 [R1+0x2100], R14 ;  /* 0x0021000e01007387 */ /* 0x0001e40000100a00 */
[----:B---3--:R-:W-:Y:S02]  /*49770*/  IMAD.MOV.U32 R13, RZ, RZ, R10 ;  /* 0x000000ffff0d7224 */ /* 0x008fe400078e000a */
[----:B------:R-:W-:-:S02]  /*49780*/  IMAD.MOV.U32 R12, RZ, RZ, R11 ;  /* 0x000000ffff0c7224 */ /* 0x000fc400078e000b */
[----:B0-----:R-:W-:Y:S02]  /*49790*/  IMAD.MOV.U32 R14, RZ, RZ, R9 ;  /* 0x000000ffff0e7224 */ /* 0x001fe400078e0009 */
[----:B------:R-:W-:Y:S01]  /*497a0*/  IMAD.MOV.U32 R15, RZ, RZ, R8 ;  /* 0x000000ffff0f7224 */ /* 0x000fe200078e0008 */
[----:B----4-:R-:W-:Y:S01]  /*497b0*/  HMMA.16816.F32 R24, R24, R10, R20 ;  /* 0x0000000a1818723c */ /* 0x010fe20000001814 */
[----:B------:R-:W2:Y:S11]  /*497c0*/  LDL.LU.64 R22, [R1+0x2168] ;  /* 0x0021680001167983 */ /* 0x000eb60000300a00 */
[----:B------:R-:W-:Y:S11]  /*497d0*/  @!UPT UIADD3 URZ, URZ, URZ, URZ ;  /* 0x0000003f3f3ff290 */ /* 0x000ff6000fffe03f */
[----:B------:R0:W-:Y:S01]  /*497e0*/  STL.64 [R1+0x4c0], R24 ;  /* 0x0004c01801007387 */ /* 0x0001e20000100a00 */
[----:B------:R1:W-:Y:S02]  /*497f0*/  STL.64 [R1+0x4c8], R26 ;  /* 0x0004c81a01007387 */ /* 0x0003e40000100a00 */
[----:B------:R-:W2:Y:S02]  /*49800*/  LDL.LU.64 R10, [R1+0x2160] ;  /* 0x00216000010a7983 */ /* 0x000ea40000300a00 */
[----:B------:R-:W2:Y:S01]  /*49810*/  LDL.LU.64 R8, [R1+0x2158] ;  /* 0x0021580001087983 */ /* 0x000ea20000300a00 */
        /* <DEDUP_REMOVED lines=19> */
[----:B------:R-:W3:Y:S11]  /*49950*/  LDL.LU.64 R18, [R1+0x2120] ;  /* 0x0021200001127983 */ /* 0x000ef60000300a00 */
[----:B------:R-:W-:Y:S10]  /*49960*/  @!UPT UIADD3 URZ, URZ, URZ, URZ ;  /* 0x0000003f3f3ff290 */ /* 0x000ff4000fffe03f */
[----:B------:R-:W-:Y:S01]  /*49970*/  STL.64 [R1+0xc0], R20 ;  /* 0x0000c01401007387 */ /* 0x000fe20000100a00 */
[----:B------:R0:W-:Y:S03]  /*49980*/  STL.64 [R1+0xc8], R22 ;  /* 0x0000c81601007387 */ /* 0x0001e60000100a00 */
[----:B0-----:R-:W2:Y:S01]  /*49990*/  LDL.LU R23, [R1+0x211c] ;  /* 0x00211c0001177983 */ /* 0x001ea20000300800 */
[----:B---3--:R-:W-:Y:S03]  /*499a0*/  HMMA.16816.F32 R16, R8, R18, R24 ;  /* 0x000000120810723c */ /* 0x008fe60000001818 */
[----:B--2---:R-:W0:Y:S04]  /*499b0*/  LDSM.16.MT88.4 R24, [R23+0x16000] ;  /* 0x016000001718783b */ /* 0x004e280000004200 */
[----:B0-----:R0:W-:Y:S11]  /*499c0*/  STL.64 [R1+0x20e0], R26 ;  /* 0x0020e01a01007387 */ /* 0x0011f60000100a00 */
[----:B------:R-:W-:Y:S05]  /*499d0*/  @!UPT UIADD3 URZ, URZ, URZ, URZ ;  /* 0x0000003f3f3ff290 */ /* 0x000fea000fffe03f */
[----:B------:R-:W-:Y:S02]  /*499e0*/  STL.64 [R1+0xb0], R16 ;  /* 0x0000b01001007387 */ /* 0x000fe40000100a00 */
[----:B------:R-:W-:Y:S02]  /*499f0*/  STL.64 [R1+0xb8], R18 ;  /* 0x0000b81201007387 */ /* 0x000fe40000100a00 */
[----:B------:R1:W-:Y:S01]  /*49a00*/  STL.64 [R1+0x20d8], R24 ;  /* 0x0020d81801007387 */ /* 0x0003e20000100a00 */
[----:B------:R-:W2:Y:S01]  /*49a10*/  LDSM.16.M88.4 R16, [R5+0x80] ;  /* 0x000080000510783b */ /* 0x000ea20000000200 */
[----:B0-----:R-:W-:Y:S02]  /*49a20*/  IMAD.MOV.U32 R26, RZ, RZ, R13 ;  /* 0x000000ffff1a7224 */ /* 0x001fe400078e000d */
[----:B------:R-:W-:Y:S02]  /*49a30*/  IMAD.MOV.U32 R27, RZ, RZ, R12 ;  /* 0x000000ffff1b7224 */ /* 0x000fe400078e000c */
[----:B-1----:R-:W-:-:S03]  /*49a40*/  IMAD.MOV.U32 R24, RZ, RZ, R2 ;  /* 0x000000ffff187224 */ /* 0x002fc600078e0002 */
[----:B------:R0:W-:Y:S01]  /*49a50*/  STL.64 [R1+0x20f8], R26 ;  /* 0x0020f81a01007387 */ /* 0x0001e20000100a00 */
[----:B------:R-:W3:Y:S02]  /*49a60*/  LDL.LU R2, [R1+0x2118] ;  /* 0x0021180001027983 */ /* 0x000ee40000300800 */
[----:B------:R-:W4:Y:S01]  /*49a70*/  LDL.LU R25, [R1+0x464] ;  /* 0x0004640001197983 */ /* 0x000f220000300800 */
[----:B0-----:R-:W4:Y:S01]  /*49a80*/  LDL.LU R26, [R1+0x468] ;  /* 0x00046800011a7983 */ /* 0x001f220000300800 */
[----:B------:R-:W4:Y:S02]  /*49a90*/  LDL.LU R27, [R1+0x46c] ;  /* 0x00046c00011b7983 */ /* 0x000f240000300800 */
[----:B------:R-:W-:Y:S02]  /*49aa0*/  STL [R1+0x20d0], R23 ;  /* 0x0020d01701007387 */ /* 0x000fe40000100800 */
[----:B------:R-:W4:Y:S02]  /*49ab0*/  LDL.LU R20, [R1+0x220] ;  /* 0x0002200001147983 */ /* 0x000f240000300800 */
[----:B------:R-:W-:Y:S01]  /*49ac0*/  IMAD.MOV.U32 R21, RZ, RZ, R3 ;  /* 0x000000ffff157224 */ /* 0x000fe200078e0003 */
[----:B--2---:R-:W-:Y:S01]  /*49ad0*/  STL.64 [R1+0x60], R16 ;  /* 0x0000601001007387 */ /* 0x004fe20000100a00 */
[----:B------:R0:W-:Y:S02]  /*49ae0*/  STL.64 [R1+0x68], R18 ;  /* 0x0000681201007387 */ /* 0x0001e40000100a00 */
[----:B------:R-:W-:Y:S01]  /*49af0*/  IMAD.MOV.U32 R3, RZ, RZ, R16 ;  /* 0x000000ffff037224 */ /* 0x000fe200078e0010 */
[----:B0-----:R-:W2:Y:S01]  /*49b00*/  LDL.LU.64 R18, [R1+0x2110] ;  /* 0x0021100001127983 */ /* 0x001ea20000300a00 */
[----:B------:R-:W-:-:S02]  /*49b10*/  IMAD.MOV.U32 R23, RZ, RZ, R0 ;  /* 0x000000ffff177224 */ /* 0x000fc400078e0000 */
[----:B---3--:R-:W-:Y:S02]  /*49b20*/  IMAD.MOV.U32 R22, RZ, RZ, R2 ;  /* 0x000000ffff167224 */ /* 0x008fe400078e0002 */
[----:B------:R-:W-:Y:S02]  /*49b30*/  IMAD.MOV.U32 R2, RZ, RZ, R17 ;  /* 0x000000ffff027224 */ /* 0x000fe400078e0011 */
[----:B------:R-:W2:Y:S03]  /*49b40*/  LDL.LU.64 R16, [R1+0x2108] ;  /* 0x0021080001107983 */ /* 0x000ea60000300a00 */
[C---:B----4-:R-:W-:Y:S01]  /*49b50*/  HMMA.16816.F32 R12, R8.reuse, R14, R20 ;  /* 0x0000000e080c723c */ /* 0x050fe20000001814 */
[----:B------:R-:W0:Y:S11]  /*49b60*/  LDSM.16.M88.4 R20, [R5+0x2080] ;  /* 0x002080000514783b */ /* 0x000e360000000200 */
[----:B------:R-:W-:Y:S11]  /*49b70*/  @!UPT UIADD3 URZ, URZ, URZ, URZ ;  /* 0x0000003f3f3ff290 */ /* 0x000ff6000fffe03f */
[----:B------:R-:W-:Y:S01]  /*49b80*/  STL.64 [R1+0xa0], R12 ;  /* 0x0000a00c01007387 */ /* 0x000fe20000100a00 */
[----:B------:R-:W-:Y:S02]  /*49b90*/  STL.64 [R1+0xa8], R14 ;  /* 0x0000a80e01007387 */ /* 0x000fe40000100a00 */
[----:B------:R-:W1:Y:S01]  /*49ba0*/  LDSM.16.M88.4 R12, [R5+0x4080] ;  /* 0x00408000050c783b */ /* 0x000e620000000200 */
[----:B0-----:R1:W-:Y:S03]  /*49bb0*/  STL.64 [R1+0x50], R20 ;  /* 0x0000501401007387 */ /* 0x0013e60000100a00 */
[----:B------:R-:W-:Y:S02]  /*49bc0*/  STL.64 [R1+0x58], R22 ;  /* 0x0000581601007387 */ /* 0x000fe40000100a00 */
[----:B-1----:R-:W-:Y:S01]  /*49bd0*/  IMAD.MOV.U32 R20, RZ, RZ, R12 ;  /* 0x000000ffff147224 */ /* 0x002fe200078e000c */
[----:B--2---:R-:W-:Y:S11]  /*49be0*/  HMMA.16816.F32 R16, R8, R6, R16 ;  /* 0x000000060810723c */ /* 0x004ff60000001810 */
[----:B------:R-:W-:Y:S11]  /*49bf0*/  @!UPT UIADD3 URZ, URZ, URZ, URZ ;  /* 0x0000003f3f3ff290 */ /* 0x000ff6000fffe03f */
[----:B------:R-:W-:Y:S01]  /*49c00*/  @!UPT UIADD3 URZ, URZ, URZ, URZ ;  /* 0x0000003f3f3ff290 */ /* 0x000fe2000fffe03f */
[----:B------:R-:W-:Y:S01]  /*49c10*/  STL.64 [R1+0x90], R16 ;  /* 0x0000901001007387 */ /* 0x000fe20000100a00 */
[----:B------:R-:W-:Y:S02]  /*49c20*/  STL.64 [R1+0x98], R18 ;  /* 0x0000981201007387 */ /* 0x000fe40000100a00 */
[----:B------:R-:W-:Y:S02]  /*49c30*/  STL.64 [R1+0x40], R12 ;  /* 0x0000400c01007387 */ /* 0x000fe40000100a00 */
[----:B------:R-:W-:Y:S01]  /*49c40*/  STL.64 [R1+0x48], R14 ;  /* 0x0000480e01007387 */ /* 0x000fe20000100a00 */
[----:B------:R0:W-:Y:S04]  /*49c50*/  STL [R1+0x20d4], R20 ;  /* 0x0020d41401007387 */ /* 0x0001e80000100800 */
[----:B0-----:R-:W2:Y:S01]  /*49c60*/  LDL.LU R20, [R1+0x320] ;  /* 0x0003200001147983 */ /* 0x001ea20000300800 */
[----:B------:R-:W2:Y:S02]  /*49c70*/  LDL.LU R21, [R1+0x324] ;  /* 0x0003240001157983 */ /* 0x000ea40000300800 */
[----:B------:R-:W3:Y:S02]  /*49c80*/  LDL.LU R22, [R1+0x328] ;  /* 0x0003280001167983 */ /* 0x000ee40000300800 */
[----:B------:R-:W3:Y:S02]  /*49c90*/  LDL.LU R23, [R1+0x32c] ;  /* 0x00032c0001177983 */ /* 0x000ee40000300800 */
[----:B------:R-:W-:-:S02]  /*49ca0*/  IMAD.MOV.U32 R7, RZ, RZ, R13 ;  /* 0x000000ffff077224 */ /* 0x000fc400078e000d */
[----:B------:R-:W-:Y:S02]  /*49cb0*/  IMAD.MOV.U32 R0, RZ, RZ, R15 ;  /* 0x000000ffff007224 */ /* 0x000fe400078e000f */
[----:B------:R-:W0:Y:S04]  /*49cc0*/  LDSM.16.M88.4 R12, [R5+0x6080] ;  /* 0x00608000050c783b */ /* 0x000e280000000200 */
[----:B---3--:R-:W-:Y:S01]  /*49cd0*/  STL.64 [R1+0x20f0], R22 ;  /* 0x0020f01601007387 */ /* 0x008fe20000100a00 */
[----:B--2---:R1:W-:Y:S03]  /*49ce0*/  STL.64 [R1+0x20e8], R20 ;  /* 0x0020e81401007387 */ /* 0x0043e60000100a00 */
[----:B-1----:R-:W2:Y:S01]  /*49cf0*/  LDL.LU R20, [R1+0x330] ;  /* 0x0003300001147983 */ /* 0x002ea20000300800 */
[----:B------:R-:W-:Y:S02]  /*49d00*/  STL [R1+0x1cc4], R0 ;  /* 0x001cc40001007387 */ /* 0x000fe40000100800 */
[----:B0-----:R-:W-:Y:S02]  /*49d10*/  STL.64 [R1+0x30], R12 ;  /* 0x0000300c01007387 */ /* 0x001fe40000100a00 */
[----:B------:R0:W-:Y:S02]  /*49d20*/  STL.64 [R1+0x38], R14 ;  /* 0x0000380e01007387 */ /* 0x0001e40000100a00 */
[----:B0-----:R-:W3:Y:S01]  /*49d30*/  LDL.LU.64 R14, [R1+0x2100] ;  /* 0x00210000010e7983 */ /* 0x001ee20000300a00 */
[----:B------:R-:W-:-:S02]  /*49d40*/  IMAD.MOV.U32 R16, RZ, RZ, R12 ;  /* 0x000000ffff107224 */ /* 0x000fc400078e000c */
[----:B------:R-:W-:Y:S02]  /*49d50*/  IMAD.MOV.U32 R0, RZ, RZ, R13 ;  /* 0x000000ffff007224 */ /* 0x000fe400078e000d */
[----:B------:R-:W-:Y:S02]  /*49d60*/  IMAD.MOV.U32 R21, RZ, RZ, R29 ;  /* 0x000000ffff157224 */ /* 0x000fe400078e001d */
[----:B------:R-:W-:Y:S02]  /*49d70*/  IMAD.MOV.U32 R22, RZ, RZ, R28 ;  /* 0x000000ffff167224 */ /* 0x000fe400078e001c */
[----:B------:R-:W-:Y:S01]  /*49d80*/  IMAD.MOV.U32 R23, RZ, RZ, R4 ;  /* 0x000000ffff177224 */ /* 0x000fe200078e0004 */
[C---:B---3--:R-:W-:Y:S01]  /*49d90*/  HMMA.16816.F32 R12, R8.reuse, R14, R24 ;  /* 0x0000000e080c723c */ /* 0x048fe20000001818 */
[----:B------:R-:W2:Y:S01]  /*49da0*/  LDL.LU.64 R26, [R1+0x20f8] ;  /* 0x0020f800011a7983 */ /* 0x000ea20000300a00 */
[----:B------:R-:W3:Y:S06]  /*49db0*/  LDL R19, [R1+0x13a4] ;  /* 0x0013a40001137983 */ /* 0x000eec0000100800 */
[----:B--2---:R-:W-:Y:S01]  /*49dc0*/  HMMA.16816.F32 R24, R8, R26, R20 ;  /* 0x0000001a0818723c */ /* 0x004fe20000001814 */
[----:B---3--:R-:W-:Y:S11]  /*49dd0*/  STL [R1+0x2088], R19 ;  /* 0x0020881301007387 */ /* 0x008ff60000100800 */
[----:B------:R-:W-:Y:S03]  /*49de0*/  @!UPT UIADD3 URZ, URZ, URZ, URZ ;  /* 0x0000003f3f3ff290 */ /* 0x000fe6000fffe03f */
[----:B------:R-:W-:Y:S02]  /*49df0*/  STL.64 [R1+0x360], R12 ;  /* 0x0003600c01007387 */ /* 0x000fe40000100a00 */
[----:B------:R-:W-:Y:S02]  /*49e00*/  STL.64 [R1+0x368], R14 ;  /* 0x0003680e01007387 */ /* 0x000fe40000100a00 */
[----:B------:R-:W2:Y:S01]  /*49e10*/  LDL.LU.64 R22, [R1+0x20f0] ;  /* 0x0020f00001167983 */ /* 0x000ea20000300a00 */
[----:B------:R-:W2:Y:S04]  /*49e20*/  LDL.LU.64 R20, [R1+0x20e8] ;  /* 0x0020e80001147983 */ /* 0x000ea80000300a00 */
[----:B------:R-:W-:Y:S04]  /*49e30*/  LDSM.16.M88.4 R12, [R5+0x8080] ;  /* 0x00808000050c783b */ /* 0x000fe80000000200 */
[----:B------:R-:W-:Y:S01]  /*49e40*/  STL.64 [R1+0x70], R24 ;  /* 0x0000701801007387 */ /* 0x000fe20000100a00 */
[----:B------:R-:W-:Y:S02]  /*49e50*/  STL.64 [R1+0x78], R26 ;  /* 0x0000781a01007387 */ /* 0x000fe40000100a00 */
[----:B------:R-:W0:Y:S02]  /*49e60*/  LDSM.16.M88.4 R24, [R5+0xa080] ;  /* 0x00a080000518783b */ /* 0x000e240000000200 */
[----:B0-----:R-:W-:Y:S02]  /*49e70*/  STL.64 [R1+0x10], R24 ;  /* 0x0000101801007387 */ /* 0x001fe40000100a00 */
[----:B------:R0:W-:Y:S02]  /*49e80*/  STL.64 [R1+0x18], R26 ;  /* 0x0000181a01007387 */ /* 0x0001e40000100a00 */
[----:B------:R-:W-:-:S02]  /*49e90*/  IMAD.MOV.U32 R6, RZ, RZ, R24 ;  /* 0x000000ffff067224 */ /* 0x000fc400078e0018 */
[----:B------:R-:W-:Y:S01]  /*49ea0*/  IMAD.MOV.U32 R4, RZ, RZ, R25 ;  /* 0x000000ffff047224 */ /* 0x000fe200078e0019 */
[----:B0-----:R-:W2:Y:S01]  /*49eb0*/  LDL.LU.64 R26, [R1+0x20e0] ;  /* 0x0020e000011a7983 */ /* 0x001ea20000300a00 */
[----:B------:R-:W2:Y:S02]  /*49ec0*/  LDL.LU.64 R24, [R1+0x20d8] ;  /* 0x0020d80001187983 */ /* 0x000ea40000300a00 */
[----:B------:R-:W-:Y:S02]  /*49ed0*/  IMAD.MOV.U32 R8, RZ, RZ, R3 ;  /* 0x000000ffff087224 */ /* 0x000fe400078e0003 */
[----:B------:R-:W-:-:S07]  /*49ee0*/  IMAD.MOV.U32 R9, RZ, RZ, R2 ;  /* 0x000000ffff097224 */ /* 0x000fce00078e0002 */
[----:B--2---:R-:W-:Y:S01]  /*49ef0*/  HMMA.16816.F32 R8, R24, R8, R20 ;  /* 0x000000081808723c */ /* 0x004fe20000001814 */
[----:B------:R-:W2:Y:S11]  /*49f00*/  LDL.LU R20, [R1+0x20d4] ;  /* 0x0020d40001147983 */ /* 0x000eb60000300800 */
[----:B------:R-:W-:Y:S11]  /*49f10*/  @!UPT UIADD3 URZ, URZ, URZ, URZ ;  /* 0x0000003f3f3ff290 */ /* 0x000ff6000fffe03f */
[----:B------:R-:W-:Y:S01]  /*49f20*/  @!UPT UIADD3 URZ, URZ, URZ, URZ ;  /* 0x0000003f3f3ff290 */ /* 0x000fe2000fffe03f */
[----:B------:R-:W-:Y:S02]  /*49f30*/  IMAD.MOV.U32 R29, RZ, RZ, R8 ;  /* 0x000000ffff1d7224 */ /* 0x000fe400078e0008 */
[----:B------:R-:W-:Y:S02]  /*49f40*/  IMAD.MOV.U32 R28, RZ, RZ, R9 ;  /* 0x000000ffff1c7224 */ /* 0x000fe400078e0009 */
[----:B------:R-:W-:Y:S02]  /*49f50*/  IMAD.MOV.U32 R8, RZ, RZ, R16 ;  /* 0x000000ffff087224 */ /* 0x000fe400078e0010 */
[----:B------:R-:W-:-:S05]  /*49f60*/  IMAD.MOV.U32 R9, RZ, RZ, R0 ;  /* 0x000000ffff097224 */ /* 0x000fca00078e0000 */
[----:B------:R0:W-:Y:S01]  /*49f70*/  STL.64 [R1+0x20a0], R8 ;  /* 0x0020a00801007387 */ /* 0x0001e20000100a00 */
[----:B------:R-:W3:Y:S02]  /*49f80*/  LDL.LU R16, [R1+0x2e0] ;  /* 0x0002e00001107983 */ /* 0x000ee40000300800 */
[----:B------:R-:W3:Y:S02]  /*49f90*/  LDL.LU R17, [R1+0x2e4] ;  /* 0x0002e40001117983 */ /* 0x000ee40000300800 */
[----:B------:R-:W4:Y:S01]  /*49fa0*/  LDL.LU R18, [R1+0x2e8] ;  /* 0x0002e80001127983 */ /* 0x000f220000300800 */
[----:B------:R-:W4:Y:S01]  /*49fb0*/  LDL.LU R19, [R1+0x2ec] ;  /* 0x0002ec0001137983 */ /* 0x000f220000300800 */
[----:B------:R-:W-:Y:S02]  /*49fc0*/  IMAD.MOV.U32 R3, RZ, RZ, R10 ;  /* 0x000000ffff037224 */ /* 0x000fe400078e000a */
[----:B0-----:R-:W-:Y:S02]  /*49fd0*/  IMAD.MOV.U32 R9, RZ, RZ, R7 ;  /* 0x000000ffff097224 */ /* 0x001fe400078e0007 */
[----:B------:R-:W-:-:S02]  /*49fe0*/  IMAD.MOV.U32 R2, RZ, RZ, R11 ;  /* 0x000000ffff027224 */ /* 0x000fc400078e000b */
[----:B--2---:R-:W-:Y:S02]  /*49ff0*/  IMAD.MOV.U32 R8, RZ, RZ, R20 ;  /* 0x000000ffff087224 */ /* 0x004fe400078e0014 */
[----:B------:R-:W0:Y:S04]  /*4a000*/  LDSM.16.M88.4 R20, [R5+0xc080] ;  /* 0x00c080000514783b */ /* 0x000e280000000200 */
[----:B------:R1:W-:Y:S04]  /*4a010*/  STL.64 [R1+0x20b8], R8 ;  /* 0x0020b80801007387 */ /* 0x0003e80000100a00 */
[----:B-1----:R-:W2:Y:S01]  /*4a020*/  LDL.LU R8, [R1+0x310] ;  /* 0x0003100001087983 */ /* 0x002ea20000300800 */
[----:B------:R-:W2:Y:S02]  /*4a030*/  LDL.LU R9, [R1+0x314] ;  /* 0x0003140001097983 */ /* 0x000ea40000300800 */
[----:B------:R-:W2:Y:S02]  /*4a040*/  LDL.LU R10, [R1+0x318] ;  /* 0x00031800010a7983 */ /* 0x000ea40000300800 */
[----:B------:R-:W2:Y:S01]  /*4a050*/  LDL.LU R11, [R1+0x31c] ;  /* 0x00031c00010b7983 */ /* 0x000ea20000300800 */
[----:B----4-:R-:W-:Y:S01]  /*4a060*/  STL.64 [R1+0x2098], R18 ;  /* 0x0020981201007387 */ /* 0x010fe20000100a00 */
[----:B---3--:R1:W-:Y:S03]  /*4a070*/  STL.64 [R1+0x2090], R16 ;  /* 0x0020901001007387 */ /* 0x0083e60000100a00 */
[----:B-1----:R-:W3:Y:S01]  /*4a080*/  LDL.LU R16, [R1+0x2f0] ;  /* 0x0002f00001107983 */ /* 0x002ee20000300800 */
[----:B------:R-:W3:Y:S02]  /*4a090*/  LDL.LU R17, [R1+0x2f4] ;  /* 0x0002f40001117983 */ /* 0x000ee40000300800 */
[----:B------:R-:W4:Y:S02]  /*4a0a0*/  LDL.LU R18, [R1+0x2f8] ;  /* 0x0002f80001127983 */ /* 0x000f240000300800 */
[----:B------:R-:W4:Y:S02]  /*4a0b0*/  LDL.LU R19, [R1+0x2fc] ;  /* 0x0002fc0001137983 */ /* 0x000f240000300800 */
        /* <DEDUP_REMOVED lines=8> */
[----:B-1----:R-:W2:Y:S01]  /*4a140*/  LDL.64 R16, [R1+0x50] ;  /* 0x0000500001107983 */ /* 0x002ea20000100a00 */
[----:B------:R-:W-:Y:S02]  /*4a150*/  STL.64 [R1+0x20], R12 ;  /* 0x0000200c01007387 */ /* 0x000fe40000100a00 */
[----:B------:R-:W-:Y:S02]  /*4a160*/  STL.64 [R1+0x28], R14 ;  /* 0x0000280e01007387 */ /* 0x000fe40000100a00 */
[----:B------:R1:W-:Y:S01]  /*4a170*/  STL [R1+0x1cc0], R2 ;  /* 0x001cc00201007387 */ /* 0x0003e20000100800 */
[----:B------:R-:W-:Y:S01]  /*4a180*/  STL [R1+0x1cbc], R28 ;  /* 0x001cbc1c01007387 */ /* 0x000fe20000100800 */
[----:B------:R-:W-:Y:S02]  /*4a190*/  STL [R1+0x1cb8], R29 ;  /* 0x001cb81d01007387 */ /* 0x000fe40000100800 */
[----:B------:R-:W-:Y:S02]  /*4a1a0*/  STL [R1+0x1ca0], R3 ;  /* 0x001ca00301007387 */ /* 0x000fe40000100800 */
[----:B0-----:R-:W-:Y:S01]  /*4a1b0*/  STL.64 [R1], R20 ;  /* 0x0000001401007387 */ /* 0x001fe20000100a00 */
[----:B------:R0:W-:Y:S01]  /*4a1c0*/  STL.64 [R1+0x8], R22 ;  /* 0x0000081601007387 */ /* 0x0001e20000100a00 */
[----:B------:R-:W-:-:S02]  /*4a1d0*/  IMAD.MOV.U32 R0, RZ, RZ, R21 ;  /* 0x000000ffff007224 */ /* 0x000fc400078e0015 */
[----:B-1----:R-:W-:Y:S01]  /*4a1e0*/  IMAD.MOV.U32 R2, RZ, RZ, R20 ;  /* 0x000000ffff027224 */ /* 0x002fe200078e0014 */
[----:B0-----:R-:W3:Y:S01]  /*4a1f0*/  LDL.LU R23, [R1+0x20d0] ;  /* 0x0020d00001177983 */ /* 0x001ee20000300800 */
[----:B------:R-:W4:Y:S01]  /*4a200*/  LDL.LU.64 R18, [R1+0x20c8] ;  /* 0x0020c80001127983 */ /* 0x000f220000300a00 */
[----:B--2---:R-:W-:Y:S01]  /*4a210*/  HMMA.16816.F32 R8, R24, R16, R8 ;  /* 0x000000101808723c */ /* 0x004fe20000001808 */
[----:B------:R-:W-:Y:S02]  /*4a220*/  IMAD.MOV.U32 R21, RZ, RZ, R16 ;  /* 0x000000ffff157224 */ /* 0x000fe400078e0010 */
[----:B------:R-:W-:Y:S02]  /*4a230*/  IMAD.MOV.U32 R20, RZ, RZ, R17 ;  /* 0x000000ffff147224 */ /* 0x000fe400078e0011 */
[----:B------:R-:W4:Y:S11]  /*4a240*/  LDL.LU.64 R16, [R1+0x20c0] ;  /* 0x0020c00001107983 */ /* 0x000f360000300a00 */
[----:B------:R-:W-:Y:S07]  /*4a250*/  @!UPT UIADD3 URZ, URZ, URZ, URZ ;  /* 0x0000003f3f3ff290 */ /* 0x000fee000fffe03f */
[----:B------:R0:W-:Y:S01]  /*4a260*/  STL [R1+0x344], R9 ;  /* 0x0003440901007387 */ /* 0x0001e20000100800 */
[----:B------:R-:W-:Y:S02]  /*4a270*/  STL.64 [R1+0x348], R10 ;  /* 0x0003480a01007387 */ /* 0x000fe40000100a00 */
[----:B------:R-:W-:Y:S02]  /*4a280*/  IMAD.MOV.U32 R3, RZ, RZ, R8 ;  /* 0x000000ffff037224 */ /* 0x000fe400078e0008 */
[----:B0-----:R-:W4:Y:S01]  /*4a290*/  LDL.LU.64 R8, [R1+0x20b8] ;  /* 0x0020b80001087983 */ /* 0x001f220000300a00 */
[----:B------:R0:W-:Y:S02]  /*4a2a0*/  STL.64 [R1+0x2078], R20 ;  /* 0x0020781401007387 */ /* 0x0001e40000100a00 */
[----:B0-----:R-:W-:Y:S02]  /*4a2b0*/  IMAD.MOV.U32 R20, RZ, RZ, R6 ;  /* 0x000000ffff147224 */ /* 0x001fe400078e0006 */
[----:B------:R-:W-:-:S02]  /*4a2c0*/  IMAD.MOV.U32 R21, RZ, RZ, R4 ;  /* 0x000000ffff157224 */ /* 0x000fc400078e0004 */
[----:B------:R-:W0:Y:S04]  /*4a2d0*/  LDSM.16.M88.4 R4, [R5+0xe080] ;  /* 0x00e080000504783b */ /* 0x000e280000000200 */
[----:B------:R-:W-:Y:S04]  /*4a2e0*/  STL [R1+0x1cc8], R3 ;  /* 0x001cc80301007387 */ /* 0x000fe80000100800 */
[----:B0-----:R-:W-:Y:S01]  /*4a2f0*/  STL [R1+0x1cd0], R6 ;  /* 0x001cd00601007387 */ /* 0x001fe20000100800 */
[----:B------:R-:W-:Y:S02]  /*4a300*/  STL [R1+0x1ccc], R7 ;  /* 0x001ccc0701007387 */ /* 0x000fe40000100800 */
[----:B------:R0:W-:Y:S02]  /*4a310*/  STL.64 [R1+0x2080], R4 ;  /* 0x0020800401007387 */ /* 0x0001e40000100a00 */
[----:B0-----:R-:W2:Y:S01]  /*4a320*/  LDL.LU R4, [R1+0x4a0] ;  /* 0x0004a00001047983 */ /* 0x001ea20000300800 */
[----:B------:R-:W2:Y:S02]  /*4a330*/  LDL.LU R5, [R1+0x4a4] ;  /* 0x0004a40001057983 */ /* 0x000ea40000300800 */
[----:B------:R-:W2:Y:S02]  /*4a340*/  LDL.LU R6, [R1+0x4a8] ;  /* 0x0004a80001067983 */ /* 0x000ea40000300800 */
[----:B------:R-:W2:Y:S01]  /*4a350*/  LDL.LU R7, [R1+0x4ac] ;  /* 0x0004ac0001077983 */ /* 0x000ea20000300800 */
[C---:B----4-:R-:W-:Y:S01]  /*4a360*/  HMMA.16816.F32 R8, R24.reuse, R8, R16 ;  /* 0x000000081808723c */ /* 0x050fe20000001810 */
[----:B------:R-:W4:Y:S01]  /*4a370*/  LDL.LU.64 R18, [R1+0x20b0] ;  /* 0x0020b00001127983 */ /* 0x000f220000300a00 */
[----:B------:R-:W4:Y:S11]  /*4a380*/  LDL.LU.64 R16, [R1+0x20a8] ;  /* 0x0020a80001107983 */ /* 0x000f360000300a00 */
[----:B------:R-:W-:Y:S10]  /*4a390*/  @!UPT UIADD3 URZ, URZ, URZ, URZ ;  /* 0x0000003f3f3ff290 */ /* 0x000ff4000fffe03f */
[----:B------:R0:W-:Y:S01]  /*4a3a0*/  STL.64 [R1+0x330], R8 ;  /* 0x0003300801007387 */ /* 0x0001e20000100a00 */
[----:B------:R4:W-:Y:S03]  /*4a3b0*/  STL.64 [R1+0x338], R10 ;  /* 0x0003380a01007387 */ /* 0x0009e60000100a00 */
[----:B0-----:R-:W4:Y:S02]  /*4a3c0*/  LDL.LU.64 R8, [R1+0x20a0] ;  /* 0x0020a00001087983 */ /* 0x001f240000300a00 */
[C---:B----4-:R-:W-:Y:S02]  /*4a3d0*/  HMMA.16816.F32 R8, R24.reuse, R8, R16 ;  /* 0x000000081808723c */ /* 0x050fe40000001810 */
[----:B------:R-:W4:Y:S01]  /*4a3e0*/  LDL.LU.64 R18, [R1+0x2098] ;  /* 0x0020980001127983 */ /* 0x000f220000300a00 */
[----:B------:R-:W4:Y:S11]  /*4a3f0*/  LDL.LU.64 R16, [R1+0x2090] ;  /* 0x0020900001107983 */ /* 0x000f360000300a00 */
[----:B------:R-:W-:Y:S09]  /*4a400*/  @!UPT UIADD3 URZ, URZ, URZ, URZ ;  /* 0x0000003f3f3ff290 */ /* 0x000ff2000fffe03f */
[----:B------:R-:W-:Y:S01]  /*4a410*/  STL.64 [R1+0x320], R8 ;  /* 0x0003200801007387 */ /* 0x000fe20000100a00 */
[----:B------:R-:W-:Y:S02]  /*4a420*/  STL.64 [R1+0x328], R10 ;  /* 0x0003280a01007387 */ /* 0x000fe40000100a00 */
[----:B---3--:R-:W0:Y:S02]  /*4a430*/  LDSM.16.MT88.4 R8, [R23+0x16080] ;  /* 0x016080001708783b */ /* 0x008e240000004200 */
[----:B0-----:R-:W-:Y:S02]  /*4a440*/  STL.64 [R1+0x2070], R10 ;  /* 0x0020700a01007387 */ /* 0x001fe40000100a00 */
[----:B------:R-:W-:Y:S01]  /*4a450*/  STL.64 [R1+0x2068], R8 ;  /* 0x0020680801007387 */ /* 0x000fe20000100a00 */
[----:B----4-:R-:W-:Y:S11]  /*4a460*/  HMMA.16816.F32 R16, R24, R12, R16 ;  /* 0x0000000c1810723c */ /* 0x010ff60000001810 */
[----:B------:R-:W-:Y:S11]  /*4a470*/  @!UPT UIADD3 URZ, URZ, URZ, URZ ;  /* 0x0000003f3f3ff290 */ /* 0x000ff6000fffe03f */
[----:B------:R-:W-:Y:S01]  /*4a480*/  @!UPT UIADD3 URZ, URZ, URZ, URZ ;  /* 0x0000003f3f3ff290 */ /* 0x000fe2000fffe03f */
[----:B------:R-:W-:Y:S01]  /*4a490*/  STL.64 [R1+0x310], R16 ;  /* 0x0003101001007387 */ /* 0x000fe20000100a00 */
[----:B------:R0:W-:Y:S03]  /*4a4a0*/  STL.64 [R1+0x318], R18 ;  /* 0x0003181201007387 */ /* 0x0001e60000100a00 */
[----:B0-----:R-:W3:Y:S01]  /*4a4b0*/  LDL.LU R19, [R1+0x2088] ;  /* 0x0020880001137983 */ /* 0x001ee20000300800 */
[----:B------:R-:W-:Y:S02]  /*4a4c0*/  IMAD.MOV.U32 R8, RZ, RZ, R2 ;  /* 0x000000ffff087224 */ /* 0x000fe400078e0002 */
[----:B------:R-:W-:Y:S02]  /*4a4d0*/  IMAD.MOV.U32 R9, RZ, RZ, R0 ;  /* 0x000000ffff097224 */ /* 0x000fe400078e0000 */
[----:B------:R-:W-:Y:S02]  /*4a4e0*/  IMAD.MOV.U32 R2, RZ, RZ, R12 ;  /* 0x000000ffff027224 */ /* 0x000fe400078e000c */
[----:B------:R-:W-:-:S02]  /*4a4f0*/  IMAD.MOV.U32 R0, RZ, RZ, R13 ;  /* 0x000000ffff007224 */ /* 0x000fc400078e000d */
[----:B---3--:R-:W0:Y:S02]  /*4a500*/  LDSM.16.MT88.4 R12, [R19+0x16000] ;  /* 0x01600000130c783b */ /* 0x008e240000004200 */
[----:B------:R-:W1:Y:S02]  /*4a510*/  LDSM.16.MT88.4 R16, [R19+0x16080] ;  /* 0x016080001310783b */ /* 0x000e640000004200 */
[----:B0-----:R-:W-:Y:S02]  /*4a520*/  STL.64 [R1+0x1ff0], R14 ;  /* 0x001ff00e01007387 */ /* 0x001fe40000100a00 */
[----:B------:R0:W-:Y:S02]  /*4a530*/  STL.64 [R1+0x1fe8], R12 ;  /* 0x001fe80c01007387 */ /* 0x0001e40000100a00 */
[----:B0-----:R-:W3:Y:S01]  /*4a540*/  LDL.LU R12, [R1+0x530] ;  /* 0x00053000010c7983 */ /* 0x001ee20000300800 */
[----:B------:R-:W3:Y:S02]  /*4a550*/  LDL.LU R13, [R1+0x534] ;  /* 0x00053400010d7983 */ /* 0x000ee40000300800 */
[----:B------:R-:W3:Y:S02]  /*4a560*/  LDL.LU R14, [R1+0x538] ;  /* 0x00053800010e7983 */ /* 0x000ee40000300800 */
[----:B------:R-:W3:Y:S01]  /*4a570*/  LDL.LU R15, [R1+0x53c] ;  /* 0x00053c00010f7983 */ /* 0x000ee20000300800 */
[C---:B--2---:R-:W-:Y:S01]  /*4a580*/  HMMA.16816.F32 R20, R24.reuse, R20, R4 ;  /* 0x000000141814723c */ /* 0x044fe20000001804 */
[----:B------:R-:W2:Y:S11]  /*4a590*/  LDL.LU.64 R4, [R1+0x2080] ;  /* 0x0020800001047983 */ /* 0x000eb60000300a00 */
[----:B------:R-:W-:Y:S11]  /*4a5a0*/  @!UPT UIADD3 URZ, URZ, URZ, URZ ;  /* 0x0000003f3f3ff290 */ /* 0x000ff6000fffe03f */
[----:B------:R0:W-:Y:S01]  /*4a5b0*/  STL.64 [R1+0x300], R20 ;  /* 0x0003001401007387 */ /* 0x0001e20000100a00 */
[----:B------:R-:W-:Y:S03]  /*4a5c0*/  STL.64 [R1+0x308], R22 ;  /* 0x0003081601007387 */ /* 0x000fe60000100a00 */
[----:B0-----:R-:W4:Y:S01]  /*4a5d0*/  LDL.LU.64 R20, [R1+0x2078] ;  /* 0x0020780001147983 */ /* 0x001f220000300a00 */
[----:B------:R-:W2:Y:S02]  /*4a5e0*/  LDL R28, [R1+0x13a0] ;  /* 0x0013a000011c7983 */ /* 0x000ea40000100800 */
[----:B-1----:R-:W-:Y:S02]  /*4a5f0*/  STL.64 [R1+0x1f78], R18 ;  /* 0x001f781201007387 */ /* 0x002fe40000100a00 */
[----:B------:R0:W-:Y:S02]  /*4a600*/  STL.64 [R1+0x1f70], R16 ;  /* 0x001f701001007387 */ /* 0x0001e40000100a00 */
[----:B0-----:R-:W2:Y:S01]  /*4a610*/  LDL.64 R16, [R1+0x60] ;  /* 0x0000600001107983 */ /* 0x001ea20000100a00 */
[----:B---3--:R-:W-:Y:S03]  /*4a620*/  HMMA.16816.F32 R8, R24, R8, R12 ;  /* 0x000000081808723c */ /* 0x008fe6000000180c */
[----:B------:R-:W3:Y:S11]  /*4a630*/  LDL.LU R12, [R1+0x180] ;  /* 0x00018000010c7983 */ /* 0x000ef60000300800 */
[----:B------:R-:W-:Y:S09]  /*4a640*/  @!UPT UIADD3 URZ, URZ, URZ, URZ ;  /* 0x0000003f3f3ff290 */ /* 0x000ff2000fffe03f */
[----:B------:R0:W-:Y:S01]  /*4a650*/  STL.64 [R1+0x2f0], R8 ;  /* 0x0002f00801007387 */ /* 0x0001e20000100a00 */
[----:B------:R1:W-:Y:S02]  /*4a660*/  STL.64 [R1+0x2f8], R10 ;  /* 0x0002f80a01007387 */ /* 0x0003e40000100a00 */
[----:B------:R-:W3:Y:S02]  /*4a670*/  LDL.LU R13, [R1+0x184] ;  /* 0x00018400010d7983 */ /* 0x000ee40000300800 */
[----:B------:R-:W2:Y:S01]  /*4a680*/  LDL.LU R14, [R1+0x188] ;  /* 0x00018800010e7983 */ /* 0x000ea20000300800 */
[----:B------:R-:W2:Y:S04]  /*4a690*/  LDL.LU R15, [R1+0x18c] ;  /* 0x00018c00010f7983 */ /* 0x000ea80000300800 */
[----:B0-----:R-:W4:Y:S01]  /*4a6a0*/  LDL.LU R8, [R1+0x520] ;  /* 0x0005200001087983 */ /* 0x001f220000300800 */
[----:B------:R-:W4:Y:S02]  /*4a6b0*/  LDL.LU R9, [R1+0x524] ;  /* 0x0005240001097983 */ /* 0x000f240000300800 */
[----:B-1----:R-:W4:Y:S02]  /*4a6c0*/  LDL.LU R10, [R1+0x528] ;  /* 0x00052800010a7983 */ /* 0x002f240000300800 */
[----:B------:R-:W4:Y:S01]  /*4a6d0*/  LDL.LU R11, [R1+0x52c] ;  /* 0x00052c00010b7983 */ /* 0x000f220000300800 */
[----:B--2---:R-:W-:Y:S01]  /*4a6e0*/  STL.64 [R1+0x2028], R14 ;  /* 0x0020280e01007387 */ /* 0x004fe20000100a00 */
[----:B---3--:R0:W-:Y:S03]  /*4a6f0*/  STL.64 [R1+0x2020], R12 ;  /* 0x0020200c01007387 */ /* 0x0081e60000100a00 */
        /* <DEDUP_REMOVED lines=11> */
[----:B--2---:R4:W-:Y:S02]  /*4a7b0*/  STL.64 [R1+0x2048], R12 ;  /* 0x0020480c01007387 */ /* 0x0049e40000100a00 */
[----:B----4-:R-:W-:-:S02]  /*4a7c0*/  IMAD.MOV.U32 R12, RZ, RZ, R21 ;  /* 0x000000ffff0c7224 */ /* 0x010fc400078e0015 */
[----:B------:R-:W-:Y:S02]  /*4a7d0*/  IMAD.MOV.U32 R13, RZ, RZ, R20 ;  /* 0x000000ffff0d7224 */ /* 0x000fe400078e0014 */
[----:B------:R-:W0:Y:S04]  /*4a7e0*/  LDSM.16.MT88.4 R20, [R28+0x16000] ;  /* 0x016000001c14783b */ /* 0x000e280000004200 */
[----:B------:R1:W-:Y:S04]  /*4a7f0*/  STL.64 [R1+0x2060], R12 ;  /* 0x0020600c01007387 */ /* 0x0003e80000100a00 */
[----:B-1----:R-:W2:Y:S01]  /*4a800*/  LDL.LU R12, [R1+0x570] ;  /* 0x00057000010c7983 */ /* 0x002ea20000300800 */
[----:B------:R-:W2:Y:S02]  /*4a810*/  LDL.LU R13, [R1+0x574] ;  /* 0x00057400010d7983 */ /* 0x000ea40000300800 */
[----:B------:R-:W2:Y:S02]  /*4a820*/  LDL.LU R14, [R1+0x578] ;  /* 0x00057800010e7983 */ /* 0x000ea40000300800 */
[----:B------:R-:W2:Y:S01]  /*4a830*/  LDL.LU R15, [R1+0x57c] ;  /* 0x00057c00010f7983 */ /* 0x000ea20000300800 */
[----:B0-----:R-:W-:Y:S01]  /*4a840*/  STL.64 [R1+0x1ee0], R22 ;  /* 0x001ee01601007387 */ /* 0x001fe20000100a00 */
[----:B------:R0:W-:Y:S03]  /*4a850*/  STL.64 [R1+0x1ed8], R20 ;  /* 0x001ed81401007387 */ /* 0x0001e60000100a00 */
[----:B0-----:R-:W3:Y:S01]  /*4a860*/  LDL.64 R20, [R1+0x10] ;  /* 0x0000100001147983 */ /* 0x001ee20000100a00 */
[----:B------:R-:W-:Y:S03]  /*4a870*/  HMMA.16816.F32 R24, R24, R4, R8 ;  /* 0x000000041818723c */ /* 0x000fe60000001808 */
[----:B---3--:R0:W-:Y:S04]  /*4a880*/  STL.64 [R1+0x2058], R20 ;  /* 0x0020581401007387 */ /* 0x0081e80000100a00 */
[----:B0-----:R-:W3:Y:S01]  /*4a890*/  LDL.LU R20, [R1+0x560] ;  /* 0x0005600001147983 */ /* 0x001ee20000300800 */
[----:B------:R-:W3:Y:S02]  /*4a8a0*/  LDL.LU R21, [R1+0x564] ;  /* 0x0005640001157983 */ /* 0x000ee40000300800 */
[----:B------:R-:W3:Y:S02]  /*4a8b0*/  LDL.LU R22, [R1+0x568] ;  /* 0x0005680001167983 */ /* 0x000ee40000300800 */
[----:B------:R-:W3:Y:S01]  /*4a8c0*/  LDL.LU R23, [R1+0x56c] ;  /* 0x00056c0001177983 */ /* 0x000ee20000300800 */
[----:B------:R-:W2:Y:S01]  /*4a8d0*/  LDL.LU.64 R10, [R1+0x2070] ;  /* 0x00207000010a7983 */ /* 0x000ea20000300a00 */
[----:B------:R-:W2:Y:S02]  /*4a8e0*/  LDL.LU.64 R8, [R1+0x2068] ;  /* 0x0020680001087983 */ /* 0x000ea40000300a00 */
[----:B------:R0:W-:Y:S02]  /*4a8f0*/  STL.64 [R1+0x2030], R4 ;  /* 0x0020300401007387 */ /* 0x0001e40000100a00 */
[----:B0-----:R-:W4:Y:S05]  /*4a900*/  LDL.64 R4, [R1+0x30] ;  /* 0x0000300001047983 */ /* 0x001f2a0000100a00 */
[----:B------:R-:W-:Y:S02]  /*4a910*/  STL.64 [R1+0x250], R24 ;  /* 0x0002501801007387 */ /* 0x000fe40000100a00 */
[----:B------:R-:W-:Y:S02]  /*4a920*/  STL.64 [R1+0x258], R26 ;  /* 0x0002581a01007387 */ /* 0x000fe40000100a00 */
[----:B------:R-:W0:Y:S04]  /*4a930*/  LDSM.16.MT88.4 R24, [R28+0x16080] ;  /* 0x016080001c18783b */ /* 0x000e280000004200 */
[----:B0-----:R-:W-:Y:S01]  /*4a940*/  STL.64 [R1+0x1e68], R26 ;  /* 0x001e681a01007387 */ /* 0x001fe20000100a00 */
[----:B------:R0:W-:Y:S03]  /*4a950*/  STL.64 [R1+0x1e60], R24 ;  /* 0x001e601801007387 */ /* 0x0001e60000100a00 */
[----:B0-----:R-:W3:Y:S01]  /*4a960*/  LDL.64 R24, [R1+0x40] ;  /* 0x0000400001187983 */ /* 0x001ee20000100a00 */
[C---:B--2---:R-:W-:Y:S11]  /*4a970*/  HMMA.16816.F32 R12, R8.reuse, R16, R12 ;  /* 0x00000010080c723c */ /* 0x044ff6000000180c */
[----:B------:R-:W-:Y:S11]  /*4a980*/  @!UPT UIADD3 URZ, URZ, URZ, URZ ;  /* 0x0000003f3f3ff290 */ /* 0x000ff6000fffe03f */
[----:B------:R-:W-:Y:S01]  /*4a990*/  @!UPT UIADD3 URZ, URZ, URZ, URZ ;  /* 0x0000003f3f3ff290 */ /* 0x000fe2000fffe03f */
[----:B------:R0:W-:Y:S01]  /*4a9a0*/  STL.64 [R1+0x1c0], R12 ;  /* 0x0001c00c01007387 */ /* 0x0001e20000100a00 */
[----:B------:R3:W-:Y:S03]  /*4a9b0*/  STL.64 [R1+0x1c8], R14 ;  /* 0x0001c80e01007387 */ /* 0x0007e60000100a00 */
[----:B0-----:R-:W3:Y:S02]  /*4a9c0*/  LDL.LU.64 R12, [R1+0x2060] ;  /* 0x00206000010c7983 */ /* 0x001ee40000300a00 */
[C---:B---3--:R-:W-:Y:S02]  /*4a9d0*/  HMMA.16816.F32 R12, R8.reuse, R12, R20 ;  /* 0x0000000c080c723c */ /* 0x048fe40000001814 */
[----:B------:R-:W2:Y:S11]  /*4a9e0*/  LDL.LU.64 R20, [R1+0x2058] ;  /* 0x0020580001147983 */ /* 0x000eb60000300a00 */
[----:B------:R-:W-:Y:S10]  /*4a9f0*/  @!UPT UIADD3 URZ, URZ, URZ, URZ ;  /* 0x0000003f3f3ff290 */ /* 0x000ff4000fffe03f */
[----:B------:R-:W-:Y:S01]  /*4aa00*/  STL.64 [R1+0x1b0], R12 ;  /* 0x0001b00c01007387 */ /* 0x000fe20000100a00 */
[----:B------:R0:W-:Y:S03]  /*4aa10*/  STL.64 [R1+0x1b8], R14 ;  /* 0x0001b80e01007387 */ /* 0x0001e60000100a00 */
[----:B0-----:R-:W3:Y:S01]  /*4aa20*/  LDL.LU.64 R14, [R1+0x2050] ;  /* 0x00205000010e7983 */ /* 0x001ee20000300a00 */
[----:B------:R-:W3:Y:S02]  /*4aa30*/  LDL.LU.64 R12, [R1+0x2048] ;  /* 0x00204800010c7983 */ /* 0x000ee40000300a00 */
[----:B------:R-:W-:Y:S02]  /*4aa40*/  IMAD.MOV.U32 R23, RZ, RZ, R24 ;  /* 0x000000ffff177224 */ /* 0x000fe400078e0018 */
[----:B------:R-:W-:Y:S01]  /*4aa50*/  IMAD.MOV.U32 R22, RZ, RZ, R25 ;  /* 0x000000ffff167224 */ /* 0x000fe200078e0019 */
[----:B---3--:R-:W-:Y:S11]  /*4aa60*/  HMMA.16816.F32 R12, R8, R24, R12 ;  /* 0x00000018080c723c */ /* 0x008ff6000000180c */
[----:B------:R-:W-:Y:S11]  /*4aa70*/  @!UPT UIADD3 URZ, URZ, URZ, URZ ;  /* 0x0000003f3f3ff290 */ /* 0x000ff6000fffe03f */
[----:B------:R-:W-:Y:S01]  /*4aa80*/  @!UPT UIADD3 URZ, URZ, URZ, URZ ;  /* 0x0000003f3f3ff290 */ /* 0x000fe2000fffe03f */
[----:B------:R-:W-:Y:S01]  /*4aa90*/  STL.64 [R1+0x1a0], R12 ;  /* 0x0001a00c01007387 */ /* 0x000fe20000100a00 */
[----:B------:R0:W-:Y:S03]  /*4aaa0*/  STL.64 [R1+0x1a8], R14 ;  /* 0x0001a80e01007387 */ /* 0x0001e60000100a00 */
[----:B0-----:R-:W3:Y:S01]  /*4aab0*/  LDL.LU.64 R14, [R1+0x2040] ;  /* 0x00204000010e7983 */ /* 0x001ee20000300a00 */
[----:B------:R-:W3:Y:S02]  /*4aac0*/  LDL.LU.64 R12, [R1+0x2038] ;  /* 0x00203800010c7983 */ /* 0x000ee40000300a00 */
[----:B------:R-:W2:Y:S02]  /*4aad0*/  LDL.LU R24, [R1+0x4e0] ;  /* 0x0004e00001187983 */ /* 0x000ea40000300800 */
[----:B------:R-:W2:Y:S01]  /*4aae0*/  LDL.LU R25, [R1+0x4e4] ;  /* 0x0004e40001197983 */ /* 0x000ea20000300800 */
[----:B------:R-:W2:Y:S01]  /*4aaf0*/  LDL.LU R26, [R1+0x4e8] ;  /* 0x0004e800011a7983 */ /* 0x000ea20000300800 */
[----:B------:R-:W2:Y:S02]  /*4ab00*/  LDL.LU R27, [R1+0x4ec] ;  /* 0x0004ec00011b7983 */ /* 0x000ea40000300800 */
[----:B----4-:R-:W-:-:S02]  /*4ab10*/  IMAD.MOV.U32 R19, RZ, RZ, R4 ;  /* 0x000000ffff137224 */ /* 0x010fc400078e0004 */
[----:B------:R-:W-:Y:S01]  /*4ab20*/  IMAD.MOV.U32 R18, RZ, RZ, R5 ;  /* 0x000000ffff127224 */ /* 0x000fe200078e0005 */
[C---:B---3--:R-:W-:Y:S01]  /*4ab30*/  HMMA.16816.F32 R12, R8.reuse, R4, R12 ;  /* 0x00000004080c723c */ /* 0x048fe2000000180c */
[----:B--2---:R-:W-:Y:S01]  /*4ab40*/  STL.64 [R1+0x1f90], R26 ;  /* 0x001f901a01007387 */ /* 0x004fe20000100a00 */
[----:B------:R0:W-:Y:S02]  /*4ab50*/  STL.64 [R1+0x1f88], R24 ;  /* 0x001f881801007387 */ /* 0x0001e40000100a00 */
[----:B------:R-:W2:Y:S02]  /*4ab60*/  LDL.LU.64 R4, [R1+0x2030] ;  /* 0x0020300001047983 */ /* 0x000ea40000300a00 */
[----:B0-----:R-:W-:Y:S02]  /*4ab70*/  IMAD.MOV.U32 R24, RZ, RZ, R2 ;  /* 0x000000ffff187224 */ /* 0x001fe400078e0002 */
[----:B------:R-:W-:Y:S11]  /*4ab80*/  IMAD.MOV.U32 R25, RZ, RZ, R0 ;  /* 0x000000ffff197224 */ /* 0x000ff600078e0000 */
[----:B------:R-:W-:Y:S05]  /*4ab90*/  @!UPT UIADD3 URZ, URZ, URZ, URZ ;  /* 0x0000003f3f3ff290 */ /* 0x000fea000fffe03f */
[----:B------:R-:W-:Y:S02]  /*4aba0*/  IMAD.MOV.U32 R28, RZ, RZ, R14 ;  /* 0x000000ffff1c7224 */ /* 0x000fe400078e000e */
[----:B------:R-:W-:Y:S02]  /*4abb0*/  IMAD.MOV.U32 R29, RZ, RZ, R15 ;  /* 0x000000ffff1d7224 */ /* 0x000fe400078e000f */
[----:B------:R-:W-:Y:S02]  /*4abc0*/  IMAD.MOV.U32 R0, RZ, RZ, R12 ;  /* 0x000000ffff007224 */ /* 0x000fe400078e000c */
[----:B------:R-:W-:Y:S01]  /*4abd0*/  IMAD.MOV.U32 R2, RZ, RZ, R13 ;  /* 0x000000ffff027224 */ /* 0x000fe200078e000d */
[----:B------:R-:W3:Y:S01]  /*4abe0*/  LDL.LU.64 R14, [R1+0x2028] ;  /* 0x00202800010e7983 */ /* 0x000ee20000300a00 */
[----:B------:R-:W3:Y:S02]  /*4abf0*/  LDL.LU.64 R12, [R1+0x2020] ;  /* 0x00202000010c7983 */ /* 0x000ee40000300a00 */
[----:B------:R-:W-:Y:S02]  /*4ac00*/  STL.64 [R1+0x2000], R18 ;  /* 0x0020001201007387 */ /* 0x000fe40000100a00 */
[----:B------:R-:W-:Y:S01]  /*4ac10*/  STL.64 [R1+0x1ff8], R16 ;  /* 0x001ff81001007387 */ /* 0x000fe20000100a00 */
[----:B------:R-:W-:Y:S01]  /*4ac20*/  STL [R1+0x1df4], R29 ;  /* 0x001df41d01007387 */ /* 0x000fe20000100800 */
[----:B------:R-:W-:Y:S02]  /*4ac30*/  STL [R1+0x1df0], R28 ;  /* 0x001df01c01007387 */ /* 0x000fe40000100800 */
[----:B------:R-:W-:Y:S02]  /*4ac40*/  STL [R1+0x1ddc], R2 ;  /* 0x001ddc0201007387 */ /* 0x000fe40000100800 */
[----:B------:R-:W-:Y:S01]  /*4ac50*/  STL [R1+0x1dd8], R0 ;  /* 0x001dd80001007387 */ /* 0x000fe20000100800 */
[----:B---3--:R-:W-:Y:S11]  /*4ac60*/  HMMA.16816.F32 R12, R8, R24, R12 ;  /* 0x00000018080c723c */ /* 0x008ff6000000180c */
[----:B------:R-:W-:Y:S11]  /*4ac70*/  @!UPT UIADD3 URZ, URZ, URZ, URZ ;  /* 0x0000003f3f3ff290 */ /* 0x000ff6000fffe03f */
[----:B------:R-:W-:Y:S01]  /*4ac80*/  @!UPT UIADD3 URZ, URZ, URZ, URZ ;  /* 0x0000003f3f3ff290 */ /* 0x000fe2000fffe03f */
[----:B------:R-:W-:Y:S01]  /*4ac90*/  STL [R1+0x180], R12 ;  /* 0x0001800c01007387 */ /* 0x000fe20000100800 */
[----:B------:R0:W-:Y:S02]  /*4aca0*/  STL.64 [R1+0x1fa0], R24 ;  /* 0x001fa01801007387 */ /* 0x0001e40000100a00 */
[----:B------:R-:W-:Y:S02]  /*4acb0*/  IMAD.MOV.U32 R6, RZ, RZ, R13 ;  /* 0x000000ffff067224 */ /* 0x000fe400078e000d */
[----:B------:R-:W-:Y:S02]  /*4acc0*/  IMAD.MOV.U32 R7, RZ, RZ, R14 ;  /* 0x000000ffff077224 */ /* 0x000fe400078e000e */
[----:B------:R-:W-:Y:S01]  /*4acd0*/  IMAD.MOV.U32 R3, RZ, RZ, R15 ;  /* 0x000000ffff037224 */ /* 0x000fe200078e000f */
[----:B0-----:R-:W3:Y:S01]  /*4ace0*/  LDL.LU R24, [R1+0x500] ;  /* 0x0005000001187983 */ /* 0x001ee20000300800 */
[----:B------:R-:W3:Y:S02]  /*4acf0*/  LDL.LU R25, [R1+0x504] ;  /* 0x0005040001197983 */ /* 0x000ee40000300800 */
[----:B------:R-:W4:Y:S02]  /*4ad00*/  LDL.LU R26, [R1+0x508] ;  /* 0x00050800011a7983 */ /* 0x000f240000300800 */
[----:B------:R-:W4:Y:S01]  /*4ad10*/  LDL.LU R27, [R1+0x50c] ;  /* 0x00050c00011b7983 */ /* 0x000f220000300800 */
[----:B------:R-:W2:Y:S01]  /*4ad20*/  LDL.LU R12, [R1+0x120] ;  /* 0x00012000010c7983 */ /* 0x000ea20000300800 */
[----:B------:R-:W2:Y:S02]  /*4ad30*/  LDL.LU R13, [R1+0x124] ;  /* 0x00012400010d7983 */ /* 0x000ea40000300800 */
[----:B------:R-:W2:Y:S02]  /*4ad40*/  LDL.LU R14, [R1+0x128] ;  /* 0x00012800010e7983 */ /* 0x000ea40000300800 */
[----:B------:R-:W2:Y:S02]  /*4ad50*/  LDL.LU R15, [R1+0x12c] ;  /* 0x00012c00010f7983 */ /* 0x000ea40000300800 */
[----:B--2---:R-:W-:Y:S01]  /*4ad60*/  STL.64 [R1+0x2010], R14 ;  /* 0x0020100e01007387 */ /* 0x004fe20000100a00 */
[----:B------:R-:W-:Y:S02]  /*4ad70*/  STL.64 [R1+0x2008], R12 ;  /* 0x0020080c01007387 */ /* 0x000fe40000100a00 */
[----:B------:R-:W2:Y:S02]  /*4ad80*/  LDL R16, [R1] ;  /* 0x0000000001107983 */ /* 0x000ea40000100800 */
[----:B------:R-:W2:Y:S02]  /*4ad90*/  LDL R17, [R1+0x4] ;  /* 0x0000040001117983 */ /* 0x000ea40000100800 */
[----:B--2---:R0:W-:Y:S04]  /*4ada0*/  STL.64 [R1+0x2018], R16 ;  /* 0x0020181001007387 */ /* 0x0041e80000100a00 */
        /* <DEDUP_REMOVED lines=9> */
[----:B---3--:R0:W-:Y:S02]  /*4ae40*/  STL.64 [R1+0x1fa8], R24 ;  /* 0x001fa81801007387 */ /* 0x0081e40000100a00 */
[----:B0-----:R-:W-:-:S02]  /*4ae50*/  IMAD.MOV.U32 R24, RZ, RZ, R23 ;  /* 0x000000ffff187224 */ /* 0x001fc400078e0017 */
[----:B------:R-:W-:-:S05]  /*4ae60*/  IMAD.MOV.U32 R25, RZ, RZ, R22 ;  /* 0x000000ffff197224 */ /* 0x000fca00078e0016 */
[----:B------:R0:W-:Y:S04]  /*4ae70*/  STL.64 [R1+0x1fc8], R24 ;  /* 0x001fc81801007387 */ /* 0x0001e80000100a00 */
[----:B0-----:R-:W3:Y:S01]  /*4ae80*/  LDL.64 R24, [R1+0x50] ;  /* 0x0000500001187983 */ /* 0x001ee20000100a00 */
[C---:B--2---:R-:W-:Y:S03]  /*4ae90*/  HMMA.16816.F32 R16, R8.reuse, R20, R16 ;  /* 0x000000140810723c */ /* 0x044fe60000001810 */
[----:B---3--:R0:W-:Y:S04]  /*4aea0*/  STL.64 [R1+0x1fe0], R24 ;  /* 0x001fe01801007387 */ /* 0x0081e80000100a00 */
[----:B0-----:R-:W2:Y:S01]  /*4aeb0*/  LDL.LU R24, [R1+0x140] ;  /* 0x0001400001187983 */ /* 0x001ea20000300800 */
[----:B------:R-:W2:Y:S02]  /*4aec0*/  LDL.LU R25, [R1+0x144] ;  /* 0x0001440001197983 */ /* 0x000ea40000300800 */
[----:B------:R-:W2:Y:S02]  /*4aed0*/  LDL.LU R26, [R1+0x148] ;  /* 0x00014800011a7983 */ /* 0x000ea40000300800 */
[----:B------:R-:W2:Y:S01]  /*4aee0*/  LDL.LU R27, [R1+0x14c] ;  /* 0x00014c00011b7983 */ /* 0x000ea20000300800 */
[----:B------:R-:W-:Y:S10]  /*4aef0*/  STL [R1+0x1f80], R6 ;  /* 0x001f800601007387 */ /* 0x000ff40000100800 */
[----:B------:R0:W-:Y:S02]  /*4af00*/  STL.64 [R1+0x170], R16 ;  /* 0x0001701001007387 */ /* 0x0001e40000100a00 */
[----:B------:R-:W-:Y:S01]  /*4af10*/  STL.64 [R1+0x178], R18 ;  /* 0x0001781201007387 */ /* 0x000fe20000100a00 */
[----:B0-----:R-:W3:Y:S01]  /*4af20*/  LDL.LU.64 R16, [R1+0x2018] ;  /* 0x0020180001107983 */ /* 0x001ee20000300a00 */
        /* <DEDUP_REMOVED lines=22> */
[----:B0-----:R-:W4:Y:S01]  /*4b090*/  LDL.LU.64 R18, [R1+0x2000] ;  /* 0x0020000001127983 */ /* 0x001f220000300a00 */
[----:B------:R-:W2:Y:S01]  /*4b0a0*/  LDL.LU.64 R16, [R1+0x1ff8] ;  /* 0x001ff80001107983 */ /* 0x000ea20000300a00 */
[----:B---3--:R-:W-:Y:S02]  /*4b0b0*/  HMMA.16816.F32 R8, R8, R4, R12 ;  /* 0x000000040808723c */ /* 0x008fe4000000180c */
[----:B------:R-:W2:Y:S01]  /*4b0c0*/  LDL.LU.64 R14, [R1+0x1ff0] ;  /* 0x001ff000010e7983 */ /* 0x000ea20000300a00 */
[----:B------:R-:W2:Y:S11]  /*4b0d0*/  LDL.LU.64 R12, [R1+0x1fe8] ;  /* 0x001fe800010c7983 */ /* 0x000eb60000300a00 */
[----:B------:R-:W-:Y:S09]  /*4b0e0*/  @!UPT UIADD3 URZ, URZ, URZ, URZ ;  /* 0x0000003f3f3ff290 */ /* 0x000ff2000fffe03f */
[----:B------:R-:W-:Y:S01]  /*4b0f0*/  STL.64 [R1+0xf0], R8 ;  /* 0x0000f00801007387 */ /* 0x000fe20000100a00 */
[----:B------:R-:W-:Y:S01]  /*4b100*/  STL.64 [R1+0xf8], R10 ;  /* 0x0000f80a01007387 */ /* 0x000fe20000100a00 */
[----:B--2---:R-:W-:Y:S11]  /*4b110*/  HMMA.16816.F32 R24, R12, R16, R24 ;  /* 0x000000100c18723c */ /* 0x004ff60000001818 */
[----:B------:R-:W-:Y:S11]  /*4b120*/  @!UPT UIADD3 URZ, URZ, URZ, URZ ;  /* 0x0000003f3f3ff290 */ /* 0x000ff6000fffe03f */
[----:B------:R-:W-:Y:S01]  /*4b130*/  @!UPT UIADD3 URZ, URZ, URZ, URZ ;  /* 0x0000003f3f3ff290 */ /* 0x000fe2000fffe03f */
[----:B------:R0:W-:Y:S01]  /*4b140*/  STL.64 [R1+0x140], R24 ;  /* 0x0001401801007387 */ /* 0x0001e20000100a00 */
[----:B------:R-:W-:Y:S03]  /*4b150*/  STL.64 [R1+0x148], R26 ;  /* 0x0001481a01007387 */ /* 0x000fe60000100a00 */
[----:B0-----:R-:W2:Y:S01]  /*4b160*/  LDL.LU.64 R24, [R1+0x1fe0] ;  /* 0x001fe00001187983 */ /* 0x001ea20000300a00 */
[----:B------:R-:W-:Y:S02]  /*4b170*/  IMAD.MOV.U32 R6, RZ, RZ, R16 ;  /* 0x000000ffff067224 */ /* 0x000fe400078e0010 */
[----:B------:R-:W-:Y:S02]  /*4b180*/  IMAD.MOV.U32 R29, RZ, RZ, R17 ;  /* 0x000000ffff1d7224 */ /* 0x000fe400078e0011 */
[----:B------:R-:W3:Y:S02]  /*4b190*/  LDL.LU R16, [R1+0x4d0] ;  /* 0x0004d00001107983 */ /* 0x000ee40000300800 */
[----:B----4-:R-:W-:Y:S01]  /*4b1a0*/  IMAD.MOV.U32 R9, RZ, RZ, R18 ;  /* 0x000000ffff097224 */ /* 0x010fe200078e0012 */
[----:B------:R-:W3:Y:S01]  /*4b1b0*/  LDL.LU R17, [R1+0x4d4] ;  /* 0x0004d40001117983 */ /* 0x000ee20000300800 */
[----:B------:R-:W-:-:S02]  /*4b1c0*/  IMAD.MOV.U32 R8, RZ, RZ, R19 ;  /* 0x000000ffff087224 */ /* 0x000fc400078e0013 */
[----:B------:R-:W3:Y:S02]  /*4b1d0*/  LDL.LU R18, [R1+0x4d8] ;  /* 0x0004d80001127983 */ /* 0x000ee40000300800 */
[----:B------:R-:W3:Y:S01]  /*4b1e0*/  LDL.LU R19, [R1+0x4dc] ;  /* 0x0004dc0001137983 */ /* 0x000ee20000300800 */
        /* <DEDUP_REMOVED lines=23> */
[----:B------:R-:W-:Y:S01]  /*4b360*/  STL.64 [R1+0x1f38], R8 ;  /* 0x001f380801007387 */ /* 0x000fe20000100a00 */
[C---:B--2---:R-:W-:Y:S02]  /*4b370*/  HMMA.16816.F32 R24, R12.reuse, R24, R20 ;  /* 0x000000180c18723c */ /* 0x044fe40000001814 */
[----:B------:R-:W2:Y:S11]  /*4b380*/  LDL.LU.64 R20, [R1+0x1f98] ;  /* 0x001f980001147983 */ /* 0x000eb60000300a00 */
[----:B------:R-:W-:Y:S10]  /*4b390*/  @!UPT UIADD3 URZ, URZ, URZ, URZ ;  /* 0x0000003f3f3ff290 */ /* 0x000ff4000fffe03f */
[----:B------:R-:W-:Y:S01]  /*4b3a0*/  STL.64 [R1+0x240], R24 ;  /* 0x0002401801007387 */ /* 0x000fe20000100a00 */
[----:B------:R0:W-:Y:S03]  /*4b3b0*/  STL.64 [R1+0x248], R26 ;  /* 0x0002481a01007387 */ /* 0x0001e60000100a00 */
[----:B0-----:R-:W2:Y:S01]  /*4b3c0*/  LDL.LU.64 R26, [R1+0x1f90] ;  /* 0x001f9000011a7983 */ /* 0x001ea20000300a00 */
[----:B------:R-:W2:Y:S02]  /*4b3d0*/  LDL.LU.64 R24, [R1+0x1f88] ;  /* 0x001f880001187983 */ /* 0x000ea40000300a00 */
[----:B--2---:R-:W-:Y:S11]  /*4b3e0*/  HMMA.16816.F32 R24, R12, R20, R24 ;  /* 0x000000140c18723c */ /* 0x004ff60000001818 */
[----:B------:R-:W-:Y:S11]  /*4b3f0*/  @!UPT UIADD3 URZ, URZ, URZ, URZ ;  /* 0x0000003f3f3ff290 */ /* 0x000ff6000fffe03f */
[----:B------:R-:W-:Y:S01]  /*4b400*/  @!UPT UIADD3 URZ, URZ, URZ, URZ ;  /* 0x0000003f3f3ff290 */ /* 0x000fe2000fffe03f */
[----:B------:R0:W-:Y:S01]  /*4b410*/  STL.64 [R1+0x2e0], R24 ;  /* 0x0002e01801007387 */ /* 0x0001e20000100a00 */
[----:B------:R1:W-:Y:S03]  /*4b420*/  STL.64 [R1+0x2e8], R26 ;  /* 0x0002e81a01007387 */ /* 0x0003e60000100a00 */
[----:B0-----:R-:W2:Y:S01]  /*4b430*/  LDL.LU R24, [R1+0x380] ;  /* 0x0003800001187983 */ /* 0x001ea20000300800 */
[----:B------:R-:W2:Y:S02]  /*4b440*/  LDL.LU R25, [R1+0x384] ;  /* 0x0003840001197983 */ /* 0x000ea40000300800 */
[----:B-1----:R-:W4:Y:S02]  /*4b450*/  LDL.LU R26, [R1+0x388] ;  /* 0x00038800011a7983 */ /* 0x002f240000300800 */
[----:B------:R-:W4:Y:S02]  /*4b460*/  LDL.LU R27, [R1+0x38c] ;  /* 0x00038c00011b7983 */ /* 0x000f240000300800 */
        /* <DEDUP_REMOVED lines=12> */
[----:B--2---:R-:W-:Y:S01]  /*4b530*/  STL.64 [R1+0x1ef0], R22 ;  /* 0x001ef01601007387 */ /* 0x004fe20000100a00 */
[----:B------:R0:W-:Y:S03]  /*4b540*/  STL.64 [R1+0x1ee8], R20 ;  /* 0x001ee81401007387 */ /* 0x0001e60000100a00 */
[----:B0-----:R-:W3:Y:S01]  /*4b550*/  LDL.64 R20, [R1] ;  /* 0x0000000001147983 */ /* 0x001ee20000100a00 */
[----:B----4-:R-:W-:Y:S02]  /*4b560*/  STL.64 [R1+0x1ea8], R26 ;  /* 0x001ea81a01007387 */ /* 0x010fe40000100a00 */
[----:B------:R0:W-:Y:S02]  /*4b570*/  STL.64 [R1+0x1ea0], R24 ;  /* 0x001ea01801007387 */ /* 0x0001e40000100a00 */
[----:B0-----:R-:W2:Y:S01]  /*4b580*/  LDL.64 R24, [R1+0x40] ;  /* 0x0000400001187983 */ /* 0x001ea20000100a00 */
[----:B---3--:R-:W-:Y:S03]  /*4b590*/  HMMA.16816.F32 R16, R12, R20, R16 ;  /* 0x000000140c10723c */ /* 0x008fe60000001810 */
[----:B--2---:R0:W-:Y:S01]  /*4b5a0*/  STL.64 [R1+0x1f40], R24 ;  /* 0x001f401801007387 */ /* 0x0041e20000100a00 */
[----:B------:R-:W2:Y:S11]  /*4b5b0*/  LDL R2, [R1+0x139c] ;  /* 0x00139c0001027983 */ /* 0x000eb60000100800 */
[----:B------:R-:W-:Y:S08]  /*4b5c0*/  @!UPT UIADD3 URZ, URZ, URZ, URZ ;  /* 0x0000003f3f3ff290 */ /* 0x000ff0000fffe03f */
[----:B------:R1:W-:Y:S01]  /*4b5d0*/  STL.64 [R1+0x400], R16 ;  /* 0x0004001001007387 */ /* 0x0003e20000100a00 */
[----:B------:R3:W-:Y:S02]  /*4b5e0*/  STL.64 [R1+0x408], R18 ;  /* 0x0004081201007387 */ /* 0x0007e40000100a00 */
[----:B0-----:R-:W-:Y:S02]  /*4b5f0*/  IMAD.MOV.U32 R24, RZ, RZ, R11 ;  /* 0x000000ffff187224 */ /* 0x001fe400078e000b */
[----:B------:R-:W-:Y:S01]  /*4b600*/  IMAD.MOV.U32 R25, RZ, RZ, R10 ;  /* 0x000000ffff197224 */ /* 0x000fe200078e000a */
[----:B-1----:R-:W4:Y:S01]  /*4b610*/  LDL.LU R16, [R1+0x470] ;  /* 0x0004700001107983 */ /* 0x002f220000300800 */
[----:B------:R-:W4:Y:S02]  /*4b620*/  LDL.LU R17, [R1+0x474] ;  /* 0x0004740001117983 */ /* 0x000f240000300800 */
[----:B---3--:R-:W4:Y:S02]  /*4b630*/  LDL.LU R18, [R1+0x478] ;  /* 0x0004780001127983 */ /* 0x008f240000300800 */
[----:B------:R-:W4:Y:S01]  /*4b640*/  LDL.LU R19, [R1+0x47c] ;  /* 0x00047c0001137983 */ /* 0x000f220000300800 */
[----:B------:R0:W-:Y:S01]  /*4b650*/  STL.64 [R1+0x1f58], R24 ;  /* 0x001f581801007387 */ /* 0x0001e20000100a00 */
[----:B------:R-:W3:Y:S02]  /*4b660*/  LDL.LU R8, [R1+0x430] ;  /* 0x0004300001087983 */ /* 0x000ee40000300800 */
[----:B------:R-:W3:Y:S02]  /*4b670*/  LDL.LU R9, [R1+0x434] ;  /* 0x0004340001097983 */ /* 0x000ee40000300800 */
[----:B------:R-:W2:Y:S01]  /*4b680*/  LDL.LU R10, [R1+0x438] ;  /* 0x00043800010a7983 */ /* 0x000ea20000300800 */
[----:B------:R-:W2:Y:S01]  /*4b690*/  LDL.LU R11, [R1+0x43c] ;  /* 0x00043c00010b7983 */ /* 0x000ea20000300800 */
[----:B0-----:R-:W-:-:S03]  /*4b6a0*/  IMAD.MOV.U32 R24, RZ, RZ, R6 ;  /* 0x000000ffff187224 */ /* 0x001fc600078e0006 */
[----:B------:R-:W4:Y:S04]  /*4b6b0*/  LDL.LU R6, [R1+0x1f80] ;  /* 0x001f800001067983 */ /* 0x000f280000300800 */
        /* <DEDUP_REMOVED lines=12> */
[----:B------:R0:W-:Y:S02]  /*4b780*/  STL.64 [R1+0x1f08], R20 ;  /* 0x001f081401007387 */ /* 0x0001e40000100a00 */
[----:B0-----:R-:W-:-:S02]  /*4b790*/  IMAD.MOV.U32 R20, RZ, RZ, R28 ;  /* 0x000000ffff147224 */ /* 0x001fc400078e001c */
[----:B------:R-:W-:-:S05]  /*4b7a0*/  IMAD.MOV.U32 R21, RZ, RZ, R0 ;  /* 0x000000ffff157224 */ /* 0x000fca00078e0000 */
[----:B------:R0:W-:Y:S04]  /*4b7b0*/  STL.64 [R1+0x1f20], R20 ;  /* 0x001f201401007387 */ /* 0x0001e80000100a00 */
[----:B0-----:R-:W3:Y:S01]  /*4b7c0*/  LDL.LU R20, [R1+0x410] ;  /* 0x0004100001147983 */ /* 0x001ee20000300800 */
[----:B------:R-:W3:Y:S02]  /*4b7d0*/  LDL.LU R21, [R1+0x414] ;  /* 0x0004140001157983 */ /* 0x000ee40000300800 */
[----:B------:R-:W2:Y:S02]  /*4b7e0*/  LDL.LU R22, [R1+0x418] ;  /* 0x0004180001167983 */ /* 0x000ea40000300800 */
[----:B------:R-:W2:Y:S01]  /*4b7f0*/  LDL.LU R23, [R1+0x41c] ;  /* 0x00041c0001177983 */ /* 0x000ea20000300800 */
[----:B----4-:R-:W-:Y:S01]  /*4b800*/  HMMA.16816.F32 R12, R12, R4, R16 ;  /* 0x000000040c0c723c */ /* 0x010fe20000001810 */
[----:B--2---:R-:W-:Y:S01]  /*4b810*/  STL.64 [R1+0x1f30], R22 ;  /* 0x001f301601007387 */ /* 0x004fe20000100a00 */
[----:B---3--:R0:W-:Y:S03]  /*4b820*/  STL.64 [R1+0x1f28], R20 ;  /* 0x001f281401007387 */ /* 0x0081e60000100a00 */
[----:B0-----:R-:W2:Y:S01]  /*4b830*/  LDL.LU R20, [R1+0x420] ;  /* 0x0004200001147983 */ /* 0x001ea20000300800 */
[----:B------:R-:W2:Y:S02]  /*4b840*/  LDL.LU R21, [R1+0x424] ;  /* 0x0004240001157983 */ /* 0x000ea40000300800 */
[----:B------:R-:W2:Y:S02]  /*4b850*/  LDL.LU R22, [R1+0x428] ;  /* 0x0004280001167983 */ /* 0x000ea40000300800 */
[----:B------:R-:W2:Y:S01]  /*4b860*/  LDL.LU R23, [R1+0x42c] ;  /* 0x00042c0001177983 */ /* 0x000ea20000300800 */
[----:B------:R-:W3:Y:S01]  /*4b870*/  LDL.LU.64 R18, [R1+0x1f78] ;  /* 0x001f780001127983 */ /* 0x000ee20000300a00 */
[----:B------:R-:W3:Y:S02]  /*4b880*/  LDL.LU.64 R16, [R1+0x1f70] ;  /* 0x001f700001107983 */ /* 0x000ee40000300a00 */
[----:B------:R-:W-:Y:S02]  /*4b890*/  STL.64 [R1+0x1f00], R6 ;  /* 0x001f000601007387 */ /* 0x000fe40000100a00 */
[----:B------:R0:W-:Y:S07]  /*4b8a0*/  STL.64 [R1+0x1ef8], R4 ;  /* 0x001ef80401007387 */ /* 0x0001ee0000100a00 */
[----:B------:R-:W-:Y:S01]  /*4b8b0*/  STL.64 [R1+0x3f0], R12 ;  /* 0x0003f00c01007387 */ /* 0x000fe20000100a00 */
[----:B------:R-:W-:Y:S03]  /*4b8c0*/  STL.64 [R1+0x3f8], R14 ;  /* 0x0003f80e01007387 */ /* 0x000fe60000100a00 */
[----:B0-----:R-:W4:Y:S01]  /*4b8d0*/  LDL.LU R4, [R1+0x3d0] ;  /* 0x0003d00001047983 */ /* 0x001f220000300800 */
[----:B------:R-:W4:Y:S02]  /*4b8e0*/  LDL.LU R5, [R1+0x3d4] ;  /* 0x0003d40001057983 */ /* 0x000f240000300800 */
[----:B------:R-:W2:Y:S02]  /*4b8f0*/  LDL.LU R6, [R1+0x3d8] ;  /* 0x0003d80001067983 */ /* 0x000ea40000300800 */
[----:B------:R-:W2:Y:S02]  /*4b900*/  LDL.LU R7, [R1+0x3dc] ;  /* 0x0003dc0001077983 */ /* 0x000ea40000300800 */
[----:B------:R-:W-:-:S07]  /*4b910*/  IMAD.MOV.U32 R25, RZ, RZ, R29 ;  /* 0x000000ffff197224 */ /* 0x000fce00078e001d */
[C---:B---3--:R-:W-:Y:S01]  /*4b920*/  HMMA.16816.F32 R24, R16.reuse, R24, R8 ;  /* 0x000000181018723c */ /* 0x048fe20000001808 */
[----:B--2---:R-:W-:Y:S01]  /*4b930*/  STL.64 [R1+0x1f18], R6 ;  /* 0x001f180601007387 */ /* 0x004fe20000100a00 */
[----:B----4-:R0:W-:Y:S03]  /*4b940*/  STL.64 [R1+0x1f10], R4 ;  /* 0x001f100401007387 */ /* 0x0101e60000100a00 */
[----:B0-----:R-:W2:Y:S01]  /*4b950*/  LDL.LU R4, [R1+0x3e0] ;  /* 0x0003e00001047983 */ /* 0x001ea20000300800 */
[----:B------:R-:W2:Y:S02]  /*4b960*/  LDL.LU R5, [R1+0x3e4] ;  /* 0x0003e40001057983 */ /* 0x000ea40000300800 */
[----:B------:R-:W2:Y:S02]  /*4b970*/  LDL.LU R6, [R1+0x3e8] ;  /* 0x0003e80001067983 */ /* 0x000ea40000300800 */
[----:B------:R-:W2:Y:S01]  /*4b980*/  LDL.LU R7, [R1+0x3ec] ;  /* 0x0003ec0001077983 */ /* 0x000ea20000300800 */
[----:B------:R-:W3:Y:S01]  /*4b990*/  LDL.LU.64 R12, [R1+0x20] ;  /* 0x00002000010c7983 */ /* 0x000ee20000300a00 */
[----:B------:R-:W4:Y:S02]  /*4b9a0*/  LDL.LU.64 R10, [R1+0x1f68] ;  /* 0x001f6800010a7983 */ /* 0x000f240000300a00 */
[----:B------:R-:W4:Y:S09]  /*4b9b0*/  LDL.LU.64 R8, [R1+0x1f60] ;  /* 0x001f600001087983 */ /* 0x000f320000300a00 */
[----:B------:R0:W-:Y:S01]  /*4b9c0*/  STL.64 [R1+0x470], R24 ;  /* 0x0004701801007387 */ /* 0x0001e20000100a00 */
[----:B------:R4:W-:Y:S04]  /*4b9d0*/  STL.64 [R1+0x478], R26 ;  /* 0x0004781a01007387 */ /* 0x0009e80000100a00 */
[----:B0-----:R-:W4:Y:S02]  /*4b9e0*/  LDL.LU.64 R24, [R1+0x1f58] ;  /* 0x001f580001187983 */ /* 0x001f240000300a00 */
[C---:B----4-:R-:W-:Y:S02]  /*4b9f0*/  HMMA.16816.F32 R24, R16.reuse, R24, R8 ;  /* 0x000000181018723c */ /* 0x050fe40000001808 */
[----:B------:R-:W4:Y:S01]  /*4ba00*/  LDL.LU.64 R10, [R1+0x1f50] ;  /* 0x001f5000010a7983 */ /* 0x000f220000300a00 */
[----:B------:R-:W4:Y:S11]  /*4ba10*/  LDL.LU.64 R8, [R1+0x1f48] ;  /* 0x001f480001087983 */ /* 0x000f360000300a00 */
[----:B------:R-:W-:Y:S09]  /*4ba20*/  @!UPT UIADD3 URZ, URZ, URZ, URZ ;  /* 0x0000003f3f3ff290 */ /* 0x000ff2000fffe03f */
[----:B------:R0:W-:Y:S01]  /*4ba30*/  STL.64 [R1+0x460], R24 ;  /* 0x0004601801007387 */ /* 0x0001e20000100a00 */
[----:B------:R-:W-:Y:S03]  /*4ba40*/  STL.64 [R1+0x468], R26 ;  /* 0x0004681a01007387 */ /* 0x000fe60000100a00 */
[----:B0-----:R-:W4:Y:S02]  /*4ba50*/  LDL.LU.64 R24, [R1+0x1f40] ;  /* 0x001f400001187983 */ /* 0x001f240000300a00 */
[C---:B----4-:R-:W-:Y:S11]  /*4ba60*/  HMMA.16816.F32 R8, R16.reuse, R24, R8 ;  /* 0x000000181008723c */ /* 0x050ff60000001808 */
[----:B------:R-:W-:Y:S11]  /*4ba70*/  @!UPT UIADD3 URZ, URZ, URZ, URZ ;  /* 0x0000003f3f3ff290 */ /* 0x000ff6000fffe03f */
[----:B------:R-:W-:Y:S01]  /*4ba80*/  @!UPT UIADD3 URZ, URZ, URZ, URZ ;  /* 0x0000003f3f3ff290 */ /* 0x000fe2000fffe03f */
[----:B------:R0:W-:Y:S01]  /*4ba90*/  STL.64 [R1+0x450], R8 ;  /* 0x0004500801007387 */ /* 0x0001e20000100a00 */
[----:B------:R-:W-:Y:S03]  /*4baa0*/  STL.64 [R1+0x458], R10 ;  /* 0x0004580a01007387 */ /* 0x000fe60000100a00 */
[----:B0-----:R-:W4:Y:S01]  /*4bab0*/  LDL.LU.64 R8, [R1+0x1f38] ;  /* 0x001f380001087983 */ /* 0x001f220000300a00 */
[----:B------:R0:W-:Y:S03]  /*4bac0*/  STL.64 [R1+0x1eb8], R24 ;  /* 0x001eb81801007387 */ /* 0x0001e60000100a00 */
[----:B0-----:R-:W2:Y:S01]  /*4bad0*/  LDL.64 R24, [R1+0x50] ;  /* 0x0000500001187983 */ /* 0x001ea20000100a00 */
[C---:B----4-:R-:W-:Y:S03]  /*4bae0*/  HMMA.16816.F32 R20, R16.reuse, R8, R20 ;  /* 0x000000081014723c */ /* 0x050fe60000001814 */
[----:B--2---:R0:W-:Y:S04]  /*4baf0*/  STL.64 [R1+0x1ed0], R24 ;  /* 0x001ed01801007387 */ /* 0x0041e80000100a00 */
[----:B0-----:R-:W2:Y:S11]  /*4bb00*/  LDL.64 R24, [R1+0x60] ;  /* 0x0000600001187983 */ /* 0x001eb60000100a00 */
[----:B------:R-:W-:Y:S05]  /*4bb10*/  @!UPT UIADD3 URZ, URZ, URZ, URZ ;  /* 0x0000003f3f3ff290 */ /* 0x000fea000fffe03f */
[----:B------:R-:W-:Y:S02]  /*4bb20*/  STL.64 [R1+0x440], R20 ;  /* 0x0004401401007387 */ /* 0x000fe40000100a00 */
[----:B------:R0:W-:Y:S02]  /*4bb30*/  STL.64 [R1+0x448], R22 ;  /* 0x0004481601007387 */ /* 0x0001e40000100a00 */
[----:B0-----:R-:W3:Y:S01]  /*4bb40*/  LDL.LU.64 R22, [R1+0x1f30] ;  /* 0x001f300001167983 */ /* 0x001ee20000300a00 */
[----:B------:R-:W3:Y:S02]  /*4bb50*/  LDL.LU.64 R20, [R1+0x1f28] ;  /* 0x001f280001147983 */ /* 0x000ee40000300a00 */
[C---:B---3--:R-:W-:Y:S11]  /*4bb60*/  HMMA.16816.F32 R20, R16.reuse, R12, R20 ;  /* 0x0000000c1014723c */ /* 0x048ff60000001814 */
[----:B------:R-:W-:Y:S11]  /*4bb70*/  @!UPT UIADD3 URZ, URZ, URZ, URZ ;  /* 0x0000003f3f3ff290 */ /* 0x000ff6000fffe03f */
[----:B------:R-:W-:Y:S01]  /*4bb80*/  @!UPT UIADD3 URZ, URZ, URZ, URZ ;  /* 0x0000003f3f3ff290 */ /* 0x000fe2000fffe03f */
[----:B------:R0:W-:Y:S01]  /*4bb90*/  STL.64 [R1+0x430], R20 ;  /* 0x0004301401007387 */ /* 0x0001e20000100a00 */
[----:B------:R-:W-:Y:S03]  /*4bba0*/  STL.64 [R1+0x438], R22 ;  /* 0x0004381601007387 */ /* 0x000fe60000100a00 */
[----:B0-----:R-:W3:Y:S01]  /*4bbb0*/  LDL.LU.64 R20, [R1+0x1f20] ;  /* 0x001f200001147983 */ /* 0x001ee20000300a00 */
[----:B------:R0:W-:Y:S03]  /*4bbc0*/  STL.64 [R1+0x1eb0], R12 ;  /* 0x001eb00c01007387 */ /* 0x0001e60000100a00 */
[----:B0-----:R-:W4:Y:S01]  /*4bbd0*/  LDL.LU R12, [R1+0x3a0] ;  /* 0x0003a000010c7983 */ /* 0x001f220000300800 */
[----:B------:R-:W4:Y:S02]  /*4bbe0*/  LDL.LU R13, [R1+0x3a4] ;  /* 0x0003a400010d7983 */ /* 0x000f240000300800 */
[----:B------:R-:W2:Y:S02]  /*4bbf0*/  LDL.LU R14, [R1+0x3a8] ;  /* 0x0003a800010e7983 */ /* 0x000ea40000300800 */
[----:B------:R-:W2:Y:S01]  /*4bc00*/  LDL.LU R15, [R1+0x3ac] ;  /* 0x0003ac00010f7983 */ /* 0x000ea20000300800 */
        /* <DEDUP_REMOVED lines=19> */
[----:B------:R-:W4:Y:S02]  /*4bd40*/  LDL.LU.64 R4, [R1+0x1ef8] ;  /* 0x001ef80001047983 */ /* 0x000f240000300a00 */
[----:B------:R-:W4:Y:S02]  /*4bd50*/  LDL.LU.64 R22, [R1+0x1ef0] ;  /* 0x001ef00001167983 */ /* 0x000f240000300a00 */
[----:B------:R-:W4:Y:S02]  /*4bd60*/  LDL.LU.64 R20, [R1+0x1ee8] ;  /* 0x001ee80001147983 */ /* 0x000f240000300a00 */
[----:B----4-:R-:W-:Y:S01]  /*4bd70*/  HMMA.16816.F32 R16, R16, R4, R20 ;  /* 0x000000041010723c */ /* 0x010fe20000001814 */
[----:B------:R-:W4:Y:S01]  /*4bd80*/  LDL.LU.64 R22, [R1+0x1ee0] ;  /* 0x001ee00001167983 */ /* 0x000f220000300a00 */
[----:B------:R-:W4:Y:S02]  /*4bd90*/  LDL.LU.64 R20, [R1+0x1ed8] ;  /* 0x001ed80001147983 */ /* 0x000f240000300a00 */
[----:B---3--:R-:W-:Y:S02]  /*4bda0*/  STL.64 [R1+0x1e78], R6 ;  /* 0x001e780601007387 */ /* 0x008fe40000100a00 */
[----:B------:R0:W-:Y:S11]  /*4bdb0*/  STL.64 [R1+0x1e70], R4 ;  /* 0x001e700401007387 */ /* 0x0001f60000100a00 */
[----:B------:R-:W-:Y:S06]  /*4bdc0*/  @!UPT UIADD3 URZ, URZ, URZ, URZ ;  /* 0x0000003f3f3ff290 */ /* 0x000fec000fffe03f */
[----:B------:R1:W-:Y:S01]  /*4bdd0*/  STL.64 [R1+0x370], R16 ;  /* 0x0003701001007387 */ /* 0x0003e20000100a00 */
[----:B------:R-:W-:Y:S02]  /*4bde0*/  STL.64 [R1+0x378], R18 ;  /* 0x0003781201007387 */ /* 0x000fe40000100a00 */
[----:B0-----:R-:W4:Y:S02]  /*4bdf0*/  LDL.LU R4, [R1+0x3c0] ;  /* 0x0003c00001047983 */ /* 0x001f240000300800 */
[----:B------:R-:W4:Y:S01]  /*4be00*/  LDL.LU R5, [R1+0x3c4] ;  /* 0x0003c40001057983 */ /* 0x000f220000300800 */
[----:B------:R-:W4:Y:S01]  /*4be10*/  LDL.LU R6, [R1+0x3c8] ;  /* 0x0003c80001067983 */ /* 0x000f220000300800 */
[----:B------:R-:W4:Y:S03]  /*4be20*/  LDL.LU R7, [R1+0x3cc] ;  /* 0x0003cc0001077983 */ /* 0x000f260000300800 */
[----:B-1----:R-:W3:Y:S01]  /*4be30*/  LDL.LU.64 R16, [R1+0x10] ;  /* 0x0000100001107983 */ /* 0x002ee20000300a00 */
[C---:B----4-:R-:W-:Y:S11]  /*4be40*/  HMMA.16816.F32 R4, R20.reuse, R24, R4 ;  /* 0x000000181404723c */ /* 0x050ff60000001804 */
        /* <DEDUP_REMOVED lines=17> */
[----:B------:R-:W-:Y:S11]  /*4bf60*/  IMAD.MOV.U32 R11, RZ, RZ, R25 ;  /* 0x000000ffff0b7224 */ /* 0x000ff600078e0019 */
[----:B------:R-:W-:Y:S11]  /*4bf70*/  @!UPT UIADD3 URZ, URZ, URZ, URZ ;  /* 0x0000003f3f3ff290 */ /* 0x000ff6000fffe03f */
[----:B------:R0:W-:Y:S01]  /*4bf80*/  STL.64 [R1+0x3c0], R12 ;  /* 0x0003c00c01007387 */ /* 0x0001e20000100a00 */
[----:B------:R1:W-:Y:S03]  /*4bf90*/  STL.64 [R1+0x3c8], R14 ;  /* 0x0003c80e01007387 */ /* 0x0003e60000100a00 */
[----:B0-----:R-:W2:Y:S01]  /*4bfa0*/  LDL.LU.64 R12, [R1+0x1eb0] ;  /* 0x001eb000010c7983 */ /* 0x001ea20000300a00 */
[----:B-1----:R-:W-:Y:S02]  /*4bfb0*/  IMAD.MOV.U32 R14, RZ, RZ, R24 ;  /* 0x000000ffff0e7224 */ /* 0x002fe400078e0018 */
[----:B------:R-:W4:Y:S02]  /*4bfc0*/  LDL.LU.64 R26, [R1+0x1ea8] ;  /* 0x001ea800011a7983 */ /* 0x000f240000300a00 */
[----:B------:R-:W4:Y:S02]  /*4bfd0*/  LDL.LU.64 R24, [R1+0x1ea0] ;  /* 0x001ea00001187983 */ /* 0x000f240000300a00 */
[----:B----4-:R-:W-:Y:S11]  /*4bfe0*/  HMMA.16816.F32 R24, R20, R8, R24 ;  /* 0x000000081418723c */ /* 0x010ff60000001818 */
[----:B------:R-:W-:Y:S11]  /*4bff0*/  @!UPT UIADD3 URZ, URZ, URZ, URZ ;  /* 0x0000003f3f3ff290 */ /* 0x000ff6000fffe03f */
[----:B------:R-:W-:Y:S01]  /*4c000*/  @!UPT UIADD3 URZ, URZ, URZ, URZ ;  /* 0x0000003f3f3ff290 */ /* 0x000fe2000fffe03f */
[----:B------:R-:W-:Y:S01]  /*4c010*/  STL.64 [R1+0x3b0], R24 ;  /* 0x0003b01801007387 */ /* 0x000fe20000100a00 */
[----:B------:R0:W-:Y:S03]  /*4c020*/  STL.64 [R1+0x3b8], R26 ;  /* 0x0003b81a01007387 */ /* 0x0001e60000100a00 */
[----:B0-----:R-:W2:Y:S01]  /*4c030*/  LDL.LU.64 R26, [R1+0x1e98] ;  /* 0x001e9800011a7983 */ /* 0x001ea20000300a00 */
[----:B------:R-:W2:Y:S02]  /*4c040*/  LDL.LU.64 R24, [R1+0x1e90] ;  /* 0x001e900001187983 */ /* 0x000ea40000300a00 */
        /* <DEDUP_REMOVED lines=9> */
[----:B------:R-:W-:Y:S02]  /*4c0e0*/  IMAD.MOV.U32 R4, RZ, RZ, R10 ;  /* 0x000000ffff047224 */ /* 0x000fe400078e000a */
[----:B------:R-:W-:Y:S01]  /*4c0f0*/  IMAD.MOV.U32 R5, RZ, RZ, R0 ;  /* 0x000000ffff057224 */ /* 0x000fe200078e0000 */
[C---:B--2---:R-:W-:Y:S11]  /*4c100*/  HMMA.16816.F32 R24, R20.reuse, R12, R24 ;  /* 0x0000000c1418723c */ /* 0x044ff60000001818 */
[----:B------:R-:W-:Y:S11]  /*4c110*/  @!UPT UIADD3 URZ, URZ, URZ, URZ ;  /* 0x0000003f3f3ff290 */ /* 0x000ff6000fffe03f */
[----:B------:R-:W-:Y:S01]  /*4c120*/  @!UPT UIADD3 URZ, URZ, URZ, URZ ;  /* 0x0000003f3f3ff290 */ /* 0x000fe2000fffe03f */
[----:B------:R-:W-:Y:S01]  /*4c130*/  STL.64 [R1+0x3a0], R24 ;  /* 0x0003a01801007387 */ /* 0x000fe20000100a00 */
[----:B------:R-:W-:Y:S02]  /*4c140*/  STL.64 [R1+0x3a8], R26 ;  /* 0x0003a81a01007387 */ /* 0x000fe40000100a00 */
[----:B------:R-:W-:Y:S02]  /*4c150*/  STL.64 [R1+0x1e80], R8 ;  /* 0x001e800801007387 */ /* 0x000fe40000100a00 */
[----:B------:R0:W-:Y:S02]  /*4c160*/  STL.64 [R1+0x1e88], R4 ;  /* 0x001e880401007387 */ /* 0x0001e40000100a00 */
[----:B0-----:R-:W3:Y:S01]  /*4c170*/  LDL.LU R4, [R1+0x2d0] ;  /* 0x0002d00001047983 */ /* 0x001ee20000300800 */
[----:B------:R-:W3:Y:S02]  /*4c180*/  LDL.LU R5, [R1+0x2d4] ;  /* 0x0002d40001057983 */ /* 0x000ee40000300800 */
[----:B------:R-:W3:Y:S02]  /*4c190*/  LDL.LU R6, [R1+0x2d8] ;  /* 0x0002d80001067983 */ /* 0x000ee40000300800 */
[----:B------:R-:W3:Y:S01]  /*4c1a0*/  LDL.LU R7, [R1+0x2dc] ;  /* 0x0002dc0001077983 */ /* 0x000ee20000300800 */
[----:B------:R-:W2:Y:S01]  /*4c1b0*/  LDL.LU R8, [R1+0x2c0] ;  /* 0x0002c00001087983 */ /* 0x000ea20000300800 */
[----:B------:R-:W2:Y:S02]  /*4c1c0*/  LDL.LU R9, [R1+0x2c4] ;  /* 0x0002c40001097983 */ /* 0x000ea40000300800 */
[----:B------:R-:W2:Y:S02]  /*4c1d0*/  LDL.LU R10, [R1+0x2c8] ;  /* 0x0002c800010a7983 */ /* 0x000ea40000300800 */
[----:B------:R-:W2:Y:S01]  /*4c1e0*/  LDL.LU R11, [R1+0x2cc] ;  /* 0x0002cc00010b7983 */ /* 0x000ea20000300800 */
[----:B------:R-:W4:Y:S01]  /*4c1f0*/  LDL.LU R24, [R1+0x200] ;  /* 0x0002000001187983 */ /* 0x000f220000300800 */
[----:B------:R-:W4:Y:S02]  /*4c200*/  LDL.LU R25, [R1+0x204] ;  /* 0x0002040001197983 */ /* 0x000f240000300800 */
[----:B------:R-:W4:Y:S02]  /*4c210*/  LDL.LU R26, [R1+0x208] ;  /* 0x00020800011a7983 */ /* 0x000f240000300800 */
[----:B------:R-:W4:Y:S01]  /*4c220*/  LDL.LU R27, [R1+0x20c] ;  /* 0x00020c00011b7983 */ /* 0x000f220000300800 */
[----:B------:R0:W-:Y:S04]  /*4c230*/  STL.64 [R1+0x1e10], R12 ;  /* 0x001e100c01007387 */ /* 0x0001e80000100a00 */
        /* <DEDUP_REMOVED lines=32> */
[----:B------:R-:W2:Y:S11]  /*4c440*/  LDL.LU.64 R8, [R1+0x1e80] ;  /* 0x001e800001087983 */ /* 0x000eb60000300a00 */
[----:B------:R-:W-:Y:S11]  /*4c450*/  @!UPT UIADD3 URZ, URZ, URZ, URZ ;  /* 0x0000003f3f3ff290 */ /* 0x000ff6000fffe03f */
[----:B------:R-:W-:Y:S01]  /*4c460*/  STL.64 [R1+0x380], R4 ;  /* 0x0003800401007387 */ /* 0x000fe20000100a00 */
[----:B------:R0:W-:Y:S03]  /*4c470*/  STL.64 [R1+0x388], R6 ;  /* 0x0003880601007387 */ /* 0x0001e60000100a00 */
[----:B0-----:R-:W3:Y:S01]  /*4c480*/  LDL.LU.64 R6, [R1+0x1e78] ;  /* 0x001e780001067983 */ /* 0x001ee20000300a00 */
[----:B------:R-:W4:Y:S02]  /*4c490*/  LDL.LU.64 R4, [R1+0x1e70] ;  /* 0x001e700001047983 */ /* 0x000f240000300a00 */
[----:B----4-:R-:W-:Y:S01]  /*4c4a0*/  HMMA.16816.F32 R20, R20, R4, R24 ;  /* 0x000000041414723c */ /* 0x010fe20000001818 */
[----:B------:R-:W2:Y:S01]  /*4c4b0*/  LDL.LU.64 R26, [R1+0x1e68] ;  /* 0x001e6800011a7983 */ /* 0x000ea20000300a00 */
[----:B------:R-:W2:Y:S02]  /*4c4c0*/  LDL.LU.64 R24, [R1+0x1e60] ;  /* 0x001e600001187983 */ /* 0x000ea40000300a00 */
[----:B---3--:R-:W-:Y:S02]  /*4c4d0*/  STL.64 [R1+0x1e00], R6 ;  /* 0x001e000601007387 */ /* 0x008fe40000100a00 */
[----:B------:R0:W-:Y:S11]  /*4c4e0*/  STL.64 [R1+0x1df8], R4 ;  /* 0x001df80401007387 */ /* 0x0001f60000100a00 */
[----:B------:R-:W-:Y:S06]  /*4c4f0*/  @!UPT UIADD3 URZ, URZ, URZ, URZ ;  /* 0x0000003f3f3ff290 */ /* 0x000fec000fffe03f */
[----:B------:R-:W-:Y:S01]  /*4c500*/  STL.64 [R1+0x2d0], R20 ;  /* 0x0002d01401007387 */ /* 0x000fe20000100a00 */
[----:B------:R1:W-:Y:S02]  /*4c510*/  STL.64 [R1+0x2d8], R22 ;  /* 0x0002d81601007387 */ /* 0x0003e40000100a00 */
[----:B0-----:R-:W3:Y:S02]  /*4c520*/  LDL.LU R4, [R1+0x260] ;  /* 0x0002600001047983 */ /* 0x001ee40000300800 */
[----:B------:R-:W3:Y:S01]  /*4c530*/  LDL.LU R5, [R1+0x264] ;  /* 0x0002640001057983 */ /* 0x000ee20000300800 */
[----:B------:R-:W3:Y:S01]  /*4c540*/  LDL.LU R6, [R1+0x268] ;  /* 0x0002680001067983 */ /* 0x000ee20000300800 */
[----:B------:R-:W3:Y:S03]  /*4c550*/  LDL.LU R7, [R1+0x26c] ;  /* 0x00026c0001077983 */ /* 0x000ee60000300800 */
[----:B-1----:R-:W4:Y:S01]  /*4c560*/  LDL R23, [R1+0x5c4] ;  /* 0x0005c40001177983 */ /* 0x002f220000100800 */
        /* <DEDUP_REMOVED lines=22> */
[----:B------:R-:W2:Y:S11]  /*4c6d0*/  LDL.LU.64 R12, [R1+0x1e10] ;  /* 0x001e1000010c7983 */ /* 0x000eb60000300a00 */
[----:B------:R-:W-:Y:S10]  /*4c6e0*/  @!UPT UIADD3 URZ, URZ, URZ, URZ ;  /* 0x0000003f3f3ff290 */ /* 0x000ff4000fffe03f */
        /* <DEDUP_REMOVED lines=9> */
[----:B--2---:R-:W-:Y:S01]  /*4c780*/  HMMA.16816.F32 R16, R24, R12, R16 ;  /* 0x0000000c1810723c */ /* 0x004fe20000001810 */
[----:B------:R-:W-:-:S02]  /*4c790*/  IMAD.MOV.U32 R29, RZ, RZ, R12 ;  /* 0x000000ffff1d7224 */ /* 0x000fc400078e000c */
[----:B------:R-:W-:Y:S02]  /*4c7a0*/  IMAD.MOV.U32 R28, RZ, RZ, R13 ;  /* 0x000000ffff1c7224 */ /* 0x000fe400078e000d */
[----:B------:R-:W0:Y:S11]  /*4c7b0*/  LDSM.16.MT88.4 R12, [R2+0x16080] ;  /* 0x01608000020c783b */ /* 0x000e360000004200 */
[----:B------:R-:W-:Y:S07]  /*4c7c0*/  @!UPT UIADD3 URZ, URZ, URZ, URZ ;  /* 0x0000003f3f3ff290 */ /* 0x000fee000fffe03f */
[----:B------:R1:W-:Y:S01]  /*4c7d0*/  STL.64 [R1+0x280], R16 ;  /* 0x0002801001007387 */ /* 0x0003e20000100a00 */
[----:B------:R-:W-:Y:S03]  /*4c7e0*/  STL.64 [R1+0x288], R18 ;  /* 0x0002881201007387 */ /* 0x000fe60000100a00 */
[----:B-1----:R-:W3:Y:S04]  /*4c7f0*/  LDL.LU.64 R16, [R1+0x1e08] ;  /* 0x001e080001107983 */ /* 0x002ee80000300a00 */
[----:B0-----:R-:W-:Y:S01]  /*4c800*/  STL.64 [R1+0x1d68], R14 ;  /* 0x001d680e01007387 */ /* 0x001fe20000100a00 */
[----:B------:R0:W-:Y:S03]  /*4c810*/  STL.64 [R1+0x1d60], R12 ;  /* 0x001d600c01007387 */ /* 0x0001e60000100a00 */
[----:B0-----:R-:W2:Y:S01]  /*4c820*/  LDL.LU.64 R12, [R1] ;  /* 0x00000000010c7983 */ /* 0x001ea20000300a00 */
[----:B---3--:R-:W-:Y:S01]  /*4c830*/  HMMA.16816.F32 R4, R24, R16, R4 ;  /* 0x000000101804723c */ /* 0x008fe20000001804 */
[----:B------:R-:W-:-:S02]  /*4c840*/  IMAD.MOV.U32 R2, RZ, RZ, R16 ;  /* 0x000000ffff027224 */ /* 0x000fc400078e0010 */
[----:B------:R-:W-:Y:S02]  /*4c850*/  IMAD.MOV.U32 R0, RZ, RZ, R17 ;  /* 0x000000ffff007224 */ /* 0x000fe400078e0011 */
[----:B----4-:R-:W0:Y:S02]  /*4c860*/  LDSM.16.MT88.4 R16, [R23+0x17000] ;  /* 0x017000001710783b */ /* 0x010e240000004200 */
[----:B------:R-:W1:Y:S01]  /*4c870*/  LDSM.16.MT88.4 R20, [R23+0x17080] ;  /* 0x017080001714783b */ /* 0x000e620000004200 */
[C---:B--2---:R-:W-:Y:S11]  /*4c880*/  HMMA.16816.F32 R8, R24.reuse, R12, R8 ;  /* 0x0000000c1808723c */ /* 0x044ff60000001808 */
[----:B------:R-:W-:Y:S04]  /*4c890*/  @!UPT UIADD3 URZ, URZ, URZ, URZ ;  /* 0x0000003f3f3ff290 */ /* 0x000fe8000fffe03f */
[----:B------:R-:W-:Y:S01]  /*4c8a0*/  STL.64 [R1+0x270], R4 ;  /* 0x0002700401007387 */ /* 0x000fe20000100a00 */
[----:B------:R2:W-:Y:S03]  /*4c8b0*/  STL.64 [R1+0x278], R6 ;  /* 0x0002780601007387 */ /* 0x0005e60000100a00 */
[----:B--2---:R-:W2:Y:S01]  /*4c8c0*/  LDL.LU.64 R6, [R1+0x1e00] ;  /* 0x001e000001067983 */ /* 0x004ea20000300a00 */
[----:B------:R-:W3:Y:S03]  /*4c8d0*/  LDL.LU.64 R4, [R1+0x1df8] ;  /* 0x001df80001047983 */ /* 0x000ee60000300a00 */
[----:B0-----:R-:W-:Y:S01]  /*4c8e0*/  STL.64 [R1+0x1cb0], R18 ;  /* 0x001cb01201007387 */ /* 0x001fe20000100a00 */
[----:B------:R-:W-:Y:S02]  /*4c8f0*/  STL.64 [R1+0x1ca8], R16 ;  /* 0x001ca81001007387 */ /* 0x000fe40000100a00 */
[----:B------:R-:W-:Y:S02]  /*4c900*/  STL.64 [R1+0x1db0], R12 ;  /* 0x001db00c01007387 */ /* 0x000fe40000100a00 */
[----:B------:R-:W-:Y:S01]  /*4c910*/  STL.64 [R1+0x260], R8 ;  /* 0x0002600801007387 */ /* 0x000fe20000100a00 */
[----:B------:R-:W-:Y:S01]  /*4c920*/  STL.64 [R1+0x268], R10 ;  /* 0x0002680a01007387 */ /* 0x000fe20000100a00 */
[----:B-1----:R-:W-:Y:S02]  /*4c930*/  STL.64 [R1+0x1c40], R22 ;  /* 0x001c401601007387 */ /* 0x002fe40000100a00 */
[----:B------:R0:W-:Y:S02]  /*4c940*/  STL.64 [R1+0x1c38], R20 ;  /* 0x001c381401007387 */ /* 0x0001e40000100a00 */
[----:B0-----:R-:W4:Y:S01]  /*4c950*/  LDL.LU R20, [R1+0x360] ;  /* 0x0003600001147983 */ /* 0x001f220000300800 */
[----:B------:R-:W4:Y:S02]  /*4c960*/  LDL.LU R21, [R1+0x364] ;  /* 0x0003640001157983 */ /* 0x000f240000300800 */
        /* <DEDUP_REMOVED lines=16> */
[----:B------:R-:W3:Y:S01]  /*4ca70*/  LDL.LU R8, [R1+0x230] ;  /* 0x0002300001087983 */ /* 0x000ee20000300800 */
[----:B------:R-:W3:Y:S02]  /*4ca80*/  LDL.LU R9, [R1+0x234] ;  /* 0x0002340001097983 */ /* 0x000ee40000300800 */
[----:B------:R-:W3:Y:S02]  /*4ca90*/  LDL.LU R10, [R1+0x238] ;  /* 0x00023800010a7983 */ /* 0x000ee40000300800 */
[----:B------:R-:W3:Y:S01]  /*4caa0*/  LDL.LU R11, [R1+0x23c] ;  /* 0x00023c00010b7983 */ /* 0x000ee20000300800 */
[----:B--2---:R0:W-:Y:S04]  /*4cab0*/  STL.64 [R1+0x1dc0], R14 ;  /* 0x001dc00e01007387 */ /* 0x0041e80000100a00 */
[----:B0-----:R-:W2:Y:S01]  /*4cac0*/  LDL R15, [R1+0x13a4] ;  /* 0x0013a400010f7983 */ /* 0x001ea20000100800 */
[----:B------:R0:W-:Y:S03]  /*4cad0*/  STL.64 [R1+0x1db8], R12 ;  /* 0x001db80c01007387 */ /* 0x0001e60000100a00 */
[----:B0-----:R-:W2:Y:S04]  /*4cae0*/  LDL.LU.64 R12, [R1+0x50] ;  /* 0x00005000010c7983 */ /* 0x001ea80000300a00 */
[----:B--2---:R0:W-:Y:S04]  /*4caf0*/  STL.64 [R1+0x1dd0], R12 ;  /* 0x001dd00c01007387 */ /* 0x0041e80000100a00 */
[----:B0-----:R-:W2:Y:S01]  /*4cb00*/  LDL.LU.64 R12, [R1+0x60] ;  /* 0x00006000010c7983 */ /* 0x001ea20000300a00 */
[----:B------:R-:W-:Y:S02]  /*4cb10*/  STL.64 [R1+0x1d98], R18 ;  /* 0x001d981201007387 */ /* 0x000fe40000100a00 */
[----:B------:R0:W-:Y:S02]  /*4cb20*/  STL.64 [R1+0x1d90], R16 ;  /* 0x001d901001007387 */ /* 0x0001e40000100a00 */
[----:B0-----:R-:W2:Y:S04]  /*4cb30*/  LDL.LU.64 R16, [R1+0x30] ;  /* 0x0000300001107983 */ /* 0x001ea80000300a00 */
[----:B--2---:R0:W-:Y:S04]  /*4cb40*/  STL.64 [R1+0x1da8], R16 ;  /* 0x001da81001007387 */ /* 0x0041e80000100a00 */
[----:B0-----:R-:W2:Y:S04]  /*4cb50*/  LDL.LU.64 R16, [R1+0x40] ;  /* 0x0000400001107983 */ /* 0x001ea80000300a00 */
[----:B--2---:R0:W-:Y:S04]  /*4cb60*/  STL.64 [R1+0x1dc8], R16 ;  /* 0x001dc81001007387 */ /* 0x0041e80000100a00 */
[----:B0-----:R-:W2:Y:S01]  /*4cb70*/  LDL.LU R16, [R1+0x5a0] ;  /* 0x0005a00001107983 */ /* 0x001ea20000300800 */
[----:B------:R-:W2:Y:S02]  /*4cb80*/  LDL.LU R17, [R1+0x5a4] ;  /* 0x0005a40001117983 */ /* 0x000ea40000300800 */
[----:B------:R-:W2:Y:S02]  /*4cb90*/  LDL.LU R18, [R1+0x5a8] ;  /* 0x0005a80001127983 */ /* 0x000ea40000300800 */
[----:B------:R-:W2:Y:S01]  /*4cba0*/  LDL.LU R19, [R1+0x5ac] ;  /* 0x0005ac0001137983 */ /* 0x000ea20000300800 */
[----:B------:R-:W-:Y:S01]  /*4cbb0*/  STL.64 [R1+0x1ce0], R22 ;  /* 0x001ce01601007387 */ /* 0x000fe20000100a00 */
[----:B----4-:R0:W-:Y:S03]  /*4cbc0*/  STL.64 [R1+0x1cd8], R20 ;  /* 0x001cd81401007387 */ /* 0x0101e60000100a00 */
[----:B0-----:R-:W4:Y:S01]  /*4cbd0*/  LDL.LU R20, [R1+0x90] ;  /* 0x0000900001147983 */ /* 0x001f220000300800 */
[----:B------:R-:W4:Y:S02]  /*4cbe0*/  LDL.LU R21, [R1+0x94] ;  /* 0x0000940001157983 */ /* 0x000f240000300800 */
[----:B------:R-:W2:Y:S02]  /*4cbf0*/  LDL.LU R22, [R1+0x98] ;  /* 0x0000980001167983 */ /* 0x000ea40000300800 */
[----:B------:R-:W2:Y:S01]  /*4cc00*/  LDL.LU R23, [R1+0x9c] ;  /* 0x00009c0001177983 */ /* 0x000ea20000300800 */
[----:B---3--:R-:W-:Y:S01]  /*4cc10*/  HMMA.16816.F32 R24, R24, R4, R8 ;  /* 0x000000041818723c */ /* 0x008fe20000001808 */
[----:B--2---:R-:W-:Y:S01]  /*4cc20*/  STL.64 [R1+0x1cf0], R22 ;  /* 0x001cf01601007387 */ /* 0x004fe20000100a00 */
[----:B----4-:R0:W-:Y:S02]  /*4cc30*/  STL.64 [R1+0x1ce8], R20 ;  /* 0x001ce81401007387 */ /* 0x0101e40000100a00 */
[----:B0-----:R-:W-:-:S02]  /*4cc40*/  IMAD.MOV.U32 R20, RZ, RZ, R29 ;  /* 0x000000ffff147224 */ /* 0x001fc400078e001d */
[----:B------:R-:W-:Y:S01]  /*4cc50*/  IMAD.MOV.U32 R21, RZ, RZ, R28 ;  /* 0x000000ffff157224 */ /* 0x000fe200078e001c */
[----:B------:R-:W2:Y:S01]  /*4cc60*/  LDL.LU R29, [R1+0x1df4] ;  /* 0x001df400011d7983 */ /* 0x000ea20000300800 */
[----:B------:R-:W3:Y:S03]  /*4cc70*/  LDL.LU R28, [R1+0x1df0] ;  /* 0x001df000011c7983 */ /* 0x000ee60000300800 */
[----:B------:R0:W-:Y:S04]  /*4cc80*/  STL.64 [R1+0x1da0], R20 ;  /* 0x001da01401007387 */ /* 0x0001e80000100a00 */
[----:B0-----:R-:W4:Y:S01]  /*4cc90*/  LDL.LU R20, [R1+0x580] ;  /* 0x0005800001147983 */ /* 0x001f220000300800 */
[----:B------:R-:W4:Y:S02]  /*4cca0*/  LDL.LU R21, [R1+0x584] ;  /* 0x0005840001157983 */ /* 0x000f240000300800 */
[----:B------:R-:W4:Y:S02]  /*4ccb0*/  LDL.LU R22, [R1+0x588] ;  /* 0x0005880001167983 */ /* 0x000f240000300800 */
[----:B------:R-:W4:Y:S01]  /*4ccc0*/  LDL.LU R23, [R1+0x58c] ;  /* 0x00058c0001177983 */ /* 0x000f220000300800 */
[----:B------:R-:W2:Y:S01]  /*4ccd0*/  LDL.LU.64 R10, [R1+0x1de8] ;  /* 0x001de800010a7983 */ /* 0x000ea20000300a00 */
[----:B------:R-:W2:Y:S02]  /*4cce0*/  LDL.LU.64 R8, [R1+0x1de0] ;  /* 0x001de00001087983 */ /* 0x000ea40000300a00 */
[----:B------:R-:W-:Y:S02]  /*4ccf0*/  STL.64 [R1+0x1d78], R6 ;  /* 0x001d780601007387 */ /* 0x000fe40000100a00 */
[----:B------:R0:W-:Y:S01]  /*4cd00*/  STL.64 [R1+0x1d70], R4 ;  /* 0x001d700401007387 */ /* 0x0001e20000100a00 */
[----:B------:R-:W-:Y:S01]  /*4cd10*/  STL.64 [R1+0x150], R24 ;  /* 0x0001501801007387 */ /* 0x000fe20000100a00 */
[----:B------:R-:W-:Y:S02]  /*4cd20*/  STL.64 [R1+0x158], R26 ;  /* 0x0001581a01007387 */ /* 0x000fe40000100a00 */
[----:B------:R-:W1:Y:S01]  /*4cd30*/  LDSM.16.MT88.4 R24, [R15+0x17000] ;  /* 0x017000000f18783b */ /* 0x000e620000004200 */
[----:B0-----:R-:W2:Y:S03]  /*4cd40*/  LDL.LU R4, [R1+0x5b0] ;  /* 0x0005b00001047983 */ /* 0x001ea60000300800 */
[----:B------:R-:W2:Y:S02]  /*4cd50*/  LDL.LU R5, [R1+0x5b4] ;  /* 0x0005b40001057983 */ /* 0x000ea40000300800 */
[----:B------:R-:W2:Y:S02]  /*4cd60*/  LDL.LU R6, [R1+0x5b8] ;  /* 0x0005b80001067983 */ /* 0x000ea40000300800 */
[----:B------:R-:W2:Y:S01]  /*4cd70*/  LDL.LU R7, [R1+0x5bc] ;  /* 0x0005bc0001077983 */ /* 0x000ea20000300800 */
[----:B-1----:R-:W-:Y:S01]  /*4cd80*/  STL.64 [R1+0x1bd0], R26 ;  /* 0x001bd01a01007387 */ /* 0x002fe20000100a00 */
[----:B------:R0:W-:Y:S02]  /*4cd90*/  STL.64 [R1+0x1bc8], R24 ;  /* 0x001bc81801007387 */ /* 0x0001e40000100a00 */
[----:B0-----:R-:W-:-:S02]  /*4cda0*/  IMAD.MOV.U32 R24, RZ, RZ, R2 ;  /* 0x000000ffff187224 */ /* 0x001fc400078e0002 */
[----:B------:R-:W-:Y:S01]  /*4cdb0*/  IMAD.MOV.U32 R25, RZ, RZ, R0 ;  /* 0x000000ffff197224 */ /* 0x000fe200078e0000 */
[----:B------:R-:W3:Y:S01]  /*4cdc0*/  LDL.LU R2, [R1+0x1ddc] ;  /* 0x001ddc0001027983 */ /* 0x000ee20000300800 */
[----:B------:R-:W3:Y:S01]  /*4cdd0*/  LDL.LU R0, [R1+0x1dd8] ;  /* 0x001dd80001007983 */ /* 0x000ee20000300800 */
        /* <DEDUP_REMOVED lines=25> */
[----:B------:R-:W4:Y:S02]  /*4cf70*/  LDL.LU.64 R16, [R1+0x1da8] ;  /* 0x001da80001107983 */ /* 0x000f240000300a00 */
[C---:B----4-:R-:W-:Y:S11]  /*4cf80*/  HMMA.16816.F32 R20, R8.reuse, R16, R20 ;  /* 0x000000100814723c */ /* 0x050ff60000001814 */
[----:B------:R-:W-:Y:S11]  /*4cf90*/  @!UPT UIADD3 URZ, URZ, URZ, URZ ;  /* 0x0000003f3f3ff290 */ /* 0x000ff6000fffe03f */
[----:B------:R-:W-:Y:S01]  /*4cfa0*/  @!UPT UIADD3 URZ, URZ, URZ, URZ ;  /* 0x0000003f3f3ff290 */ /* 0x000fe2000fffe03f */
[----:B------:R0:W-:Y:S01]  /*4cfb0*/  STL.64 [R1+0x200], R20 ;  /* 0x0002001401007387 */ /* 0x0001e20000100a00 */
[----:B------:R1:W-:Y:S03]  /*4cfc0*/  STL.64 [R1+0x208], R22 ;  /* 0x0002081601007387 */ /* 0x0003e60000100a00 */
[----:B0-----:R-:W4:Y:S01]  /*4cfd0*/  LDL.LU.64 R20, [R1+0x1da0] ;  /* 0x001da00001147983 */ /* 0x001f220000300a00 */
[----:B-1----:R-:W-:Y:S02]  /*4cfe0*/  IMAD.MOV.U32 R23, RZ, RZ, R16 ;  /* 0x000000ffff177224 */ /* 0x002fe400078e0010 */
[----:B------:R-:W-:Y:S02]  /*4cff0*/  IMAD.MOV.U32 R22, RZ, RZ, R17 ;  /* 0x000000ffff167224 */ /* 0x000fe400078e0011 */
[----:B------:R-:W4:Y:S01]  /*4d000*/  LDL.LU.64 R18, [R1+0x1d98] ;  /* 0x001d980001127983 */ /* 0x000f220000300a00 */
[----:B------:R-:W4:Y:S02]  /*4d010*/  LDL.LU.64 R16, [R1+0x1d90] ;  /* 0x001d900001107983 */ /* 0x000f240000300a00 */
        /* <DEDUP_REMOVED lines=18> */
[----:B------:R-:W-:Y:S01]  /*4d140*/  IMAD.MOV.U32 R20, RZ, RZ, R5 ;  /* 0x000000ffff147224 */ /* 0x000fe200078e0005 */
[C---:B----4-:R-:W-:Y:S11]  /*4d150*/  HMMA.16816.F32 R16, R8.reuse, R24, R16 ;  /* 0x000000180810723c */ /* 0x050ff60000001810 */
[----:B------:R-:W-:Y:S11]  /*4d160*/  @!UPT UIADD3 URZ, URZ, URZ, URZ ;  /* 0x0000003f3f3ff290 */ /* 0x000ff6000fffe03f */
[----:B------:R-:W-:Y:S01]  /*4d170*/  @!UPT UIADD3 URZ, URZ, URZ, URZ ;  /* 0x0000003f3f3ff290 */ /* 0x000fe2000fffe03f */
[----:B------:R0:W-:Y:S01]  /*4d180*/  STL.64 [R1+0x1e0], R16 ;  /* 0x0001e01001007387 */ /* 0x0001e20000100a00 */
[----:B------:R1:W-:Y:S02]  /*4d190*/  STL.64 [R1+0x1e8], R18 ;  /* 0x0001e81201007387 */ /* 0x0003e40000100a00 */
[----:B------:R-:W2:Y:S02]  /*4d1a0*/  LDL.LU R4, [R1+0x1d0] ;  /* 0x0001d00001047983 */ /* 0x000ea40000300800 */
[----:B------:R-:W2:Y:S01]  /*4d1b0*/  LDL.LU R5, [R1+0x1d4] ;  /* 0x0001d40001057983 */ /* 0x000ea20000300800 */
[----:B------:R-:W2:Y:S01]  /*4d1c0*/  LDL.LU R6, [R1+0x1d8] ;  /* 0x0001d80001067983 */ /* 0x000ea20000300800 */
[----:B------:R-:W2:Y:S03]  /*4d1d0*/  LDL.LU R7, [R1+0x1dc] ;  /* 0x0001dc0001077983 */ /* 0x000ea60000300800 */
[----:B0-----:R-:W4:Y:S01]  /*4d1e0*/  LDL.LU R16, [R1+0x4c0] ;  /* 0x0004c00001107983 */ /* 0x001f220000300800 */
[----:B------:R-:W4:Y:S02]  /*4d1f0*/  LDL.LU R17, [R1+0x4c4] ;  /* 0x0004c40001117983 */ /* 0x000f240000300800 */
[----:B-1----:R-:W4:Y:S02]  /*4d200*/  LDL.LU R18, [R1+0x4c8] ;  /* 0x0004c80001127983 */ /* 0x002f240000300800 */
        /* <DEDUP_REMOVED lines=33> */
[----:B------:R-:W-:Y:S01]  /*4d420*/  STL.64 [R1+0x1d0], R4 ;  /* 0x0001d00401007387 */ /* 0x000fe20000100a00 */
[----:B------:R0:W-:Y:S03]  /*4d430*/  STL.64 [R1+0x1d8], R6 ;  /* 0x0001d80601007387 */ /* 0x0001e60000100a00 */
[----:B0-----:R-:W2:Y:S01]  /*4d440*/  LDL.LU.64 R6, [R1+0x1d78] ;  /* 0x001d780001067983 */ /* 0x001ea20000300a00 */
[----:B------:R-:W4:Y:S02]  /*4d450*/  LDL.LU.64 R4, [R1+0x1d70] ;  /* 0x001d700001047983 */ /* 0x000f240000300a00 */
[----:B------:R-:W2:Y:S02]  /*4d460*/  LDL.LU.64 R14, [R1+0x1d68] ;  /* 0x001d6800010e7983 */ /* 0x000ea40000300a00 */
[----:B------:R-:W2:Y:S01]  /*4d470*/  LDL.LU.64 R12, [R1+0x1d60] ;  /* 0x001d6000010c7983 */ /* 0x000ea20000300a00 */
[----:B----4-:R-:W-:Y:S01]  /*4d480*/  HMMA.16816.F32 R8, R8, R4, R16 ;  /* 0x000000040808723c */ /* 0x010fe20000001810 */
[----:B------:R-:W4:Y:S11]  /*4d490*/  LDL.LU R16, [R1+0x70] ;  /* 0x0000700001107983 */ /* 0x000f360000300800 */
[----:B------:R-:W-:Y:S11]  /*4d4a0*/  @!UPT UIADD3 URZ, URZ, URZ, URZ ;  /* 0x0000003f3f3ff290 */ /* 0x000ff6000fffe03f */
[----:B------:R0:W-:Y:S02]  /*4d4b0*/  STL.64 [R1+0x100], R8 ;  /* 0x0001000801007387 */ /* 0x0001e40000100a00 */
[----:B0-----:R-:W-:Y:S02]  /*4d4c0*/  IMAD.MOV.U32 R8, RZ, RZ, R23 ;  /* 0x000000ffff087224 */ /* 0x001fe400078e0017 */
[----:B------:R-:W-:Y:S02]  /*4d4d0*/  IMAD.MOV.U32 R9, RZ, RZ, R22 ;  /* 0x000000ffff097224 */ /* 0x000fe400078e0016 */
[C---:B--2---:R-:W-:Y:S01]  /*4d4e0*/  HMMA.16816.F32 R20, R12.reuse, R20, R24 ;  /* 0x000000140c14723c */ /* 0x044fe20000001818 */
[----:B------:R0:W-:Y:S01]  /*4d4f0*/  STL.64 [R1+0x108], R10 ;  /* 0x0001080a01007387 */ /* 0x0001e20000100a00 */
[----:B------:R-:W4:Y:S02]  /*4d500*/  LDL.LU R17, [R1+0x74] ;  /* 0x0000740001117983 */ /* 0x000f240000300800 */
[----:B------:R-:W4:Y:S02]  /*4d510*/  LDL.LU R18, [R1+0x78] ;  /* 0x0000780001127983 */ /* 0x000f240000300800 */
[----:B------:R-:W4:Y:S01]  /*4d520*/  LDL.LU R19, [R1+0x7c] ;  /* 0x00007c0001137983 */ /* 0x000f220000300800 */
[----:B0-----:R-:W2:Y:S04]  /*4d530*/  LDL R10, [R1+0x8] ;  /* 0x00000800010a7983 */ /* 0x001ea80000100800 */
[----:B------:R-:W2:Y:S01]  /*4d540*/  LDL R11, [R1+0xc] ;  /* 0x00000c00010b7983 */ /* 0x000ea20000100800 */
[----:B------:R-:W2:Y:S02]  /*4d550*/  LDL.LU.64 R26, [R1+0x1d58] ;  /* 0x001d5800011a7983 */ /* 0x000ea40000300a00 */
[----:B------:R-:W2:Y:S09]  /*4d560*/  LDL.LU.64 R24, [R1+0x1d50] ;  /* 0x001d500001187983 */ /* 0x000eb20000300a00 */
        /* <DEDUP_REMOVED lines=35> */
[----:B------:R0:W-:Y:S01]  /*4d7a0*/  STL.64 [R1+0x90], R24 ;  /* 0x0000901801007387 */ /* 0x0001e20000100a00 */
[----:B------:R1:W-:Y:S03]  /*4d7b0*/  STL.64 [R1+0x98], R26 ;  /* 0x0000981a01007387 */ /* 0x0003e60000100a00 */
[----:B0-----:R-:W3:Y:S01]  /*4d7c0*/  LDL.LU R24, [R1+0x180] ;  /* 0x0001800001187983 */ /* 0x001ee20000300800 */
[----:B------:R-:W-:Y:S02]  /*4d7d0*/  IMAD.MOV.U32 R25, RZ, RZ, R6 ;  /* 0x000000ffff197224 */ /* 0x000fe400078e0006 */
[----:B-1----:R-:W-:Y:S02]  /*4d7e0*/  IMAD.MOV.U32 R26, RZ, RZ, R7 ;  /* 0x000000ffff1a7224 */ /* 0x002fe400078e0007 */
[----:B------:R-:W-:Y:S01]  /*4d7f0*/  IMAD.MOV.U32 R27, RZ, RZ, R3 ;  /* 0x000000ffff1b7224 */ /* 0x000fe200078e0003 */
[C---:B--2---:R-:W-:Y:S11]  /*4d800*/  HMMA.16816.F32 R20, R12.reuse, R8, R20 ;  /* 0x000000080c14723c */ /* 0x044ff60000001814 */
[----:B------:R-:W-:Y:S11]  /*4d810*/  @!UPT UIADD3 URZ, URZ, URZ, URZ ;  /* 0x0000003f3f3ff290 */ /* 0x000ff6000fffe03f */
[----:B------:R-:W-:Y:S01]  /*4d820*/  @!UPT UIADD3 URZ, URZ, URZ, URZ ;  /* 0x0000003f3f3ff290 */ /* 0x000fe2000fffe03f */
[----:B------:R0:W-:Y:S01]  /*4d830*/  STL.64 [R1+0x80], R20 ;  /* 0x0000801401007387 */ /* 0x0001e20000100a00 */
[----:B------:R1:W-:Y:S02]  /*4d840*/  STL.64 [R1+0x88], R22 ;  /* 0x0000881601007387 */ /* 0x0003e40000100a00 */
[----:B------:R-:W2:Y:S02]  /*4d850*/  LDL.LU R6, [R1+0x1cd0] ;  /* 0x001cd00001067983 */ /* 0x000ea40000300800 */
[----:B------:R-:W2:Y:S01]  /*4d860*/  LDL.LU R7, [R1+0x1ccc] ;  /* 0x001ccc0001077983 */ /* 0x000ea20000300800 */
[----:B------:R-:W2:Y:S04]  /*4d870*/  LDL.LU R3, [R1+0x1cc8] ;  /* 0x001cc80001037983 */ /* 0x000ea80000300800 */
[----:B0-----:R-:W2:Y:S01]  /*4d880*/  LDL.LU R20, [R1+0x330] ;  /* 0x0003300001147983 */ /* 0x001ea20000300800 */
[----:B------:R-:W2:Y:S02]  /*4d890*/  LDL.LU R21, [R1+0x334] ;  /* 0x0003340001157983 */ /* 0x000ea40000300800 */
[----:B-1----:R-:W2:Y:S02]  /*4d8a0*/  LDL.LU R22, [R1+0x338] ;  /* 0x0003380001167983 */ /* 0x002ea40000300800 */
[----:B------:R-:W2:Y:S01]  /*4d8b0*/  LDL.LU R23, [R1+0x33c] ;  /* 0x00033c0001177983 */ /* 0x000ea20000300800 */
[----:B----4-:R-:W-:Y:S01]  /*4d8c0*/  HMMA.16816.F32 R12, R12, R4, R16 ;  /* 0x000000040c0c723c */ /* 0x010fe20000001810 */
[----:B--2---:R0:W-:Y:S01]  /*4d8d0*/  STL.64 [R1+0x1c98], R22 ;  /* 0x001c981601007387 */ /* 0x0041e20000100a00 */
[----:B------:R-:W-:Y:S03]  /*4d8e0*/  STL.64 [R1+0x1c90], R20 ;  /* 0x001c901401007387 */ /* 0x000fe60000100a00 */
[----:B0-----:R-:W2:Y:S01]  /*4d8f0*/  LDL.64 R22, [R1+0x68] ;  /* 0x0000680001167983 */ /* 0x001ea20000100a00 */
[----:B------:R-:W-:Y:S02]  /*4d900*/  STL.64 [R1+0x1be8], R26 ;  /* 0x001be81a01007387 */ /* 0x000fe40000100a00 */
[----:B---3--:R0:W-:Y:S02]  /*4d910*/  STL.64 [R1+0x1be0], R24 ;  /* 0x001be01801007387 */ /* 0x0081e40000100a00 */
[----:B0-----:R-:W-:-:S02]  /*4d920*/  IMAD.MOV.U32 R24, RZ, RZ, R0 ;  /* 0x000000ffff187224 */ /* 0x001fc400078e0000 */
[----:B------:R-:W3:Y:S01]  /*4d930*/  LDL.LU R0, [R1+0x1cc4] ;  /* 0x001cc40001007983 */ /* 0x000ee20000300800 */
[----:B------:R-:W-:Y:S02]  /*4d940*/  IMAD.MOV.U32 R26, RZ, RZ, R28 ;  /* 0x000000ffff1a7224 */ /* 0x000fe400078e001c */
[----:B------:R-:W-:Y:S02]  /*4d950*/  IMAD.MOV.U32 R27, RZ, RZ, R29 ;  /* 0x000000ffff1b7224 */ /* 0x000fe400078e001d */
[----:B------:R-:W-:Y:S02]  /*4d960*/  IMAD.MOV.U32 R25, RZ, RZ, R2 ;  /* 0x000000ffff197224 */ /* 0x000fe400078e0002 */
[----:B------:R-:W4:Y:S01]  /*4d970*/  LDL.LU R2, [R1+0x1cc0] ;  /* 0x001cc00001027983 */ /* 0x000f220000300800 */
[----:B------:R-:W2:Y:S02]  /*4d980*/  LDL.LU R28, [R1+0x1cbc] ;  /* 0x001cbc00011c7983 */ /* 0x000ea40000300800 */
[----:B------:R-:W4:Y:S02]  /*4d990*/  LDL.LU R29, [R1+0x1cb8] ;  /* 0x001cb800011d7983 */ /* 0x000f240000300800 */
[----:B------:R0:W-:Y:S01]  /*4d9a0*/  STL.64 [R1+0x1bf8], R26 ;  /* 0x001bf81a01007387 */ /* 0x0001e20000100a00 */
[----:B------:R-:W-:Y:S01]  /*4d9b0*/  STL.64 [R1+0x1bf0], R24 ;  /* 0x001bf01801007387 */ /* 0x000fe20000100a00 */
[----:B------:R-:W-:-:S03]  /*4d9c0*/  IMAD.MOV.U32 R4, RZ, RZ, R3 ;  /* 0x000000ffff047224 */ /* 0x000fc600078e0003 */
[----:B0-----:R-:W4:Y:S01]  /*4d9d0*/  LDL R26, [R1+0x48] ;  /* 0x00004800011a7983 */ /* 0x001f220000100800 */
[----:B------:R-:W4:Y:S02]  /*4d9e0*/  LDL.LU.64 R18, [R1+0x1cb0] ;  /* 0x001cb00001127983 */ /* 0x000f240000300a00 */
[----:B------:R-:W4:Y:S02]  /*4d9f0*/  LDL.LU.64 R16, [R1+0x1ca8] ;  /* 0x001ca80001107983 */ /* 0x000f240000300a00 */
[----:B------:R-:W-:Y:S01]  /*4da00*/  STL.64 [R1+0x70], R12 ;  /* 0x0000700c01007387 */ /* 0x000fe20000100a00 */
[----:B------:R-:W-:Y:S01]  /*4da10*/  STL [R1+0x78], R14 ;  /* 0x0000780e01007387 */ /* 0x000fe20000100800 */
[----:B------:R0:W-:Y:S02]  /*4da20*/  STL.64 [R1+0x1c48], R6 ;  /* 0x001c480601007387 */ /* 0x0001e40000100a00 */
[----:B------:R-:W4:Y:S02]  /*4da30*/  LDL.LU R3, [R1+0x1ca0] ;  /* 0x001ca00001037983 */ /* 0x000f240000300800 */
[----:B------:R-:W4:Y:S01]  /*4da40*/  LDL.LU R5, [R1+0x344] ;  /* 0x0003440001057983 */ /* 0x000f220000300800 */
[----:B0-----:R-:W4:Y:S01]  /*4da50*/  LDL.LU R6, [R1+0x348] ;  /* 0x0003480001067983 */ /* 0x001f220000300800 */
[----:B------:R-:W4:Y:S02]  /*4da60*/  LDL.LU R7, [R1+0x34c] ;  /* 0x00034c0001077983 */ /* 0x000f240000300800 */
[----:B---3--:R-:W-:-:S02]  /*4da70*/  IMAD.MOV.U32 R27, RZ, RZ, R0 ;  /* 0x000000ffff1b7224 */ /* 0x008fc400078e0000 */
[----:B------:R-:W-:Y:S02]  /*4da80*/  IMAD.MOV.U32 R0, RZ, RZ, R15 ;  /* 0x000000ffff007224 */ /* 0x000fe400078e000f */
[----:B------:R-:W3:Y:S01]  /*4da90*/  LDL.64 R14, [R1+0x18] ;  /* 0x00001800010e7983 */ /* 0x000ee20000100a00 */
[----:B--2---:R-:W-:Y:S02]  /*4daa0*/  IMAD.MOV.U32 R13, RZ, RZ, R28 ;  /* 0x000000ffff0d7224 */ /* 0x004fe400078e001c */
[----:B----4-:R-:W-:Y:S02]  /*4dab0*/  IMAD.MOV.U32 R12, RZ, RZ, R29 ;  /* 0x000000ffff0c7224 */ /* 0x010fe400078e001d */
[----:B------:R-:W-:Y:S01]  /*4dac0*/  IMAD.MOV.U32 R8, RZ, RZ, R22 ;  /* 0x000000ffff087224 */ /* 0x000fe200078e0016 */
[----:B---3--:R0:W-:Y:S02]  /*4dad0*/  STL.64 [R1+0x1c60], R14 ;  /* 0x001c600e01007387 */ /* 0x0081e40000100a00 */
[----:B0-----:R-:W-:-:S02]  /*4dae0*/  IMAD.MOV.U32 R14, RZ, RZ, R3 ;  /* 0x000000ffff0e7224 */ /* 0x001fc400078e0003 */
[----:B------:R-:W-:-:S07]  /*4daf0*/  IMAD.MOV.U32 R15, RZ, RZ, R2 ;  /* 0x000000ffff0f7224 */ /* 0x000fce00078e0002 */
[C---:B------:R-:W-:Y:S01]  /*4db00*/  HMMA.16816.F32 R12, R16.reuse, R22, R12 ;  /* 0x00000016100c723c */ /* 0x040fe2000000180c */
[----:B------:R0:W-:Y:S02]  /*4db10*/  STL [R1+0x1b40], R0 ;  /* 0x001b400001007387 */ /* 0x0001e40000100800 */
[----:B0-----:R-:W-:Y:S02]  /*4db20*/  IMAD.MOV.U32 R0, RZ, RZ, R23 ;  /* 0x000000ffff007224 */ /* 0x001fe400078e0017 */
[----:B------:R-:W2:Y:S01]  /*4db30*/  LDL.LU.64 R22, [R1+0x1c98] ;  /* 0x001c980001167983 */ /* 0x000ea20000300a00 */
[----:B------:R-:W2:Y:S11]  /*4db40*/  LDL.LU.64 R20, [R1+0x1c90] ;  /* 0x001c900001147983 */ /* 0x000eb60000300a00 */
[----:B------:R-:W-:Y:S06]  /*4db50*/  @!UPT UIADD3 URZ, URZ, URZ, URZ ;  /* 0x0000003f3f3ff290 */ /* 0x000fec000fffe03f */
[----:B------:R-:W-:Y:S01]  /*4db60*/  STL.64 [R1+0x700], R12 ;  /* 0x0007000c01007387 */ /* 0x000fe20000100a00 */
[----:B------:R0:W-:Y:S03]  /*4db70*/  STL.64 [R1+0x708], R14 ;  /* 0x0007080e01007387 */ /* 0x0001e60000100a00 */
[----:B0-----:R-:W3:Y:S04]  /*4db80*/  LDL.64 R14, [R1+0x28] ;  /* 0x00002800010e7983 */ /* 0x001ee80000100a00 */
[----:B---3--:R0:W-:Y:S04]  /*4db90*/  STL.64 [R1+0x1c78], R14 ;  /* 0x001c780e01007387 */ /* 0x0081e80000100a00 */
[----:B0-----:R-:W3:Y:S01]  /*4dba0*/  LDL.64 R14, [R1+0x58] ;  /* 0x00005800010e7983 */ /* 0x001ee20000100a00 */
[----:B--2---:R-:W-:Y:S01]  /*4dbb0*/  HMMA.16816.F32 R20, R16, R26, R20 ;  /* 0x0000001a1014723c */ /* 0x004fe20000001814 */
[----:B------:R-:W-:-:S02]  /*4dbc0*/  IMAD.MOV.U32 R2, RZ, RZ, R12 ;  /* 0x000000ffff027224 */ /* 0x000fc400078e000c */
[----:B------:R-:W-:-:S03]  /*4dbd0*/  IMAD.MOV.U32 R3, RZ, RZ, R13 ;  /* 0x000000ffff037224 */ /* 0x000fc600078e000d */
[----:B------:R-:W-:Y:S02]  /*4dbe0*/  STL [R1+0x17b0], R2 ;  /* 0x0017b00201007387 */ /* 0x000fe40000100800 */
[----:B------:R0:W-:Y:S01]  /*4dbf0*/  STL [R1+0x17ac], R3 ;  /* 0x0017ac0301007387 */ /* 0x0001e20000100800 */
[----:B---3--:R-:W-:Y:S01]  /*4dc00*/  HMMA.16816.F32 R4, R16, R14, R4 ;  /* 0x0000000e1004723c */ /* 0x008fe20000001804 */
[----:B0-----:R-:W-:Y:S02]  /*4dc10*/  IMAD.MOV.U32 R3, RZ, RZ, R14 ;  /* 0x000000ffff037224 */ /* 0x001fe400078e000e */
[----:B------:R-:W-:Y:S11]  /*4dc20*/  IMAD.MOV.U32 R2, RZ, RZ, R15 ;  /* 0x000000ffff027224 */ /* 0x000ff600078e000f */
[----:B------:R-:W-:Y:S10]  /*4dc30*/  @!UPT UIADD3 URZ, URZ, URZ, URZ ;  /* 0x0000003f3f3ff290 */ /* 0x000ff4000fffe03f */
[----:B------:R-:W-:Y:S02]  /*4dc40*/  IMAD.MOV.U32 R28, RZ, RZ, R4 ;  /* 0x000000ffff1c7224 */ /* 0x000fe400078e0004 */
[----:B------:R-:W-:Y:S01]  /*4dc50*/  IMAD.MOV.U32 R29, RZ, RZ, R5 ;  /* 0x000000ffff1d7224 */ /* 0x000fe200078e0005 */
[----:B------:R0:W-:Y:S01]  /*4dc60*/  STL.64 [R1+0x6f0], R4 ;  /* 0x0006f00401007387 */ /* 0x0001e20000100a00 */
[----:B------:R1:W-:Y:S02]  /*4dc70*/  STL.64 [R1+0x6f8], R6 ;  /* 0x0006f80601007387 */ /* 0x0003e40000100a00 */
[----:B------:R-:W2:Y:S02]  /*4dc80*/  LDL R14, [R1+0x38] ;  /* 0x00003800010e7983 */ /* 0x000ea40000100800 */
[----:B------:R-:W2:Y:S01]  /*4dc90*/  LDL R15, [R1+0x3c] ;  /* 0x00003c00010f7983 */ /* 0x000ea20000100800 */
[----:B------:R-:W-:Y:S01]  /*4dca0*/  STL [R1+0x17b8], R28 ;  /* 0x0017b81c01007387 */ /* 0x000fe20000100800 */
[----:B------:R-:W-:Y:S03]  /*4dcb0*/  STL [R1+0x17b4], R29 ;  /* 0x0017b41d01007387 */ /* 0x000fe60000100800 */
[----:B0-----:R-:W3:Y:S01]  /*4dcc0*/  LDL.LU R4, [R1+0x2f0] ;  /* 0x0002f00001047983 */ /* 0x001ee20000300800 */
[----:B------:R-:W-:Y:S02]  /*4dcd0*/  STL.64 [R1+0x720], R20 ;  /* 0x0007201401007387 */ /* 0x000fe40000100a00 */
[----:B------:R-:W-:Y:S02]  /*4dce0*/  STL.64 [R1+0x728], R22 ;  /* 0x0007281601007387 */ /* 0x000fe40000100a00 */
[----:B------:R-:W3:Y:S01]  /*4dcf0*/  LDL.LU R5, [R1+0x2f4] ;  /* 0x0002f40001057983 */ /* 0x000ee20000300800 */
[----:B-1----:R-:W4:Y:S01]  /*4dd00*/  LDL.LU R6, [R1+0x2f8] ;  /* 0x0002f80001067983 */ /* 0x002f220000300800 */
[----:B------:R-:W4:Y:S03]  /*4dd10*/  LDL.LU R7, [R1+0x2fc] ;  /* 0x0002fc0001077983 */ /* 0x000f260000300800 */
[----:B----4-:R-:W-:Y:S01]  /*4dd20*/  STL.64 [R1+0x1c58], R6 ;  /* 0x001c580601007387 */ /* 0x010fe20000100a00 */
[----:B---3--:R0:W-:Y:S03]  /*4dd30*/  STL.64 [R1+0x1c50], R4 ;  /* 0x001c500401007387 */ /* 0x0081e60000100a00 */
        /* <DEDUP_REMOVED lines=20> */
[----:B------:R0:W-:Y:S02]  /*4de80*/  STL.64 [R1+0x1c08], R26 ;  /* 0x001c081a01007387 */ /* 0x0001e40000100a00 */
[----:B0-----:R-:W-:-:S02]  /*4de90*/  IMAD.MOV.U32 R26, RZ, RZ, R3 ;  /* 0x000000ffff1a7224 */ /* 0x001fc400078e0003 */
[----:B------:R-:W-:-:S05]  /*4dea0*/  IMAD.MOV.U32 R27, RZ, RZ, R2 ;  /* 0x000000ffff1b7224 */ /* 0x000fca00078e0002 */
[----:B------:R-:W-:Y:S01]  /*4deb0*/  STL.64 [R1+0x1c20], R26 ;  /* 0x001c201a01007387 */ /* 0x000fe20000100a00 */
[----:B------:R-:W4:Y:S01]  /*4dec0*/  LDL R9, [R1+0x13a0] ;  /* 0x0013a00001097983 */ /* 0x000f220000100800 */
[C---:B--2---:R-:W-:Y:S02]  /*4ded0*/  HMMA.16816.F32 R12, R16.reuse, R14, R4 ;  /* 0x0000000e100c723c */ /* 0x044fe40000001804 */
[----:B------:R-:W2:Y:S01]  /*4dee0*/  LDL.LU.64 R6, [R1+0x1c88] ;  /* 0x001c880001067983 */ /* 0x000ea20000300a00 */
[----:B------:R-:W2:Y:S11]  /*4def0*/  LDL.LU.64 R4, [R1+0x1c80] ;  /* 0x001c800001047983 */ /* 0x000eb60000300a00 */
[----:B------:R-:W-:Y:S09]  /*4df00*/  @!UPT UIADD3 URZ, URZ, URZ, URZ ;  /* 0x0000003f3f3ff290 */ /* 0x000ff2000fffe03f */
[----:B------:R-:W-:Y:S01]  /*4df10*/  STL.64 [R1+0x710], R12 ;  /* 0x0007100c01007387 */ /* 0x000fe20000100a00 */
[----:B------:R0:W-:Y:S03]  /*4df20*/  STL.64 [R1+0x718], R14 ;  /* 0x0007180e01007387 */ /* 0x0001e60000100a00 */
[----:B0-----:R-:W2:Y:S01]  /*4df30*/  LDL.LU.64 R14, [R1+0x1c78] ;  /* 0x001c7800010e7983 */ /* 0x001ea20000300a00 */
        /* <DEDUP_REMOVED lines=39> */
[----:B------:R-:W-:Y:S01]  /*4e1b0*/  IMAD.MOV.U32 R26, RZ, RZ, R8 ;  /* 0x000000ffff1a7224 */ /* 0x000fe200078e0008 */
[----:B---3--:R-:W-:Y:S02]  /*4e1c0*/  HMMA.16816.F32 R16, R16, R6, R20 ;  /* 0x000000061010723c */ /* 0x008fe40000001814 */
[----:B------:R-:W2:Y:S01]  /*4e1d0*/  LDL.LU.64 R22, [R1+0x1c40] ;  /* 0x001c400001167983 */ /* 0x000ea20000300a00 */
[----:B------:R-:W2:Y:S02]  /*4e1e0*/  LDL.LU.64 R20, [R1+0x1c38] ;  /* 0x001c380001147983 */ /* 0x000ea40000300a00 */
[----:B------:R0:W-:Y:S02]  /*4e1f0*/  STL.64 [R1+0x1bd8], R6 ;  /* 0x001bd80601007387 */ /* 0x0001e40000100a00 */
[----:B0-----:R-:W3:Y:S11]  /*4e200*/  LDL.64 R6, [R1+0x38] ;  /* 0x0000380001067983 */ /* 0x001ef60000100a00 */
[----:B------:R-:W-:Y:S05]  /*4e210*/  @!UPT UIADD3 URZ, URZ, URZ, URZ ;  /* 0x0000003f3f3ff290 */ /* 0x000fea000fffe03f */
[----:B------:R-:W-:Y:S01]  /*4e220*/  STL.64 [R1+0x570], R16 ;  /* 0x0005701001007387 */ /* 0x000fe20000100a00 */
[----:B------:R-:W-:Y:S01]  /*4e230*/  STL.64 [R1+0x578], R18 ;  /* 0x0005781201007387 */ /* 0x000fe20000100a00 */
        /* <DEDUP_REMOVED lines=20> */
[----:B------:R-:W3:Y:S02]  /*4e380*/  LDL.LU.64 R24, [R1+0x1bf0] ;  /* 0x001bf00001187983 */ /* 0x000ee40000300a00 */
[----:B---3--:R-:W-:Y:S11]  /*4e390*/  HMMA.16816.F32 R24, R20, R6, R24 ;  /* 0x000000061418723c */ /* 0x008ff60000001818 */
        /* <DEDUP_REMOVED lines=8> */
[----:B------:R-:W-:-:S02]  /*4e420*/  IMAD.MOV.U32 R2, RZ, RZ, R6 ;  /* 0x000000ffff027224 */ /* 0x000fc400078e0006 */
[----:B------:R-:W-:Y:S01]  /*4e430*/  IMAD.MOV.U32 R0, RZ, RZ, R7 ;  /* 0x000000ffff007224 */ /* 0x000fe200078e0007 */
[----:B------:R-:W2:Y:S01]  /*4e440*/  LDL R8, [R1+0x13a4] ;  /* 0x0013a40001087983 */ /* 0x000ea20000100800 */
[----:B------:R0:W-:Y:S02]  /*4e450*/  STL.64 [R1+0x1b70], R18 ;  /* 0x001b701201007387 */ /* 0x0001e40000100a00 */
[----:B------:R-:W2:Y:S01]  /*4e460*/  LDL.LU R16, [R1+0x110] ;  /* 0x0001100001107983 */ /* 0x000ea20000300800 */
[C---:B---3--:R-:W-:Y:S11]  /*4e470*/  HMMA.16816.F32 R4, R20.reuse, R18, R24 ;  /* 0x000000121404723c */ /* 0x048ff60000001818 */
[----:B------:R-:W-:Y:S11]  /*4e480*/  @!UPT UIADD3 URZ, URZ, URZ, URZ ;  /* 0x0000003f3f3ff290 */ /* 0x000ff6000fffe03f */
[----:B------:R-:W-:Y:S01]  /*4e490*/  @!UPT UIADD3 URZ, URZ, URZ, URZ ;  /* 0x0000003f3f3ff290 */ /* 0x000fe2000fffe03f */
[----:B------:R1:W-:Y:S01]  /*4e4a0*/  STL.64 [R1+0x360], R4 ;  /* 0x0003600401007387 */ /* 0x0003e20000100a00 */
[----:B------:R3:W-:Y:S02]  /*4e4b0*/  STL.64 [R1+0x368], R6 ;  /* 0x0003680601007387 */ /* 0x0007e40000100a00 */
[----:B------:R-:W2:Y:S02]  /*4e4c0*/  LDL.LU R17, [R1+0x114] ;  /* 0x0001140001117983 */ /* 0x000ea40000300800 */
[----:B0-----:R-:W2:Y:S01]  /*4e4d0*/  LDL.LU R18, [R1+0x118] ;  /* 0x0001180001127983 */ /* 0x001ea20000300800 */
[----:B------:R-:W2:Y:S01]  /*4e4e0*/  LDL.LU R19, [R1+0x11c] ;  /* 0x00011c0001137983 */ /* 0x000ea20000300800 */
[----:B------:R-:W4:Y:S02]  /*4e4f0*/  LDL.LU R24, [R1+0xf0] ;  /* 0x0000f00001187983 */ /* 0x000f240000300800 */
[----:B------:R-:W4:Y:S02]  /*4e500*/  LDL.LU R25, [R1+0xf4] ;  /* 0x0000f40001197983 */ /* 0x000f240000300800 */
[----:B------:R-:W4:Y:S01]  /*4e510*/  LDL.LU R26, [R1+0xf8] ;  /* 0x0000f800011a7983 */ /* 0x000f220000300800 */
[----:B------:R-:W4:Y:S04]  /*4e520*/  LDL.LU R27, [R1+0xfc] ;  /* 0x0000fc00011b7983 */ /* 0x000f280000300800 */
[----:B-1----:R-:W4:Y:S01]  /*4e530*/  LDL.LU R4, [R1+0x160] ;  /* 0x0001600001047983 */ /* 0x002f220000300800 */
[----:B------:R-:W4:Y:S02]  /*4e540*/  LDL.LU R5, [R1+0x164] ;  /* 0x0001640001057983 */ /* 0x000f240000300800 */
[----:B---3--:R-:W4:Y:S02]  /*4e550*/  LDL.LU R6, [R1+0x168] ;  /* 0x0001680001067983 */ /* 0x008f240000300800 */
[----:B------:R-:W4:Y:S01]  /*4e560*/  LDL.LU R7, [R1+0x16c] ;  /* 0x00016c0001077983 */ /* 0x000f220000300800 */
[----:B--2---:R0:W-:Y:S01]  /*4e570*/  STL.64 [R1+0x1b80], R18 ;  /* 0x001b801201007387 */ /* 0x0041e20000100a00 */
[----:B------:R1:W-:Y:S03]  /*4e580*/  STL.64 [R1+0x1b78], R16 ;  /* 0x001b781001007387 */ /* 0x0003e60000100a00 */
[----:B0-----:R-:W2:Y:S04]  /*4e590*/  LDL.64 R18, [R1+0x48] ;  /* 0x0000480001127983 */ /* 0x001ea80000100a00 */
[----:B--2---:R0:W-:Y:S01]  /*4e5a0*/  STL.64 [R1+0x1b98], R18 ;  /* 0x001b981201007387 */ /* 0x0041e20000100a00 */
[----:B-1----:R-:W2:Y:S02]  /*4e5b0*/  LDL.LU R16, [R1+0x170] ;  /* 0x0001700001107983 */ /* 0x002ea40000300800 */
[----:B------:R-:W2:Y:S01]  /*4e5c0*/  LDL.LU R17, [R1+0x174] ;  /* 0x0001740001117983 */ /* 0x000ea20000300800 */
[----:B0-----:R-:W2:Y:S01]  /*4e5d0*/  LDL.LU R18, [R1+0x178] ;  /* 0x0001780001127983 */ /* 0x001ea20000300800 */
[----:B------:R-:W2:Y:S02]  /*4e5e0*/  LDL.LU R19, [R1+0x17c] ;  /* 0x00017c0001137983 */ /* 0x000ea40000300800 */
[C---:B--2---:R-:W-:Y:S11]  /*4e5f0*/  HMMA.16816.F32 R16, R20.reuse, R14, R16 ;  /* 0x0000000e1410723c */ /* 0x044ff60000001810 */
[----:B------:R-:W-:Y:S11]  /*4e600*/  @!UPT UIADD3 URZ, URZ, URZ, URZ ;  /* 0x0000003f3f3ff290 */ /* 0x000ff6000fffe03f */
[----:B------:R-:W-:Y:S01]  /*4e610*/  @!UPT UIADD3 URZ, URZ, URZ, URZ ;  /* 0x0000003f3f3ff290 */ /* 0x000fe2000fffe03f */
[----:B------:R-:W-:Y:S01]  /*4e620*/  STL.64 [R1+0x350], R16 ;  /* 0x0003501001007387 */ /* 0x000fe20000100a00 */
[----:B------:R0:W-:Y:S03]  /*4e630*/  STL.64 [R1+0x358], R18 ;  /* 0x0003581201007387 */ /* 0x0001e60000100a00 */
[----:B0-----:R-:W2:Y:S04]  /*4e640*/  LDL.64 R18, [R1+0x58] ;  /* 0x0000580001127983 */ /* 0x001ea80000100a00 */
[----:B--2---:R0:W-:Y:S04]  /*4e650*/  STL.64 [R1+0x1bb0], R18 ;  /* 0x001bb01201007387 */ /* 0x0041e80000100a00 */
[----:B0-----:R-:W2:Y:S01]  /*4e660*/  LDL.64 R18, [R1+0x68] ;  /* 0x0000680001127983 */ /* 0x001ea20000100a00 */
[----:B------:R0:W-:Y:S02]  /*4e670*/  STL.64 [R1+0x1b68], R14 ;  /* 0x001b680e01007387 */ /* 0x0001e40000100a00 */
[----:B------:R-:W3:Y:S02]  /*4e680*/  LDL.LU R12, [R1+0x240] ;  /* 0x00024000010c7983 */ /* 0x000ee40000300800 */
[----:B------:R-:W3:Y:S01]  /*4e690*/  LDL.LU R13, [R1+0x244] ;  /* 0x00024400010d7983 */ /* 0x000ee20000300800 */
[----:B0-----:R-:W2:Y:S01]  /*4e6a0*/  LDL.LU R14, [R1+0x248] ;  /* 0x00024800010e7983 */ /* 0x001ea20000300800 */
[----:B------:R-:W2:Y:S03]  /*4e6b0*/  LDL.LU R15, [R1+0x24c] ;  /* 0x00024c00010f7983 */ /* 0x000ea60000300800 */
        /* <DEDUP_REMOVED lines=42> */
[----:B------:R-:W4:Y:S02]  /*4e960*/  LDL.LU R6, [R1+0x408] ;  /* 0x0004080001067983 */ /* 0x000f240000300800 */
[----:B------:R-:W4:Y:S02]  /*4e970*/  LDL.LU R7, [R1+0x40c] ;  /* 0x00040c0001077983 */ /* 0x000f240000300800 */
[----:B------:R-:W-:Y:S01]  /*4e980*/  IMAD.MOV.U32 R23, RZ, RZ, R0 ;  /* 0x000000ffff177224 */ /* 0x000fe200078e0000 */
[C---:B--2---:R-:W-:Y:S01]  /*4e990*/  HMMA.16816.F32 R12, R24.reuse, R18, R12 ;  /* 0x00000012180c723c */ /* 0x044fe2000000180c */
[----:B------:R-:W-:Y:S01]  /*4e9a0*/  IMAD.MOV.U32 R0, RZ, RZ, R19 ;  /* 0x000000ffff007224 */ /* 0x000fe200078e0013 */
[----:B----4-:R-:W-:Y:S01]  /*4e9b0*/  STL.64 [R1+0x1b60], R6 ;  /* 0x001b600601007387 */ /* 0x010fe20000100a00 */
        /* <DEDUP_REMOVED lines=10> */
[----:B------:R-:W3:Y:S02]  /*4ea60*/  LDL.LU.64 R18, [R1+0x1b98] ;  /* 0x001b980001127983 */ /* 0x000ee40000300a00 */
        /* <DEDUP_REMOVED lines=8> */
[----:B------:R-:W4:Y:S02]  /*4eaf0*/  LDL.LU.64 R18, [R1+0x1b80] ;  /* 0x001b800001127983 */ /* 0x000f240000300a00 */
[----:B------:R-:W4:Y:S02]  /*4eb00*/  LDL.LU.64 R16, [R1+0x1b78] ;  /* 0x001b780001107983 */ /* 0x000f240000300a00 */
[----:B------:R-:W-:-:S07]  /*4eb10*/  IMAD.MOV.U32 R22, RZ, RZ, R2 ;  /* 0x000000ffff167224 */ /* 0x000fce00078e0002 */
[C---:B----4-:R-:W-:Y:S01]  /*4eb20*/  HMMA.16816.F32 R20, R24.reuse, R22, R16 ;  /* 0x000000161814723c */ /* 0x050fe20000001810 */
[----:B------:R-:W3:Y:S11]  /*4eb30*/  LDL.LU.64 R18, [R1+0x1b70] ;  /* 0x001b700001127983 */ /* 0x000ef60000300a00 */
[----:B------:R-:W-:Y:S11]  /*4eb40*/  @!UPT UIADD3 URZ, URZ, URZ, URZ ;  /* 0x0000003f3f3ff290 */ /* 0x000ff6000fffe03f */
[----:B------:R-:W-:Y:S01]  /*4eb50*/  STL.64 [R1+0x730], R20 ;  /* 0x0007301401007387 */ /* 0x000fe20000100a00 */
[----:B------:R-:W-:Y:S02]  /*4eb60*/  STL.64 [R1+0x738], R22 ;  /* 0x0007381601007387 */ /* 0x000fe40000100a00 */
[----:B------:R-:W-:Y:S01]  /*4eb70*/  LDSM.16.MT88.4 R20, [R8+0x17080] ;  /* 0x017080000814783b */ /* 0x000fe20000004200 */
[C---:B---3--:R-:W-:Y:S01]  /*4eb80*/  HMMA.16816.F32 R16, R24.reuse, R18, R12 ;  /* 0x000000121810723c */ /* 0x048fe2000000180c */
[----:B------:R-:W2:Y:S11]  /*4eb90*/  LDL.LU.64 R14, [R1+0x1b68] ;  /* 0x001b6800010e7983 */ /* 0x000eb60000300a00 */
[----:B------:R-:W-:Y:S11]  /*4eba0*/  @!UPT UIADD3 URZ, URZ, URZ, URZ ;  /* 0x0000003f3f3ff290 */ /* 0x000ff6000fffe03f */
[----:B------:R-:W-:Y:S01]  /*4ebb0*/  STL.64 [R1+0x530], R16 ;  /* 0x0005301001007387 */ /* 0x000fe20000100a00 */
[----:B------:R-:W-:Y:S02]  /*4ebc0*/  STL.64 [R1+0x538], R18 ;  /* 0x0005381201007387 */ /* 0x000fe40000100a00 */
[----:B------:R-:W0:Y:S02]  /*4ebd0*/  LDSM.16.MT88.4 R16, [R9+0x17000] ;  /* 0x017000000910783b */ /* 0x000e240000004200 */
[----:B0-----:R0:W-:Y:S04]  /*4ebe0*/  STL.64 [R1+0x1ae0], R18 ;  /* 0x001ae01201007387 */ /* 0x0011e80000100a00 */
[----:B0-----:R-:W3:Y:S01]  /*4ebf0*/  LDL R19, [R1+0x139c] ;  /* 0x00139c0001137983 */ /* 0x001ee20000100800 */
        /* <DEDUP_REMOVED lines=10> */
[----:B------:R-:W0:Y:S04]  /*4eca0*/  LDSM.16.MT88.4 R12, [R9+0x17080] ;  /* 0x01708000090c783b */ /* 0x000e280000004200 */
[----:B0-----:R-:W-:Y:S01]  /*4ecb0*/  STL.64 [R1+0x1a40], R14 ;  /* 0x001a400e01007387 */ /* 0x001fe20000100a00 */
[----:B------:R0:W-:Y:S03]  /*4ecc0*/  STL.64 [R1+0x1a38], R12 ;  /* 0x001a380c01007387 */ /* 0x0001e60000100a00 */
[----:B0-----:R-:W4:Y:S01]  /*4ecd0*/  LDL.LU R12, [R1+0x3f0] ;  /* 0x0003f000010c7983 */ /* 0x001f220000300800 */
[----:B------:R-:W4:Y:S02]  /*4ece0*/  LDL.LU R13, [R1+0x3f4] ;  /* 0x0003f400010d7983 */ /* 0x000f240000300800 */
[----:B------:R-:W4:Y:S02]  /*4ecf0*/  LDL.LU R14, [R1+0x3f8] ;  /* 0x0003f800010e7983 */ /* 0x000f240000300800 */
[----:B------:R-:W4:Y:S01]  /*4ed00*/  LDL.LU R15, [R1+0x3fc] ;  /* 0x0003fc00010f7983 */ /* 0x000f220000300800 */
[----:B--2---:R-:W-:Y:S01]  /*4ed10*/  HMMA.16816.F32 R8, R24, R10, R4 ;  /* 0x0000000a1808723c */ /* 0x004fe20000001804 */
[----:B------:R-:W4:Y:S01]  /*4ed20*/  LDL.LU.64 R6, [R1+0x1b50] ;  /* 0x001b500001067983 */ /* 0x000f220000300a00 */
[----:B------:R-:W2:Y:S11]  /*4ed30*/  LDL.LU.64 R4, [R1+0x1b48] ;  /* 0x001b480001047983 */ /* 0x000eb60000300a00 */
[----:B------:R-:W-:Y:S10]  /*4ed40*/  @!UPT UIADD3 URZ, URZ, URZ, URZ ;  /* 0x0000003f3f3ff290 */ /* 0x000ff4000fffe03f */
[----:B------:R-:W-:Y:S01]  /*4ed50*/  STL.64 [R1+0x400], R8 ;  /* 0x0004000801007387 */ /* 0x000fe20000100a00 */
[----:B------:R-:W-:Y:S02]  /*4ed60*/  STL.64 [R1+0x408], R10 ;  /* 0x0004080a01007387 */ /* 0x000fe40000100a00 */
[----:B---3--:R-:W0:Y:S02]  /*4ed70*/  LDSM.16.MT88.4 R8, [R19+0x17000] ;  /* 0x017000001308783b */ /* 0x008e240000004200 */
[----:B0-----:R0:W-:Y:S02]  /*4ed80*/  STL.64 [R1+0x19d8], R10 ;  /* 0x0019d80a01007387 */ /* 0x0011e40000100a00 */
[----:B------:R-:W-:Y:S02]  /*4ed90*/  STL.64 [R1+0x19d0], R8 ;  /* 0x0019d00801007387 */ /* 0x000fe40000100a00 */
[----:B0-----:R-:W3:Y:S01]  /*4eda0*/  LDL R10, [R1+0x58] ;  /* 0x00005800010a7983 */ /* 0x001ee20000100800 */
[----:B------:R-:W-:-:S02]  /*4edb0*/  IMAD.MOV.U32 R11, RZ, RZ, R0 ;  /* 0x000000ffff0b7224 */ /* 0x000fc400078e0000 */
[----:B------:R-:W2:Y:S03]  /*4edc0*/  LDL.LU R0, [R1+0x1b40] ;  /* 0x001b400001007983 */ /* 0x000ea60000300800 */
[----:B---3--:R4:W-:Y:S02]  /*4edd0*/  STL.64 [R1+0x1b28], R10 ;  /* 0x001b280a01007387 */ /* 0x0089e40000100a00 */
[----:B----4-:R-:W-:Y:S02]  /*4ede0*/  HMMA.16816.F32 R8, R24, R6, R12 ;  /* 0x000000061808723c */ /* 0x010fe4000000180c */
[----:B------:R0:W-:Y:S04]  /*4edf0*/  STL.64 [R1+0x1ae8], R6 ;  /* 0x001ae80601007387 */ /* 0x0001e80000100a00 */
[----:B------:R1:W3:Y:S11]  /*4ee00*/  LDSM.16.MT88.4 R24, [R19+0x17080] ;  /* 0x017080001318783b */ /* 0x0002f60000004200 */
[----:B------:R-:W-:Y:S06]  /*4ee10*/  @!UPT UIADD3 URZ, URZ, URZ, URZ ;  /* 0x0000003f3f3ff290 */ /* 0x000fec000fffe03f */
[----:B------:R-:W-:Y:S01]  /*4ee20*/  STL.64 [R1+0x3f0], R8 ;  /* 0x0003f00801007387 */ /* 0x000fe20000100a00 */
[----:B------:R2:W-:Y:S02]  /*4ee30*/  STL.64 [R1+0x3f8], R10 ;  /* 0x0003f80a01007387 */ /* 0x0005e40000100a00 */
[----:B0-----:R-:W4:Y:S02]  /*4ee40*/  LDL.64 R6, [R1+0x38] ;  /* 0x0000380001067983 */ /* 0x001f240000100a00 */
[----:B----4-:R0:W-:Y:S01]  /*4ee50*/  STL.64 [R1+0x1b08], R6 ;  /* 0x001b080601007387 */ /* 0x0101e20000100a00 */
[----:B------:R-:W4:Y:S02]  /*4ee60*/  LDL.LU R16, [R1+0x430] ;  /* 0x0004300001107983 */ /* 0x000f240000300800 */
[----:B------:R-:W4:Y:S02]  /*4ee70*/  LDL.LU R17, [R1+0x434] ;  /* 0x0004340001117983 */ /* 0x000f240000300800 */
[----:B------:R-:W3:Y:S01]  /*4ee80*/  LDL.LU R18, [R1+0x438] ;  /* 0x0004380001127983 */ /* 0x000ee20000300800 */
[----:B-1----:R-:W3:Y:S01]  /*4ee90*/  LDL.LU R19, [R1+0x43c] ;  /* 0x00043c0001137983 */ /* 0x002ee20000300800 */
[----:B--2---:R-:W-:-:S02]  /*4eea0*/  IMAD.MOV.U32 R11, RZ, RZ, R4 ;  /* 0x000000ffff0b7224 */ /* 0x004fc400078e0004 */
[----:B------:R-:W-:Y:S02]  /*4eeb0*/  IMAD.MOV.U32 R10, RZ, RZ, R5 ;  /* 0x000000ffff0a7224 */ /* 0x000fe400078e0005 */
[----:B0-----:R-:W-:Y:S02]  /*4eec0*/  IMAD.MOV.U32 R6, RZ, RZ, R29 ;  /* 0x000000ffff067224 */ /* 0x001fe400078e001d */
[----:B------:R-:W-:Y:S01]  /*4eed0*/  IMAD.MOV.U32 R7, RZ, RZ, R28 ;  /* 0x000000ffff077224 */ /* 0x000fe200078e001c */
[----:B---3--:R-:W-:Y:S01]  /*4eee0*/  STL.64 [R1+0x1b18], R18 ;  /* 0x001b181201007387 */ /* 0x008fe20000100a00 */
[----:B----4-:R-:W-:Y:S03]  /*4eef0*/  STL.64 [R1+0x1b10], R16 ;  /* 0x001b101001007387 */ /* 0x010fe60000100a00 */
[----:B------:R0:W-:Y:S02]  /*4ef00*/  STL.64 [R1+0x1b20], R6 ;  /* 0x001b200601007387 */ /* 0x0001e40000100a00 */
[----:B------:R-:W2:Y:S01]  /*4ef10*/  LDL.LU R4, [R1+0x460] ;  /* 0x0004600001047983 */ /* 0x000ea20000300800 */
[----:B------:R-:W2:Y:S04]  /*4ef20*/  LDL.LU R5, [R1+0x464] ;  /* 0x0004640001057983 */ /* 0x000ea80000300800 */
[----:B0-----:R-:W3:Y:S01]  /*4ef30*/  LDL.LU R6, [R1+0x468] ;  /* 0x0004680001067983 */ /* 0x001ee20000300800 */
[----:B------:R-:W3:Y:S03]  /*4ef40*/  LDL.LU R7, [R1+0x46c] ;  /* 0x00046c0001077983 */ /* 0x000ee60000300800 */
        /* <DEDUP_REMOVED lines=10> */
[----:B------:R-:W4:Y:S01]  /*4eff0*/  LDL.LU R12, [R1+0x380] ;  /* 0x00038000010c7983 */ /* 0x000f220000300800 */
[----:B------:R-:W4:Y:S02]  /*4f000*/  LDL.LU R13, [R1+0x384] ;  /* 0x00038400010d7983 */ /* 0x000f240000300800 */
[----:B------:R-:W2:Y:S02]  /*4f010*/  LDL.LU R14, [R1+0x388] ;  /* 0x00038800010e7983 */ /* 0x000ea40000300800 */
[----:B------:R-:W2:Y:S02]  /*4f020*/  LDL.LU R15, [R1+0x38c] ;  /* 0x00038c00010f7983 */ /* 0x000ea40000300800 */
[----:B--2---:R-:W-:Y:S01]  /*4f030*/  STL.64 [R1+0x1a50], R14 ;  /* 0x001a500e01007387 */ /* 0x004fe20000100a00 */
[----:B----4-:R-:W-:Y:S02]  /*4f040*/  STL.64 [R1+0x1a48], R12 ;  /* 0x001a480c01007387 */ /* 0x010fe40000100a00 */
[----:B------:R-:W-:Y:S02]  /*4f050*/  STL.64 [R1+0x1960], R26 ;  /* 0x0019601a01007387 */ /* 0x000fe40000100a00 */
[----:B------:R0:W-:Y:S02]  /*4f060*/  STL.64 [R1+0x1958], R24 ;  /* 0x0019581801007387 */ /* 0x0001e40000100a00 */
        /* <DEDUP_REMOVED lines=11> */
[----:B----4-:R0:W-:Y:S01]  /*4f120*/  STL.64 [R1+0x1a70], R26 ;  /* 0x001a701a01007387 */ /* 0x0101e20000100a00 */
[----:B--2---:R-:W-:Y:S03]  /*4f130*/  STL.64 [R1+0x1a68], R24 ;  /* 0x001a681801007387 */ /* 0x004fe60000100a00 */
[----:B0-----:R-:W2:Y:S01]  /*4f140*/  LDL.LU.64 R26, [R1+0x28] ;  /* 0x00002800011a7983 */ /* 0x001ea20000300a00 */
[----:B------:R-:W4:Y:S02]  /*4f150*/  LDL.LU.64 R6, [R1+0x1b38] ;  /* 0x001b380001067983 */ /* 0x000f240000300a00 */
[----:B------:R-:W4:Y:S04]  /*4f160*/  LDL.LU.64 R4, [R1+0x1b30] ;  /* 0x001b300001047983 */ /* 0x000f280000300a00 */
[----:B------:R-:W-:Y:S01]  /*4f170*/  STL.64 [R1+0x620], R8 ;  /* 0x0006200801007387 */ /* 0x000fe20000100a00 */
[----:B------:R0:W-:Y:S04]  /*4f180*/  STL.64 [R1+0x628], R10 ;  /* 0x0006280a01007387 */ /* 0x0001e80000100a00 */
[----:B0-----:R-:W4:Y:S02]  /*4f190*/  LDL.LU.64 R10, [R1+0x1b28] ;  /* 0x001b2800010a7983 */ /* 0x001f240000300a00 */
[C---:B----4-:R-:W-:Y:S11]  /*4f1a0*/  HMMA.16816.F32 R4, R20.reuse, R10, R4 ;  /* 0x0000000a1404723c */ /* 0x050ff60000001804 */
[----:B------:R-:W-:Y:S11]  /*4f1b0*/  @!UPT UIADD3 URZ, URZ, URZ, URZ ;  /* 0x0000003f3f3ff290 */ /* 0x000ff6000fffe03f */
[----:B------:R-:W-:Y:S01]  /*4f1c0*/  @!UPT UIADD3 URZ, URZ, URZ, URZ ;  /* 0x0000003f3f3ff290 */ /* 0x000fe2000fffe03f */
[----:B------:R-:W-:Y:S01]  /*4f1d0*/  STL.64 [R1+0x610], R4 ;  /* 0x0006100401007387 */ /* 0x000fe20000100a00 */
[----:B------:R0:W-:Y:S03]  /*4f1e0*/  STL.64 [R1+0x618], R6 ;  /* 0x0006180601007387 */ /* 0x0001e60000100a00 */
[----:B0-----:R-:W3:Y:S01]  /*4f1f0*/  LDL.LU.64 R6, [R1+0x1b20] ;  /* 0x001b200001067983 */ /* 0x001ee20000300a00 */
[----:B------:R0:W-:Y:S02]  /*4f200*/  STL.64 [R1+0x1af0], R10 ;  /* 0x001af00a01007387 */ /* 0x0001e40000100a00 */
[----:B------:R-:W4:Y:S02]  /*4f210*/  LDL.LU R8, [R1+0x440] ;  /* 0x0004400001087983 */ /* 0x000f240000300800 */
[----:B------:R-:W4:Y:S01]  /*4f220*/  LDL.LU R9, [R1+0x444] ;  /* 0x0004440001097983 */ /* 0x000f220000300800 */
[----:B0-----:R-:W4:Y:S01]  /*4f230*/  LDL.LU R10, [R1+0x448] ;  /* 0x00044800010a7983 */ /* 0x001f220000300800 */
[----:B------:R-:W4:Y:S01]  /*4f240*/  LDL.LU R11, [R1+0x44c] ;  /* 0x00044c00010b7983 */ /* 0x000f220000300800 */
[C---:B---3--:R-:W-:Y:S02]  /*4f250*/  HMMA.16816.F32 R4, R20.reuse, R6, R16 ;  /* 0x000000061404723c */ /* 0x048fe40000001810 */
[----:B------:R-:W2:Y:S01]  /*4f260*/  LDL.LU.64 R18, [R1+0x1b18] ;  /* 0x001b180001127983 */ /* 0x000ea20000300a00 */
[----:B------:R-:W2:Y:S11]  /*4f270*/  LDL.LU.64 R16, [R1+0x1b10] ;  /* 0x001b100001107983 */ /* 0x000eb60000300a00 */
[----:B------:R-:W-:Y:S09]  /*4f280*/  @!UPT UIADD3 URZ, URZ, URZ, URZ ;  /* 0x0000003f3f3ff290 */ /* 0x000ff2000fffe03f */
[----:B------:R-:W-:Y:S01]  /*4f290*/  STL.64 [R1+0x600], R4 ;  /* 0x0006000401007387 */ /* 0x000fe20000100a00 */
[----:B------:R0:W-:Y:S03]  /*4f2a0*/  STL.64 [R1+0x608], R6 ;  /* 0x0006080601007387 */ /* 0x0001e60000100a00 */
[----:B0-----:R-:W4:Y:S01]  /*4f2b0*/  LDL.LU.64 R6, [R1+0x1b08] ;  /* 0x001b080001067983 */ /* 0x001f220000300a00 */
[----:B------:R-:W-:Y:S02]  /*4f2c0*/  IMAD.MOV.U32 R14, RZ, RZ, R3 ;  /* 0x000000ffff0e7224 */ /* 0x000fe400078e0003 */
[----:B------:R-:W-:Y:S01]  /*4f2d0*/  IMAD.MOV.U32 R15, RZ, RZ, R2 ;  /* 0x000000ffff0f7224 */ /* 0x000fe200078e0002 */
[----:B----4-:R-:W-:Y:S01]  /*4f2e0*/  HMMA.16816.F32 R8, R20, R6, R8 ;  /* 0x000000061408723c */ /* 0x010fe20000001808 */
[----:B------:R-:W-:Y:S02]  /*4f2f0*/  IMAD.MOV.U32 R3, RZ, RZ, R6 ;  /* 0x000000ffff037224 */ /* 0x000fe400078e0006 */
[----:B------:R-:W-:-:S05]  /*4f300*/  IMAD.MOV.U32 R2, RZ, RZ, R7 ;  /* 0x000000ffff027224 */ /* 0x000fca00078e0007 */
[----:B--2---:R-:W-:Y:S11]  /*4f310*/  HMMA.16816.F32 R4, R20, R26, R16 ;  /* 0x0000001a1404723c */ /* 0x004ff60000001810 */
[----:B------:R-:W-:Y:S04]  /*4f320*/  @!UPT UIADD3 URZ, URZ, URZ, URZ ;  /* 0x0000003f3f3ff290 */ /* 0x000fe8000fffe03f */
[----:B------:R-:W-:Y:S01]  /*4f330*/  STL.64 [R1+0x5f0], R8 ;  /* 0x0005f00801007387 */ /* 0x000fe20000100a00 */
[----:B------:R-:W-:Y:S02]  /*4f340*/  STL.64 [R1+0x5f8], R10 ;  /* 0x0005f80a01007387 */ /* 0x000fe40000100a00 */
[----:B------:R0:W-:Y:S05]  /*4f350*/  STL.64 [R1+0x1a80], R26 ;  /* 0x001a801a01007387 */ /* 0x0001ea0000100a00 */
[----:B------:R-:W-:Y:S01]  /*4f360*/  STL.64 [R1+0x240], R4 ;  /* 0x0002400401007387 */ /* 0x000fe20000100a00 */
[----:B------:R-:W-:Y:S01]  /*4f370*/  STL.64 [R1+0x248], R6 ;  /* 0x0002480601007387 */ /* 0x000fe20000100a00 */
[----:B0-----:R-:W-:-:S02]  /*4f380*/  IMAD.MOV.U32 R26, RZ, RZ, R3 ;  /* 0x000000ffff1a7224 */ /* 0x001fc400078e0003 */
[----:B------:R-:W-:-:S05]  /*4f390*/  IMAD.MOV.U32 R27, RZ, RZ, R2 ;  /* 0x000000ffff1b7224 */ /* 0x000fca00078e0002 */
[----:B------:R0:W-:Y:S04]  /*4f3a0*/  STL.64 [R1+0x1a98], R26 ;  /* 0x001a981a01007387 */ /* 0x0001e80000100a00 */
[----:B0-----:R-:W2:Y:S04]  /*4f3b0*/  LDL.64 R26, [R1+0x48] ;  /* 0x00004800011a7983 */ /* 0x001ea80000100a00 */
[----:B--2---:R0:W-:Y:S01]  /*4f3c0*/  STL.64 [R1+0x1ab0], R26 ;  /* 0x001ab01a01007387 */ /* 0x0041e20000100a00 */
[----:B------:R-:W2:Y:S02]  /*4f3d0*/  LDL.LU R24, [R1+0x3d0] ;  /* 0x0003d00001187983 */ /* 0x000ea40000300800 */
[----:B------:R-:W2:Y:S01]  /*4f3e0*/  LDL.LU R25, [R1+0x3d4] ;  /* 0x0003d40001197983 */ /* 0x000ea20000300800 */
[----:B0-----:R-:W3:Y:S01]  /*4f3f0*/  LDL.LU R26, [R1+0x3d8] ;  /* 0x0003d800011a7983 */ /* 0x001ee20000300800 */
[----:B------:R-:W3:Y:S02]  /*4f400*/  LDL.LU R27, [R1+0x3dc] ;  /* 0x0003dc00011b7983 */ /* 0x000ee40000300800 */
[----:B------:R-:W4:Y:S02]  /*4f410*/  LDL.LU R8, [R1+0x410] ;  /* 0x0004100001087983 */ /* 0x000f240000300800 */
[----:B------:R-:W4:Y:S01]  /*4f420*/  LDL.LU R9, [R1+0x414] ;  /* 0x0004140001097983 */ /* 0x000f220000300800 */
[----:B------:R-:W2:Y:S01]  /*4f430*/  LDL.LU R10, [R1+0x418] ;  /* 0x00041800010a7983 */ /* 0x000ea20000300800 */
[----:B------:R-:W2:Y:S03]  /*4f440*/  LDL.LU R11, [R1+0x41c] ;  /* 0x00041c00010b7983 */ /* 0x000ea60000300800 */
[----:B--2---:R-:W-:Y:S01]  /*4f450*/  STL.64 [R1+0x1b00], R10 ;  /* 0x001b000a01007387 */ /* 0x004fe20000100a00 */
[----:B----4-:R0:W-:Y:S03]  /*4f460*/  STL.64 [R1+0x1af8], R8 ;  /* 0x001af80801007387 */ /* 0x0101e60000100a00 */
[----:B0-----:R-:W2:Y:S01]  /*4f470*/  LDL.LU R8, [R1+0x420] ;  /* 0x0004200001087983 */ /* 0x001ea20000300800 */
[----:B------:R-:W2:Y:S02]  /*4f480*/  LDL.LU R9, [R1+0x424] ;  /* 0x0004240001097983 */ /* 0x000ea40000300800 */
[----:B------:R-:W2:Y:S02]  /*4f490*/  LDL.LU R10, [R1+0x428] ;  /* 0x00042800010a7983 */ /* 0x000ea40000300800 */
[----:B------:R-:W2:Y:S01]  /*4f4a0*/  LDL.LU R11, [R1+0x42c] ;  /* 0x00042c00010b7983 */ /* 0x000ea20000300800 */
[----:B------:R-:W4:Y:S01]  /*4f4b0*/  LDL.LU.64 R6, [R1+0x8] ;  /* 0x0000080001067983 */ /* 0x000f220000300a00 */
[----:B------:R-:W4:Y:S02]  /*4f4c0*/  LDL.LU R16, [R1+0x370] ;  /* 0x0003700001107983 */ /* 0x000f240000300800 */
[----:B------:R-:W4:Y:S02]  /*4f4d0*/  LDL.LU R17, [R1+0x374] ;  /* 0x0003740001117983 */ /* 0x000f240000300800 */
[----:B------:R-:W4:Y:S01]  /*4f4e0*/  LDL.LU R18, [R1+0x378] ;  /* 0x0003780001127983 */ /* 0x000f220000300800 */
[----:B------:R-:W4:Y:S01]  /*4f4f0*/  LDL.LU R19, [R1+0x37c] ;  /* 0x00037c0001137983 */ /* 0x000f220000300800 */
[----:B---3--:R-:W-:Y:S02]  /*4f500*/  STL.64 [R1+0x1ac0], R26 ;  /* 0x001ac01a01007387 */ /* 0x008fe40000100a00 */
[----:B------:R0:W-:Y:S02]  /*4f510*/  STL.64 [R1+0x1ab8], R24 ;  /* 0x001ab81801007387 */ /* 0x0001e40000100a00 */
        /* <DEDUP_REMOVED lines=22> */
[----:B----4-:R-:W-:Y:S01]  /*4f680*/  HMMA.16816.F32 R8, R20, R6, R8 ;  /* 0x000000061408723c */ /* 0x010fe20000001808 */
[----:B--2---:R-:W-:Y:S01]  /*4f690*/  STL.64 [R1+0x1aa8], R14 ;  /* 0x001aa80e01007387 */ /* 0x004fe20000100a00 */
[----:B------:R0:W-:Y:S03]  /*4f6a0*/  STL.64 [R1+0x1aa0], R12 ;  /* 0x001aa00c01007387 */ /* 0x0001e60000100a00 */
[----:B0-----:R-:W2:Y:S01]  /*4f6b0*/  LDL.LU R12, [R1+0x3c0] ;  /* 0x0003c000010c7983 */ /* 0x001ea20000300800 */
[----:B------:R-:W2:Y:S02]  /*4f6c0*/  LDL.LU R13, [R1+0x3c4] ;  /* 0x0003c400010d7983 */ /* 0x000ea40000300800 */
[----:B------:R-:W4:Y:S02]  /*4f6d0*/  LDL.LU R14, [R1+0x3c8] ;  /* 0x0003c800010e7983 */ /* 0x000f240000300800 */
[----:B------:R-:W4:Y:S02]  /*4f6e0*/  LDL.LU R15, [R1+0x3cc] ;  /* 0x0003cc00010f7983 */ /* 0x000f240000300800 */
[----:B------:R-:W-:-:S02]  /*4f6f0*/  IMAD.MOV.U32 R3, RZ, RZ, R6 ;  /* 0x000000ffff037224 */ /* 0x000fc400078e0006 */
[----:B------:R-:W-:Y:S01]  /*4f700*/  IMAD.MOV.U32 R2, RZ, RZ, R7 ;  /* 0x000000ffff027224 */ /* 0x000fe200078e0007 */
[----:B----4-:R0:W-:Y:S01]  /*4f710*/  STL.64 [R1+0x1ad0], R14 ;  /* 0x001ad00e01007387 */ /* 0x0101e20000100a00 */
[----:B--2---:R-:W-:Y:S03]  /*4f720*/  STL.64 [R1+0x1ac8], R12 ;  /* 0x001ac80c01007387 */ /* 0x004fe60000100a00 */
[----:B0-----:R-:W2:Y:S04]  /*4f730*/  LDL.64 R14, [R1+0x68] ;  /* 0x00006800010e7983 */ /* 0x001ea80000100a00 */
[----:B------:R-:W-:Y:S02]  /*4f740*/  STL.64 [R1+0x1b0], R8 ;  /* 0x0001b00801007387 */ /* 0x000fe40000100a00 */
[----:B------:R0:W-:Y:S02]  /*4f750*/  STL.64 [R1+0x1b8], R10 ;  /* 0x0001b80a01007387 */ /* 0x0001e40000100a00 */
[----:B0-----:R-:W4:Y:S01]  /*4f760*/  LDL.LU.64 R10, [R1+0x1af0] ;  /* 0x001af000010a7983 */ /* 0x001f220000300a00 */
[----:B------:R-:W2:Y:S02]  /*4f770*/  LDL.LU.64 R6, [R1+0x1ae8] ;  /* 0x001ae80001067983 */ /* 0x000ea40000300a00 */
[----:B--2---:R-:W-:Y:S01]  /*4f780*/  HMMA.16816.F32 R20, R20, R6, R16 ;  /* 0x000000061414723c */ /* 0x004fe20000001810 */
[----:B------:R-:W3:Y:S01]  /*4f790*/  LDL.LU.64 R18, [R1+0x1ae0] ;  /* 0x001ae00001127983 */ /* 0x000ee20000300a00 */
[----:B------:R-:W3:Y:S02]  /*4f7a0*/  LDL.LU.64 R16, [R1+0x1ad8] ;  /* 0x001ad80001107983 */ /* 0x000ee40000300a00 */
[----:B------:R-:W-:-:S02]  /*4f7b0*/  IMAD.MOV.U32 R9, RZ, RZ, R14 ;  /* 0x000000ffff097224 */ /* 0x000fc400078e000e */
[----:B------:R-:W-:Y:S11]  /*4f7c0*/  IMAD.MOV.U32 R8, RZ, RZ, R15 ;  /* 0x000000ffff087224 */ /* 0x000ff600078e000f */
[----:B------:R-:W-:Y:S06]  /*4f7d0*/  @!UPT UIADD3 URZ, URZ, URZ, URZ ;  /* 0x0000003f3f3ff290 */ /* 0x000fec000fffe03f */
[----:B------:R-:W-:Y:S01]  /*4f7e0*/  STL.64 [R1+0x190], R20 ;  /* 0x0001901401007387 */ /* 0x000fe20000100a00 */
[----:B------:R-:W-:Y:S01]  /*4f7f0*/  STL.64 [R1+0x198], R22 ;  /* 0x0001981601007387 */ /* 0x000fe20000100a00 */
[C---:B---3--:R-:W-:Y:S02]  /*4f800*/  HMMA.16816.F32 R24, R16.reuse, R14, R24 ;  /* 0x0000000e1018723c */ /* 0x048fe40000001818 */
[----:B------:R-:W2:Y:S01]  /*4f810*/  LDL.LU.64 R14, [R1+0x1ad0] ;  /* 0x001ad000010e7983 */ /* 0x000ea20000300a00 */
[----:B------:R-:W2:Y:S11]  /*4f820*/  LDL.LU.64 R12, [R1+0x1ac8] ;  /* 0x001ac800010c7983 */ /* 0x000eb60000300a00 */
[----:B------:R-:W-:Y:S09]  /*4f830*/  @!UPT UIADD3 URZ, URZ, URZ, URZ ;  /* 0x0000003f3f3ff290 */ /* 0x000ff2000fffe03f */
[----:B------:R-:W-:Y:S01]  /*4f840*/  STL.64 [R1+0x6d0], R24 ;  /* 0x0006d01801007387 */ /* 0x000fe20000100a00 */
[----:B------:R0:W-:Y:S02]  /*4f850*/  STL.64 [R1+0x6d8], R26 ;  /* 0x0006d81a01007387 */ /* 0x0001e40000100a00 */
        /* <DEDUP_REMOVED lines=8> */
[----:B------:R0:W-:Y:S02]  /*4f8e0*/  STL.64 [R1+0x698], R26 ;  /* 0x0006981a01007387 */ /* 0x0001e40000100a00 */
[----:B------:R-:W-:Y:S02]  /*4f8f0*/  IMAD.MOV.U32 R5, RZ, RZ, R26 ;  /* 0x000000ffff057224 */ /* 0x000fe400078e001a */
[----:B0-----:R-:W2:Y:S01]  /*4f900*/  LDL.LU.64 R26, [R1+0x1ab0] ;  /* 0x001ab000011a7983 */ /* 0x001ea20000300a00 */
[----:B------:R-:W-:Y:S02]  /*4f910*/  STL.64 [R1+0x1a30], R10 ;  /* 0x001a300a01007387 */ /* 0x000fe40000100a00 */
[----:B------:R0:W-:Y:S01]  /*4f920*/  STL [R1+0x17c0], R5 ;  /* 0x0017c00501007387 */ /* 0x0001e20000100800 */
[----:B--2---:R-:W-:Y:S01]  /*4f930*/  HMMA.16816.F32 R12, R16, R26, R12 ;  /* 0x0000001a100c723c */ /* 0x004fe2000000180c */
[----:B0-----:R-:W-:-:S02]  /*4f940*/  IMAD.MOV.U32 R5, RZ, RZ, R26 ;  /* 0x000000ffff057224 */ /* 0x001fc400078e001a */
        /* <DEDUP_REMOVED lines=13> */
[----:B0-----:R-:W2:Y:S01]  /*4fa20*/  LDL.LU.64 R26, [R1+0x1a80] ;  /* 0x001a8000011a7983 */ /* 0x001ea20000300a00 */
[----:B------:R-:W-:Y:S02]  /*4fa30*/  IMAD.MOV.U32 R22, RZ, RZ, R3 ;  /* 0x000000ffff167224 */ /* 0x000fe400078e0003 */
        /* <DEDUP_REMOVED lines=26> */
[----:B--2---:R-:W-:Y:S01]  /*4fbe0*/  HMMA.16816.F32 R20, R16, R6, R24 ;  /* 0x000000061014723c */ /* 0x004fe20000001818 */
[----:B------:R0:W-:Y:S01]  /*4fbf0*/  STL.64 [R1+0x19e0], R6 ;  /* 0x0019e00601007387 */ /* 0x0001e20000100a00 */
[----:B------:R-:W2:Y:S05]  /*4fc00*/  LDL.LU R16, [R1+0x80] ;  /* 0x0000800001107983 */ /* 0x000eaa0000300800 */
[----:B0-----:R-:W-:-:S02]  /*4fc10*/  IMAD.MOV.U32 R7, RZ, RZ, R8 ;  /* 0x000000ffff077224 */ /* 0x001fc400078e0008 */
[----:B------:R-:W-:Y:S11]  /*4fc20*/  IMAD.MOV.U32 R6, RZ, RZ, R9 ;  /* 0x000000ffff067224 */ /* 0x000ff600078e0009 */
[----:B------:R-:W-:Y:S03]  /*4fc30*/  @!UPT UIADD3 URZ, URZ, URZ, URZ ;  /* 0x0000003f3f3ff290 */ /* 0x000fe6000fffe03f */
[----:B------:R0:W-:Y:S01]  /*4fc40*/  STL.64 [R1+0x490], R20 ;  /* 0x0004901401007387 */ /* 0x0001e20000100a00 */
[----:B------:R1:W-:Y:S02]  /*4fc50*/  STL.64 [R1+0x498], R22 ;  /* 0x0004981601007387 */ /* 0x0003e40000100a00 */
[----:B------:R-:W2:Y:S02]  /*4fc60*/  LDL.LU R17, [R1+0x84] ;  /* 0x0000840001117983 */ /* 0x000ea40000300800 */
[----:B------:R-:W4:Y:S01]  /*4fc70*/  LDL.LU R18, [R1+0x88] ;  /* 0x0000880001127983 */ /* 0x000f220000300800 */
[----:B------:R-:W4:Y:S04]  /*4fc80*/  LDL.LU R19, [R1+0x8c] ;  /* 0x00008c0001137983 */ /* 0x000f280000300800 */
[----:B0-----:R-:W2:Y:S01]  /*4fc90*/  LDL.LU R20, [R1+0x2b0] ;  /* 0x0002b00001147983 */ /* 0x001ea20000300800 */
[----:B------:R-:W2:Y:S02]  /*4fca0*/  LDL.LU R21, [R1+0x2b4] ;  /* 0x0002b40001157983 */ /* 0x000ea40000300800 */
[----:B-1----:R-:W2:Y:S02]  /*4fcb0*/  LDL.LU R22, [R1+0x2b8] ;  /* 0x0002b80001167983 */ /* 0x002ea40000300800 */
[----:B------:R-:W2:Y:S01]  /*4fcc0*/  LDL.LU R23, [R1+0x2bc] ;  /* 0x0002bc0001177983 */ /* 0x000ea20000300800 */
[----:B------:R-:W3:Y:S01]  /*4fcd0*/  LDL.LU R8, [R1+0x2c0] ;  /* 0x0002c00001087983 */ /* 0x000ee20000300800 */
[----:B------:R-:W3:Y:S02]  /*4fce0*/  LDL.LU R9, [R1+0x2c4] ;  /* 0x0002c40001097983 */ /* 0x000ee40000300800 */
[----:B------:R-:W3:Y:S02]  /*4fcf0*/  LDL.LU R10, [R1+0x2c8] ;  /* 0x0002c800010a7983 */ /* 0x000ee40000300800 */
[----:B------:R-:W3:Y:S01]  /*4fd00*/  LDL.LU R11, [R1+0x2cc] ;  /* 0x0002cc00010b7983 */ /* 0x000ee20000300800 */
        /* <DEDUP_REMOVED lines=10> */
[----:B--2---:R0:W-:Y:S01]  /*4fdb0*/  STL.64 [R1+0x1988], R26 ;  /* 0x0019881a01007387 */ /* 0x0041e20000100a00 */
[----:B------:R-:W-:Y:S03]  /*4fdc0*/  STL.64 [R1+0x1980], R24 ;  /* 0x0019801801007387 */ /* 0x000fe60000100a00 */
[----:B0-----:R-:W2:Y:S04]  /*4fdd0*/  LDL.LU.64 R26, [R1+0x38] ;  /* 0x00003800011a7983 */ /* 0x001ea80000300a00 */
[----:B--2---:R-:W-:Y:S01]  /*4fde0*/  STL.64 [R1+0x1a18], R26 ;  /* 0x001a181a01007387 */ /* 0x004fe20000100a00 */
[----:B----4-:R0:W-:Y:S02]  /*4fdf0*/  STL.64 [R1+0x18e8], R18 ;  /* 0x0018e81201007387 */ /* 0x0101e40000100a00 */
[----:B------:R1:W-:Y:S02]  /*4fe00*/  STL.64 [R1+0x18e0], R16 ;  /* 0x0018e01001007387 */ /* 0x0003e40000100a00 */
[----:B0-----:R-:W-:-:S02]  /*4fe10*/  IMAD.MOV.U32 R18, RZ, RZ, R3 ;  /* 0x000000ffff127224 */ /* 0x001fc400078e0003 */
[----:B------:R-:W-:-:S05]  /*4fe20*/  IMAD.MOV.U32 R19, RZ, RZ, R2 ;  /* 0x000000ffff137224 */ /* 0x000fca00078e0002 */
[----:B------:R0:W-:Y:S01]  /*4fe30*/  STL.64 [R1+0x1a10], R18 ;  /* 0x001a101201007387 */ /* 0x0001e20000100a00 */
[----:B-1----:R-:W2:Y:S02]  /*4fe40*/  LDL.LU R16, [R1+0x290] ;  /* 0x0002900001107983 */ /* 0x002ea40000300800 */
[----:B------:R-:W2:Y:S01]  /*4fe50*/  LDL.LU R17, [R1+0x294] ;  /* 0x0002940001117983 */ /* 0x000ea20000300800 */
[----:B0-----:R-:W4:Y:S01]  /*4fe60*/  LDL.LU R18, [R1+0x298] ;  /* 0x0002980001127983 */ /* 0x001f220000300800 */
[----:B------:R-:W4:Y:S02]  /*4fe70*/  LDL.LU R19, [R1+0x29c] ;  /* 0x00029c0001137983 */ /* 0x000f240000300800 */
[----:B------:R-:W-:Y:S02]  /*4fe80*/  IMAD.MOV.U32 R26, RZ, RZ, R5 ;  /* 0x000000ffff1a7224 */ /* 0x000fe400078e0005 */
[----:B------:R-:W-:Y:S02]  /*4fe90*/  IMAD.MOV.U32 R27, RZ, RZ, R4 ;  /* 0x000000ffff1b7224 */ /* 0x000fe400078e0004 */
[C---:B---3--:R-:W-:Y:S01]  /*4fea0*/  HMMA.16816.F32 R4, R12.reuse, R6, R8 ;  /* 0x000000060c04723c */ /* 0x048fe20000001808 */
[----:B----4-:R-:W-:Y:S01]  /*4feb0*/  STL.64 [R1+0x1a28], R18 ;  /* 0x001a281201007387 */ /* 0x010fe20000100a00 */
[----:B--2---:R0:W-:Y:S03]  /*4fec0*/  STL.64 [R1+0x1a20], R16 ;  /* 0x001a201001007387 */ /* 0x0041e60000100a00 */
[----:B0-----:R-:W2:Y:S01]  /*4fed0*/  LDL.LU R16, [R1+0x2a0] ;  /* 0x0002a00001107983 */ /* 0x001ea20000300800 */
[----:B------:R-:W2:Y:S02]  /*4fee0*/  LDL.LU R17, [R1+0x2a4] ;  /* 0x0002a40001117983 */ /* 0x000ea40000300800 */
[----:B------:R-:W2:Y:S02]  /*4fef0*/  LDL.LU R18, [R1+0x2a8] ;  /* 0x0002a80001127983 */ /* 0x000ea40000300800 */
[----:B------:R-:W2:Y:S01]  /*4ff00*/  LDL.LU R19, [R1+0x2ac] ;  /* 0x0002ac0001137983 */ /* 0x000ea20000300800 */
[----:B------:R-:W3:Y:S11]  /*4ff10*/  LDL.LU.64 R10, [R1+0x1a30] ;  /* 0x001a3000010a7983 */ /* 0x000ef60000300a00 */
[----:B------:R-:W-:Y:S01]  /*4ff20*/  @!UPT UIADD3 URZ, URZ, URZ, URZ ;  /* 0x0000003f3f3ff290 */ /* 0x000fe2000fffe03f */
[----:B------:R0:W-:Y:S02]  /*4ff30*/  STL.64 [R1+0x5e0], R4 ;  /* 0x0005e00401007387 */ /* 0x0001e40000100a00 */
[----:B------:R1:W-:Y:S01]  /*4ff40*/  STL.64 [R1+0x5e8], R6 ;  /* 0x0005e80601007387 */ /* 0x0003e20000100a00 */
[----:B0-----:R-:W4:Y:S01]  /*4ff50*/  LDL.LU R4, [R1+0x260] ;  /* 0x0002600001047983 */ /* 0x001f220000300800 */
[C---:B---3--:R-:W-:Y:S11]  /*4ff60*/  HMMA.16816.F32 R8, R12.reuse, R10, R20 ;  /* 0x0000000a0c08723c */ /* 0x048ff60000001814 */
[----:B------:R-:W-:Y:S11]  /*4ff70*/  @!UPT UIADD3 URZ, URZ, URZ, URZ ;  /* 0x0000003f3f3ff290 */ /* 0x000ff6000fffe03f */
[----:B------:R-:W-:Y:S01]  /*4ff80*/  @!UPT UIADD3 URZ, URZ, URZ, URZ ;  /* 0x0000003f3f3ff290 */ /* 0x000fe2000fffe03f */
[----:B------:R-:W-:Y:S01]  /*4ff90*/  STL.64 [R1+0x5b0], R8 ;  /* 0x0005b00801007387 */ /* 0x000fe20000100a00 */
[----:B------:R-:W-:Y:S02]  /*4ffa0*/  STL.64 [R1+0x5b8], R10 ;  /* 0x0005b80a01007387 */ /* 0x000fe40000100a00 */
[----:B------:R-:W4:Y:S02]  /*4ffb0*/  LDL.LU R5, [R1+0x264] ;  /* 0x0002640001057983 */ /* 0x000f240000300800 */
[----:B-1----:R-:W3:Y:S01]  /*4ffc0*/  LDL.LU R6, [R1+0x268] ;  /* 0x0002680001067983 */ /* 0x002ee20000300800 */
[----:B------:R-:W3:Y:S01]  /*4ffd0*/  LDL.LU R7, [R1+0x26c] ;  /* 0x00026c0001077983 */ /* 0x000ee20000300800 */
[C---:B--2---:R-:W-:Y:S03]  /*4ffe0*/  HMMA.16816.F32 R24, R12.reuse, R26, R16 ;  /* 0x0000001a0c18723c */ /* 0x044fe60000001810 */
[----:B---3--:R-:W-:Y:S01]  /*4fff0*/  STL.64 [R1+0x19f8], R6 ;  /* 0x0019f80601007387 */ /* 0x008fe20000100a00 */
[----:B----4-:R0:W-:Y:S03]  /*50000*/  STL.64 [R1+0x19f0], R4 ;  /* 0x0019f00401007387 */ /* 0x0101e60000100a00 */
        /* <DEDUP_REMOVED lines=15> */
[----:B------:R-:W2:Y:S02]  /*50100*/  LDL.LU.64 R18, [R1+0x1a28] ;  /* 0x001a280001127983 */ /* 0x000ea40000300a00 */
[----:B------:R-:W2:Y:S02]  /*50110*/  LDL.LU.64 R16, [R1+0x1a20] ;  /* 0x001a200001107983 */ /* 0x000ea40000300a00 */
[----:B------:R-:W-:Y:S01]  /*50120*/  STL.64 [R1+0x5a0], R24 ;  /* 0x0005a01801007387 */ /* 0x000fe20000100a00 */
[----:B------:R0:W-:Y:S04]  /*50130*/  STL.64 [R1+0x5a8], R26 ;  /* 0x0005a81a01007387 */ /* 0x0001e80000100a00 */
[----:B0-----:R-:W2:Y:S02]  /*50140*/  LDL.LU.64 R26, [R1+0x1a18] ;  /* 0x001a1800011a7983 */ /* 0x001ea40000300a00 */
[C---:B--2---:R-:W-:Y:S11]  /*50150*/  HMMA.16816.F32 R16, R12.reuse, R26, R16 ;  /* 0x0000001a0c10723c */ /* 0x044ff60000001810 */
[----:B------:R-:W-:Y:S11]  /*50160*/  @!UPT UIADD3 URZ, URZ, URZ, URZ ;  /* 0x0000003f3f3ff290 */ /* 0x000ff6000fffe03f */
[----:B------:R-:W-:Y:S01]  /*50170*/  @!UPT UIADD3 URZ, URZ, URZ, URZ ;  /* 0x0000003f3f3ff290 */ /* 0x000fe2000fffe03f */
[----:B------:R-:W-:Y:S01]  /*50180*/  STL.64 [R1+0x590], R16 ;  /* 0x0005901001007387 */ /* 0x000fe20000100a00 */
[----:B------:R0:W-:Y:S03]  /*50190*/  STL.64 [R1+0x598], R18 ;  /* 0x0005981201007387 */ /* 0x0001e60000100a00 */
[----:B0-----:R-:W2:Y:S01]  /*501a0*/  LDL.LU.64 R18, [R1+0x1a10] ;  /* 0x001a100001127983 */ /* 0x001ea20000300a00 */
[----:B------:R0:W-:Y:S03]  /*501b0*/  STL.64 [R1+0x1998], R26 ;  /* 0x0019981a01007387 */ /* 0x0001e60000100a00 */
[----:B0-----:R-:W2:Y:S04]  /*501c0*/  LDL.LU.64 R26, [R1+0x48] ;  /* 0x00004800011a7983 */ /* 0x001ea80000300a00 */
[----:B--2---:R0:W-:Y:S04]  /*501d0*/  STL.64 [R1+0x19b0], R26 ;  /* 0x0019b01a01007387 */ /* 0x0041e80000100a00 */
[----:B0-----:R-:W2:Y:S01]  /*501e0*/  LDL.LU.64 R26, [R1+0x58] ;  /* 0x00005800011a7983 */ /* 0x001ea20000300a00 */
[C---:B------:R-:W-:Y:S03]  /*501f0*/  HMMA.16816.F32 R4, R12.reuse, R18, R4 ;  /* 0x000000120c04723c */ /* 0x040fe60000001804 */
[----:B--2---:R0:W-:Y:S04]  /*50200*/  STL.64 [R1+0x19b8], R26 ;  /* 0x0019b81a01007387 */ /* 0x0041e80000100a00 */
[----:B0-----:R-:W2:Y:S11]  /*50210*/  LDL.LU.64 R26, [R1+0x68] ;  /* 0x00006800011a7983 */ /* 0x001eb60000300a00 */
[----:B------:R-:W-:Y:S05]  /*50220*/  @!UPT UIADD3 URZ, URZ, URZ, URZ ;  /* 0x0000003f3f3ff290 */ /* 0x000fea000fffe03f */
[----:B------:R-:W-:Y:S02]  /*50230*/  STL.64 [R1+0x110], R4 ;  /* 0x0001100401007387 */ /* 0x000fe40000100a00 */
[----:B------:R0:W-:Y:S02]  /*50240*/  STL.64 [R1+0x118], R6 ;  /* 0x0001180601007387 */ /* 0x0001e40000100a00 */
        /* <DEDUP_REMOVED lines=14> */
[----:B------:R-:W-:-:S02]  /*50330*/  IMAD.MOV.U32 R3, RZ, RZ, R22 ;  /* 0x000000ffff037224 */ /* 0x000fc400078e0016 */
[----:B------:R-:W-:Y:S01]  /*50340*/  IMAD.MOV.U32 R2, RZ, RZ, R23 ;  /* 0x000000ffff027224 */ /* 0x000fe200078e0017 */
[----:B--2---:R-:W-:Y:S01]  /*50350*/  STL.64 [R1+0x19c8], R18 ;  /* 0x0019c81201007387 */ /* 0x004fe20000100a00 */
[----:B------:R0:W-:Y:S03]  /*50360*/  STL.64 [R1+0x19c0], R16 ;  /* 0x0019c01001007387 */ /* 0x0001e60000100a00 */
[----:B0-----:R-:W2:Y:S01]  /*50370*/  LDL.LU R16, [R1+0x230] ;  /* 0x0002300001107983 */ /* 0x001ea20000300800 */
[----:B------:R-:W2:Y:S02]  /*50380*/  LDL.LU R17, [R1+0x234] ;  /* 0x0002340001117983 */ /* 0x000ea40000300800 */
[----:B------:R-:W2:Y:S02]  /*50390*/  LDL.LU R18, [R1+0x238] ;  /* 0x0002380001127983 */ /* 0x000ea40000300800 */
[----:B------:R-:W2:Y:S10]  /*503a0*/  LDL.LU R19, [R1+0x23c] ;  /* 0x00023c0001137983 */ /* 0x000eb40000300800 */
        /* <DEDUP_REMOVED lines=8> */
[----:B------:R-:W-:Y:S01]  /*50430*/  STL.64 [R1+0x480], R4 ;  /* 0x0004800401007387 */ /* 0x000fe20000100a00 */
[----:B------:R0:W-:Y:S03]  /*50440*/  STL.64 [R1+0x488], R6 ;  /* 0x0004880601007387 */ /* 0x0001e60000100a00 */
[----:B0-----:R-:W4:Y:S02]  /*50450*/  LDL.LU.64 R6, [R1+0x19e0] ;  /* 0x0019e00001067983 */ /* 0x001f240000300a00 */
[----:B----4-:R-:W-:Y:S02]  /*50460*/  HMMA.16816.F32 R12, R12, R6, R8 ;  /* 0x000000060c0c723c */ /* 0x010fe40000001808 */
[----:B------:R-:W2:Y:S01]  /*50470*/  LDL.LU.64 R10, [R1+0x19d8] ;  /* 0x0019d800010a7983 */ /* 0x000ea20000300a00 */
[----:B------:R-:W2:Y:S02]  /*50480*/  LDL.LU.64 R8, [R1+0x19d0] ;  /* 0x0019d00001087983 */ /* 0x000ea40000300a00 */
[----:B------:R0:W-:Y:S02]  /*50490*/  STL.64 [R1+0x1968], R6 ;  /* 0x0019680601007387 */ /* 0x0001e40000100a00 */
[----:B------:R-:W3:Y:S11]  /*504a0*/  LDL.LU R4, [R1+0x220] ;  /* 0x0002200001047983 */ /* 0x000ef60000300800 */
[----:B------:R-:W-:Y:S05]  /*504b0*/  @!UPT UIADD3 URZ, URZ, URZ, URZ ;  /* 0x0000003f3f3ff290 */ /* 0x000fea000fffe03f */
[----:B------:R-:W-:Y:S01]  /*504c0*/  STL.64 [R1+0x470], R12 ;  /* 0x0004700c01007387 */ /* 0x000fe20000100a00 */
[----:B------:R1:W-:Y:S02]  /*504d0*/  STL.64 [R1+0x478], R14 ;  /* 0x0004780e01007387 */ /* 0x0003e40000100a00 */
[----:B------:R-:W3:Y:S02]  /*504e0*/  LDL.LU R5, [R1+0x224] ;  /* 0x0002240001057983 */ /* 0x000ee40000300800 */
[----:B0-----:R-:W3:Y:S01]  /*504f0*/  LDL.LU R6, [R1+0x228] ;  /* 0x0002280001067983 */ /* 0x001ee20000300800 */
[----:B------:R-:W3:Y:S01]  /*50500*/  LDL.LU R7, [R1+0x22c] ;  /* 0x00022c0001077983 */ /* 0x000ee20000300800 */
[----:B-1----:R-:W-:Y:S02]  /*50510*/  IMAD.MOV.U32 R14, RZ, RZ, R3 ;  /* 0x000000ffff0e7224 */ /* 0x002fe400078e0003 */
[----:B------:R-:W-:Y:S02]  /*50520*/  IMAD.MOV.U32 R15, RZ, RZ, R2 ;  /* 0x000000ffff0f7224 */ /* 0x000fe400078e0002 */
[----:B------:R-:W-:-:S02]  /*50530*/  IMAD.MOV.U32 R3, RZ, RZ, R26 ;  /* 0x000000ffff037224 */ /* 0x000fc400078e001a */
        /* <DEDUP_REMOVED lines=51> */
[----:B------:R-:W-:Y:S01]  /*50870*/  STL.64 [R1+0x1940], R18 ;  /* 0x0019401201007387 */ /* 0x000fe20000100a00 */
[----:B------:R-:W3:Y:S01]  /*50880*/  LDL.LU R4, [R1+0x1d0] ;  /* 0x0001d00001047983 */ /* 0x000ee20000300800 */
[C---:B--2---:R-:W-:Y:S11]  /*50890*/  HMMA.16816.F32 R24, R8.reuse, R14, R24 ;  /* 0x0000000e0818723c */ /* 0x044ff60000001818 */
[----:B------:R-:W-:Y:S11]  /*508a0*/  @!UPT UIADD3 URZ, URZ, URZ, URZ ;  /* 0x0000003f3f3ff290 */ /* 0x000ff6000fffe03f */
[----:B------:R-:W-:Y:S01]  /*508b0*/  @!UPT UIADD3 URZ, URZ, URZ, URZ ;  /* 0x0000003f3f3ff290 */ /* 0x000fe2000fffe03f */
        /* <DEDUP_REMOVED lines=9> */
[----:B------:R0:W-:Y:S01]  /*50950*/  STL.64 [R1+0x18f0], R14 ;  /* 0x0018f00e01007387 */ /* 0x0001e20000100a00 */
[----:B------:R-:W4:Y:S02]  /*50960*/  LDL.LU R12, [R1+0xa0] ;  /* 0x0000a000010c7983 */ /* 0x000f240000300800 */
[----:B------:R-:W4:Y:S01]  /*50970*/  LDL.LU R13, [R1+0xa4] ;  /* 0x0000a400010d7983 */ /* 0x000f220000300800 */
[----:B0-----:R-:W2:Y:S01]  /*50980*/  LDL.LU R14, [R1+0xa8] ;  /* 0x0000a800010e7983 */ /* 0x001ea20000300800 */
[----:B------:R-:W2:Y:S03]  /*50990*/  LDL.LU R15, [R1+0xac] ;  /* 0x0000ac00010f7983 */ /* 0x000ea60000300800 */
[----:B--2---:R-:W-:Y:S01]  /*509a0*/  STL.64 [R1+0x1908], R14 ;  /* 0x0019080e01007387 */ /* 0x004fe20000100a00 */
[----:B----4-:R0:W-:Y:S03]  /*509b0*/  STL.64 [R1+0x1900], R12 ;  /* 0x0019000c01007387 */ /* 0x0101e60000100a00 */
        /* <DEDUP_REMOVED lines=26> */
[----:B------:R-:W-:-:S02]  /*50b60*/  IMAD.MOV.U32 R18, RZ, RZ, R3 ;  /* 0x000000ffff127224 */ /* 0x000fc400078e0003 */
[----:B------:R-:W-:Y:S01]  /*50b70*/  IMAD.MOV.U32 R19, RZ, RZ, R2 ;  /* 0x000000ffff137224 */ /* 0x000fe200078e0002 */
[----:B---3--:R-:W-:Y:S01]  /*50b80*/  HMMA.16816.F32 R8, R8, R6, R24 ;  /* 0x000000060808723c */ /* 0x008fe20000001818 */
[----:B------:R-:W2:Y:S01]  /*50b90*/  LDL.LU.64 R26, [R1+0x1960] ;  /* 0x00196000011a7983 */ /* 0x000ea20000300a00 */
[----:B------:R-:W2:Y:S11]  /*50ba0*/  LDL.LU.64 R24, [R1+0x1958] ;  /* 0x0019580001187983 */ /* 0x000eb60000300a00 */
[----:B------:R-:W-:Y:S10]  /*50bb0*/  @!UPT UIADD3 URZ, URZ, URZ, URZ ;  /* 0x0000003f3f3ff290 */ /* 0x000ff4000fffe03f */
        /* <DEDUP_REMOVED lines=39> */
[----:B0-----:R-:W2:Y:S01]  /*50e30*/  LDL.LU.64 R18, [R1+0x18e8] ;  /* 0x0018e80001127983 */ /* 0x001ea20000300a00 */
[----:B------:R-:W2:Y:S01]  /*50e40*/  LDL.LU.64 R16, [R1+0x18e0] ;  /* 0x0018e00001107983 */ /* 0x000ea20000300a00 */
[C---:B---3--:R-:W-:Y:S08]  /*50e50*/  HMMA.16816.F32 R8, R24.reuse, R14, R8 ;  /* 0x0000000e1808723c */ /* 0x048ff00000001808 */
[----:B--2---:R-:W-:Y:S11]  /*50e60*/  HMMA.16816.F32 R12, R24, R22, R16 ;  /* 0x00000016180c723c */ /* 0x004ff60000001810 */
[----:B------:R-:W-:Y:S04]  /*50e70*/  @!UPT UIADD3 URZ, URZ, URZ, URZ ;  /* 0x0000003f3f3ff290 */ /* 0x000fe8000fffe03f */
[----:B------:R0:W-:Y:S01]  /*50e80*/  STL.64 [R1+0x330], R8 ;  /* 0x0003300801007387 */ /* 0x0001e20000100a00 */
[----:B------:R1:W-:Y:S03]  /*50e90*/  STL.64 [R1+0x338], R10 ;  /* 0x0003380a01007387 */ /* 0x0003e60000100a00 */
[----:B0-----:R-:W2:Y:S01]  /*50ea0*/  LDL.LU R8, [R1+0xb74] ;  /* 0x000b740001087983 */ /* 0x001ea20000300800 */
[----:B------:R-:W2:Y:S03]  /*50eb0*/  LDL.LU R9, [R1+0xb6c] ;  /* 0x000b6c0001097983 */ /* 0x000ea60000300800 */
[----:B------:R-:W-:Y:S01]  /*50ec0*/  STL.64 [R1+0x450], R12 ;  /* 0x0004500c01007387 */ /* 0x000fe20000100a00 */
[----:B------:R-:W-:Y:S02]  /*50ed0*/  STL.64 [R1+0x458], R14 ;  /* 0x0004580e01007387 */ /* 0x000fe40000100a00 */
[----:B-1----:R-:W3:Y:S02]  /*50ee0*/  LDL.LU R10, [R1+0xb64] ;  /* 0x000b6400010a7983 */ /* 0x002ee40000300800 */
[----:B------:R-:W3:Y:S02]  /*50ef0*/  LDL.LU R11, [R1+0xb5c] ;  /* 0x000b5c00010b7983 */ /* 0x000ee40000300800 */
[----:B---3--:R-:W-:Y:S01]  /*50f00*/  STL.64 [R1+0x18d0], R10 ;  /* 0x0018d00a01007387 */ /* 0x008fe20000100a00 */
[----:B--2---:R0:W-:Y:S03]  /*50f10*/  STL.64 [R1+0x18c8], R8 ;  /* 0x0018c80801007387 */ /* 0x0041e60000100a00 */
[----:B0-----:R-:W2:Y:S01]  /*50f20*/  LDL.LU R8, [R1+0x70] ;  /* 0x0000700001087983 */ /* 0x001ea20000300800 */
[----:B------:R-:W2:Y:S02]  /*50f30*/  LDL.LU R9, [R1+0x74] ;  /* 0x0000740001097983 */ /* 0x000ea40000300800 */
[----:B------:R-:W2:Y:S02]  /*50f40*/  LDL.LU R10, [R1+0x78] ;  /* 0x00007800010a7983 */ /* 0x000ea40000300800 */
[----:B------:R-:W-:-:S02]  /*50f50*/  IMAD.MOV.U32 R11, RZ, RZ, R0 ;  /* 0x000000ffff0b7224 */ /* 0x000fc400078e0000 */
[----:B------:R-:W3:Y:S01]  /*50f60*/  LDL.LU R0, [R1+0x18d8] ;  /* 0x0018d80001007983 */ /* 0x000ee20000300800 */
        /* <DEDUP_REMOVED lines=17> */
[----:B------:R-:W4:Y:S01]  /*51080*/  LDL.LU R2, [R1+0xb14] ;  /* 0x000b140001027983 */ /* 0x000f220000300800 */
[----:B--2---:R-:W-:Y:S01]  /*51090*/  HMMA.16816.F32 R24, R24, R6, R8 ;  /* 0x000000061818723c */ /* 0x004fe20000001808 */
[----:B------:R-:W2:Y:S01]  /*510a0*/  LDL.LU.64 R10, [R1+0x18d0] ;  /* 0x0018d000010a7983 */ /* 0x000ea20000300a00 */
[----:B------:R-:W2:Y:S01]  /*510b0*/  LDL.LU.64 R8, [R1+0x18c8] ;  /* 0x0018c80001087983 */ /* 0x000ea20000300a00 */
[----:B---3--:R-:W-:-:S05]  /*510c0*/  IADD3 R0, R0, 0x1, RZ ;  /* 0x0000000100007810 */ /* 0x008fca0007ffe0ff */
[----:B------:R0:W-:Y:S02]  /*510d0*/  STL [R1+0x780], R0 ;  /* 0x0007800001007387 */ /* 0x0001e40000100800 */
[----:B0-----:R-:W-:Y:S11]  /*510e0*/  IMAD.MOV.U32 R0, RZ, RZ, 0x7f ;  /* 0x0000007fff007424 */ /* 0x001ff600078e00ff */
[----:B------:R-:W-:Y:S02]  /*510f0*/  @!UPT UIADD3 URZ, URZ, URZ, URZ ;  /* 0x0000003f3f3ff290 */ /* 0x000fe4000fffe03f */
[----:B------:R0:W-:Y:S01]  /*51100*/  STL.64 [R1+0x460], R24 ;  /* 0x0004601801007387 */ /* 0x0001e20000100a00 */
[----:B------:R-:W-:Y:S02]  /*51110*/  IMAD.MOV.U32 R6, RZ, RZ, R27 ;  /* 0x000000ffff067224 */ /* 0x000fe400078e001b */
[----:B------:R1:W-:Y:S01]  /*51120*/  STL.64 [R1+0x468], R26 ;  /* 0x0004681a01007387 */ /* 0x0003e20000100a00 */
[----:B------:R-:W-:Y:S01]  /*51130*/  IADD3 R0, R0, c[0x0][0x180], RZ ;  /* 0x0000600000007a10 */ /* 0x000fe20007ffe0ff */
[----:B0-----:R-:W3:Y:S01]  /*51140*/  LDL R24, [R1+0x780] ;  /* 0x0007800001187983 */ /* 0x001ee20000100800 */
[----:B------:R-:W3:Y:S02]  /*51150*/  LDL.LU R25, [R1+0x77c] ;  /* 0x00077c0001197983 */ /* 0x000ee40000300800 */
[----:B-1----:R-:W4:Y:S02]  /*51160*/  LDL.LU R27, [R1+0xb7c] ;  /* 0x000b7c00011b7983 */ /* 0x002f240000300800 */
[----:B------:R0:W-:Y:S02]  /*51170*/  STL [R1+0x17c8], R6 ;  /* 0x0017c80601007387 */ /* 0x0001e40000100800 */
[----:B0-----:R-:W-:-:S04]  /*51180*/  SHF.R.S32.HI R6, RZ, 0x1f, R0 ;  /* 0x0000001fff067819 */ /* 0x001fc80000011400 */
[----:B------:R-:W-:Y:S02]  /*51190*/  LEA.HI R6, R6, R0, RZ, 0x7 ;  /* 0x0000000006067211 */ /* 0x000fe400078f38ff */
[----:B------:R-:W4:Y:S01]  /*511a0*/  LDL.LU R0, [R1+0x18c0] ;  /* 0x0018c00001007983 */ /* 0x000f220000300800 */
[----:B------:R-:W-:Y:S02]  /*511b0*/  IMAD.MOV.U32 R7, RZ, RZ, R26 ;  /* 0x000000ffff077224 */ /* 0x000fe400078e001a */
[----:B------:R-:W-:-:S04]  /*511c0*/  IMAD.MOV.U32 R26, RZ, RZ, c[0x0][0x188] ;  /* 0x00006200ff1a7624 */ /* 0x000fc800078e00ff */
[----:B------:R-:W-:-:S04]  /*511d0*/  IMAD.SHL.U32 R26, R26, 0x80, RZ ;  /* 0x000000801a1a7824 */ /* 0x000fc800078e00ff */
[----:B------:R-:W-:Y:S01]  /*511e0*/  IMAD.SHL.U32 R26, R26, 0x2, RZ ;  /* 0x000000021a1a7824 */ /* 0x000fe200078e00ff */
[----:B------:R-:W-:Y:S04]  /*511f0*/  STL [R1+0x17c4], R7 ;  /* 0x0017c40701007387 */ /* 0x000fe80000100800 */
[-C--:B--2---:R-:W-:Y:S02]  /*51200*/  IADD3 R8, P6, R8, R26.reuse, RZ ;  /* 0x0000001a08087210 */ /* 0x084fe40007fde0ff */
[-C--:B------:R-:W-:Y:S02]  /*51210*/  IADD3 R9, P1, R9, R26.reuse, RZ ;  /* 0x0000001a09097210 */ /* 0x080fe40007f3e0ff */
[-C--:B------:R-:W-:Y:S02]  /*51220*/  IADD3 R10, P2, R10, R26.reuse, RZ ;  /* 0x0000001a0a0a7210 */ /* 0x080fe40007f5e0ff */
[----:B------:R-:W-:-:S02]  /*51230*/  IADD3 R11, P3, R11, R26, RZ ;  /* 0x0000001a0b0b7210 */ /* 0x000fc40007f7e0ff */
[-C--:B---3--:R-:W-:Y:S02]  /*51240*/  IADD3 R25, P4, R25, R26.reuse, RZ ;  /* 0x0000001a19197210 */ /* 0x088fe40007f9e0ff */
[----:B----4-:R-:W-:-:S03]  /*51250*/  IADD3 R27, P5, R27, R26, RZ ;  /* 0x0000001a1b1b7210 */ /* 0x010fc60007fbe0ff */
[----:B------:R-:W-:Y:S04]  /*51260*/  STL [R1+0x77c], R25 ;  /* 0x00077c1901007387 */ /* 0x000fe80000100800 */
[----:B------:R-:W-:Y:S01]  /*51270*/  STL [R1+0xb7c], R27 ;  /* 0x000b7c1b01007387 */ /* 0x000fe20000100800 */
[----:B------:R-:W-:Y:S02]  /*51280*/  STL [R1+0xb74], R8 ;  /* 0x000b740801007387 */ /* 0x000fe40000100800 */
[----:B------:R-:W-:Y:S01]  /*51290*/  STL [R1+0xb6c], R9 ;  /* 0x000b6c0901007387 */ /* 0x000fe20000100800 */
[----:B------:R-:W-:Y:S01]  /*512a0*/  STL [R1+0xb64], R10 ;  /* 0x000b640a01007387 */ /* 0x000fe20000100800 */
[----:B------:R-:W-:Y:S02]  /*512b0*/  STL [R1+0xb5c], R11 ;  /* 0x000b5c0b01007387 */ /* 0x000fe40000100800 */
[--C-:B------:R-:W-:Y:S01]  /*512c0*/  IMAD.X R12, R12, 0x1, R0.reuse, P4 ;  /* 0x000000010c0c7824 */ /* 0x100fe200020e0600 */
[-C--:B------:R-:W-:Y:S01]  /*512d0*/  IADD3 R13, P4, R13, R26.reuse, RZ ;  /* 0x0000001a0d0d7210 */ /* 0x080fe20007f9e0ff */
[--C-:B------:R-:W-:Y:S01]  /*512e0*/  IMAD.X R14, R14, 0x1, R0.reuse, P5 ;  /* 0x000000010e0e7824 */ /* 0x100fe200028e0600 */
[-C--:B------:R-:W-:Y:S01]  /*512f0*/  IADD3 R15, P5, R15, R26.reuse, RZ ;  /* 0x0000001a0f0f7210 */ /* 0x080fe20007fbe0ff */
[--C-:B------:R-:W-:Y:S01]  /*51300*/  IMAD.X R16, R16, 0x1, R0.reuse, P6 ;  /* 0x0000000110107824 */ /* 0x100fe200030e0600 */
[----:B------:R-:W-:Y:S01]  /*51310*/  STL [R1+0x778], R12 ;  /* 0x0007780c01007387 */ /* 0x000fe20000100800 */
[-C--:B------:R-:W-:Y:S01]  /*51320*/  IADD3 R17, P6, R17, R26.reuse, RZ ;  /* 0x0000001a11117210 */ /* 0x080fe20007fde0ff */
[----:B------:R-:W-:Y:S02]  /*51330*/  STL [R1+0xb54], R13 ;  /* 0x000b540d01007387 */ /* 0x000fe40000100800 */
        /* <DEDUP_REMOVED lines=18> */
[----:B------:R-:W-:Y:S01]  /*51460*/  STL [R1+0xb2c], R21 ;  /* 0x000b2c1501007387 */ /* 0x000fe20000100800 */
[-C--:B------:R-:W-:Y:S01]  /*51470*/  IADD3 R28, P5, R28, R26.reuse, RZ ;  /* 0x0000001a1c1c7210 */ /* 0x080fe20007fbe0ff */
[----:B------:R-:W-:Y:S02]  /*51480*/  STL [R1+0xb50], R22 ;  /* 0x000b501601007387 */ /* 0x000fe40000100800 */
[----:B------:R-:W-:Y:S01]  /*51490*/  IMAD.X R3, R3, 0x1, R0, P6 ;  /* 0x0000000103037824 */ /* 0x000fe200030e0600 */
[----:B------:R-:W-:Y:S01]  /*514a0*/  STL [R1+0xb24], R23 ;  /* 0x000b241701007387 */ /* 0x000fe20000100800 */
[----:B------:R-:W-:Y:S02]  /*514b0*/  STL [R1+0xb48], R29 ;  /* 0x000b481d01007387 */ /* 0x000fe40000100800 */
[----:B------:R0:W-:Y:S01]  /*514c0*/  STL [R1+0x18bc], R26 ;  /* 0x0018bc1a01007387 */ /* 0x0001e20000100800 */
[----:B------:R-:W-:Y:S01]  /*514d0*/  IADD3 R2, P6, R2, R26, RZ ;  /* 0x0000001a02027210 */ /* 0x000fe20007fde0ff */
[----:B------:R-:W-:Y:S04]  /*514e0*/  STL [R1+0xb1c], R28 ;  /* 0x000b1c1c01007387 */ /* 0x000fe80000100800 */
[----:B0-----:R-:W2:Y:S01]  /*514f0*/  LDL.LU R26, [R1+0xb38] ;  /* 0x000b3800011a7983 */ /* 0x001ea20000300800 */
[----:B------:R-:W-:Y:S02]  /*51500*/  STL [R1+0xb40], R3 ;  /* 0x000b400301007387 */ /* 0x000fe40000100800 */
[----:B------:R-:W3:Y:S02]  /*51510*/  LDL.LU R7, [R1+0xb28] ;  /* 0x000b280001077983 */ /* 0x000ee40000300800 */
[----:B------:R-:W-:Y:S01]  /*51520*/  STL [R1+0xb14], R2 ;  /* 0x000b140201007387 */ /* 0x000fe20000100800 */
[----:B---3--:R0:W-:Y:S04]  /*51530*/  STL [R1+0x18b0], R7 ;  /* 0x0018b00701007387 */ /* 0x0081e80000100800 */
[----:B0-----:R-:W3:Y:S01]  /*51540*/  LDL.LU R7, [R1+0xb04] ;  /* 0x000b040001077983 */ /* 0x001ee20000300800 */
[----:B------:R-:W-:-:S03]  /*51550*/  SHF.R.S32.HI R6, RZ, 0x7, R6 ;  /* 0x00000007ff067819 */ /* 0x000fc60000011406 */
[----:B---3--:R0:W-:Y:S04]  /*51560*/  STL [R1+0x18b4], R7 ;  /* 0x0018b40701007387 */ /* 0x0081e80000100800 */
[----:B0-----:R-:W3:Y:S01]  /*51570*/  LDL.LU R7, [R1+0xb30] ;  /* 0x000b300001077983 */ /* 0x001ee20000300800 */
[----:B------:R-:W-:Y:S01]  /*51580*/  ISETP.NE.U32.AND P0, PT, R24, R6, PT ;  /* 0x000000061800720c */ /* 0x000fe20003f05070 */
[----:B--2---:R-:W-:Y:S02]  /*51590*/  IMAD.X R26, R26, 0x1, R0, P1 ;  /* 0x000000011a1a7824 */ /* 0x004fe400008e0600 */
[----:B---3--:R0:W-:Y:S04]  /*515a0*/  STL [R1+0x18b8], R7 ;  /* 0x0018b80701007387 */ /* 0x0081e80000100800 */
[----:B0-----:R-:W2:Y:S01]  /*515b0*/  LDL.LU R7, [R1+0xb0c] ;  /* 0x000b0c0001077983 */ /* 0x001ea20000300800 */
[----:B------:R-:W3:Y:S02]  /*515c0*/  LDL.LU R6, [R1+0xafc] ;  /* 0x000afc0001067983 */ /* 0x000ee40000300800 */
[----:B------:R-:W4:Y:S02]  /*515d0*/  LDL.LU R24, [R1+0xb20] ;  /* 0x000b200001187983 */ /* 0x000f240000300800 */
        /* <DEDUP_REMOVED lines=24> */
[----:B------:R0:W-:Y:S02]  /*51760*/  STL [R1+0xb38], R26 ;  /* 0x000b381a01007387 */ /* 0x0001e40000100800 */
[----:B0-----:R-:W2:Y:S02]  /*51770*/  LDL.LU R26, [R1+0x18bc] ;  /* 0x0018bc00011a7983 */ /* 0x001ea40000300800 */
[----:B--2---:R-:W-:-:S05]  /*51780*/  IADD3 R7, P1, R7, R26, RZ ;  /* 0x0000001a07077210 */ /* 0x004fca0007f3e0ff */
[----:B------:R0:W-:Y:S04]  /*51790*/  STL [R1+0xb0c], R7 ;  /* 0x000b0c0701007387 */ /* 0x0001e80000100800 */
[----:B0-----:R-:W2:Y:S02]  /*517a0*/  LDL.LU R7, [R1+0x18b8] ;  /* 0x0018b80001077983 */ /* 0x001ea40000300800 */
[----:B--2---:R-:W-:-:S05]  /*517b0*/  IMAD.X R7, R7, 0x1, R0, P2 ;  /* 0x0000000107077824 */ /* 0x004fca00010e0600 */
[----:B------:R0:W-:Y:S04]  /*517c0*/  STL [R1+0xb30], R7 ;  /* 0x000b300701007387 */ /* 0x0001e80000100800 */
[----:B0-----:R-:W2:Y:S02]  /*517d0*/  LDL.LU R7, [R1+0x18b4] ;  /* 0x0018b40001077983 */ /* 0x001ea40000300800 */
[----:B--2---:R-:W-:-:S05]  /*517e0*/  IADD3 R7, P2, R7, R26, RZ ;  /* 0x0000001a07077210 */ /* 0x004fca0007f5e0ff */
[----:B------:R0:W-:Y:S04]  /*517f0*/  STL [R1+0xb04], R7 ;  /* 0x000b040701007387 */ /* 0x0001e80000100800 */
[----:B0-----:R-:W2:Y:S01]  /*51800*/  LDL.LU R7, [R1+0x18b0] ;  /* 0x0018b00001077983 */ /* 0x001ea20000300800 */
[--C-:B----4-:R-:W-:Y:S01]  /*51810*/  IMAD.X R24, R24, 0x1, R0.reuse, P4 ;  /* 0x0000000118187824 */ /* 0x110fe200020e0600 */
[-C--:B------:R-:W-:Y:S01]  /*51820*/  IADD3 R25, P4, R25, R26.reuse, RZ ;  /* 0x0000001a19197210 */ /* 0x080fe20007f9e0ff */
[--C-:B------:R-:W-:Y:S01]  /*51830*/  IMAD.X R27, R27, 0x1, R0.reuse, P5 ;  /* 0x000000011b1b7824 */ /* 0x100fe200028e0600 */
        /* <DEDUP_REMOVED lines=16> */
[----:B------:R-:W-:Y:S01]  /*51940*/  IADD3 R29, P2, R29, R26, RZ ;  /* 0x0000001a1d1d7210 */ /* 0x000fe20007f5e0ff */
[----:B------:R-:W-:-:S02]  /*51950*/  IMAD.X R2, R2, 0x1, R0, P4 ;  /* 0x0000000102027824 */ /* 0x000fc400020e0600 */
[----:B--2---:R-:W-:Y:S01]  /*51960*/  IMAD.X R7, R7, 0x1, R0, P3 ;  /* 0x0000000107077824 */ /* 0x004fe200018e0600 */
[----:B---3--:R-:W-:-:S04]  /*51970*/  IADD3 R6, P3, R6, R26, RZ ;  /* 0x0000001a06067210 */ /* 0x008fc80007f7e0ff */
[----:B------:R-:W-:Y:S01]  /*51980*/  STL [R1+0xb28], R7 ;  /* 0x000b280701007387 */ /* 0x000fe20000100800 */
[----:B------:R-:W-:Y:S02]  /*51990*/  STL [R1+0xafc], R6 ;  /* 0x000afc0601007387 */ /* 0x000fe40000100800 */
[----:B------:R-:W-:Y:S02]  /*519a0*/  STL [R1+0xb20], R24 ;  /* 0x000b201801007387 */ /* 0x000fe40000100800 */
[----:B------:R-:W-:Y:S01]  /*519b0*/  STL [R1+0xaf4], R25 ;  /* 0x000af41901007387 */ /* 0x000fe20000100800 */
[----:B------:R-:W-:Y:S01]  /*519c0*/  STL [R1+0xb18], R27 ;  /* 0x000b181b01007387 */ /* 0x000fe20000100800 */
[----:B------:R-:W-:Y:S02]  /*519d0*/  STL [R1+0xaec], R8 ;  /* 0x000aec0801007387 */ /* 0x000fe40000100800 */
[----:B------:R-:W-:Y:S02]  /*519e0*/  STL [R1+0xb10], R9 ;  /* 0x000b100901007387 */ /* 0x000fe40000100800 */
[----:B------:R-:W-:Y:S02]  /*519f0*/  STL [R1+0xae4], R10 ;  /* 0x000ae40a01007387 */ /* 0x000fe40000100800 */
[--C-:B------:R-:W-:Y:S01]  /*51a00*/  IMAD.X R15, R15, 0x1, R0.reuse, P3 ;  /* 0x000000010f0f7824 */ /* 0x100fe200018e0600 */
[----:B------:R-:W-:Y:S01]  /*51a10*/  STL [R1+0xb08], R11 ;  /* 0x000b080b01007387 */ /* 0x000fe20000100800 */
[----:B------:R-:W-:Y:S01]  /*51a20*/  IADD3 R16, P3, R16, R26, RZ ;  /* 0x0000001a10107210 */ /* 0x000fe20007f7e0ff */
        /* <DEDUP_REMOVED lines=12> */
[----:B------:R-:W-:-:S02]  /*51af0*/  IMAD.X R28, R28, 0x1, R0, P3 ;  /* 0x000000011c1c7824 */ /* 0x000fc400018e0600 */
[----:B------:R-:W-:Y:S01]  /*51b00*/  STL [R1+0xaac], R22 ;  /* 0x000aac1601007387 */ /* 0x000fe20000100800 */
[-C--:B------:R-:W-:Y:S01]  /*51b10*/  IADD3 R3, P3, R3, R26.reuse, RZ ;  /* 0x0000001a03037210 */ /* 0x080fe20007f7e0ff */
[----:B------:R-:W-:Y:S01]  /*51b20*/  STL [R1+0xad0], R23 ;  /* 0x000ad01701007387 */ /* 0x000fe20000100800 */
[----:B------:R-:W-:Y:S02]  /*51b30*/  STL [R1+0xaa4], R29 ;  /* 0x000aa41d01007387 */ /* 0x000fe40000100800 */
[----:B------:R0:W-:Y:S02]  /*51b40*/  STL [R1+0x18ac], R0 ;  /* 0x0018ac0001007387 */ /* 0x0001e40000100800 */
[----:B------:R-:W-:Y:S01]  /*51b50*/  STL [R1+0xac8], R28 ;  /* 0x000ac81c01007387 */ /* 0x000fe20000100800 */
[----:B0-----:R-:W2:Y:S01]  /*51b60*/  LDL.LU R0, [R1+0xa94] ;  /* 0x000a940001007983 */ /* 0x001ea20000300800 */
[----:B------:R-:W-:Y:S02]  /*51b70*/  STL [R1+0xa9c], R3 ;  /* 0x000a9c0301007387 */ /* 0x000fe40000100800 */
[----:B------:R-:W3:Y:S02]  /*51b80*/  LDL.LU R7, [R1+0xa84] ;  /* 0x000a840001077983 */ /* 0x000ee40000300800 */
[----:B------:R-:W-:Y:S01]  /*51b90*/  STL [R1+0xac0], R2 ;  /* 0x000ac00201007387 */ /* 0x000fe20000100800 */
[----:B---3--:R0:W-:Y:S04]  /*51ba0*/  STL [R1+0x18a0], R7 ;  /* 0x0018a00701007387 */ /* 0x0081e80000100800 */
[----:B0-----:R-:W3:Y:S04]  /*51bb0*/  LDL.LU R7, [R1+0xab0] ;  /* 0x000ab00001077983 */ /* 0x001ee80000300800 */
[----:B---3--:R0:W-:Y:S04]  /*51bc0*/  STL [R1+0x18a4], R7 ;  /* 0x0018a40701007387 */ /* 0x0081e80000100800 */
[----:B0-----:R-:W3:Y:S01]  /*51bd0*/  LDL.LU R7, [R1+0xa8c] ;  /* 0x000a8c0001077983 */ /* 0x001ee20000300800 */
[----:B--2---:R-:W-:-:S03]  /*51be0*/  IADD3 R0, P4, R0, R26, RZ ;  /* 0x0000001a00007210 */ /* 0x004fc60007f9e0ff */
        /* <DEDUP_REMOVED lines=30> */
[----:B--2---:R-:W-:-:S05]  /*51dd0*/  IMAD.X R7, R7, 0x1, R0, P5 ;  /* 0x0000000107077824 */ /* 0x004fca00028e0600 */
[----:B------:R0:W-:Y:S04]  /*51de0*/  STL [R1+0xab8], R7 ;  /* 0x000ab80701007387 */ /* 0x0001e80000100800 */
[----:B0-----:R-:W2:Y:S02]  /*51df0*/  LDL.LU R7, [R1+0x18a8] ;  /* 0x0018a80001077983 */ /* 0x001ea40000300800 */
[----:B--2---:R-:W-:-:S05]  /*51e00*/  IADD3 R7, P5, R7, R26, RZ ;  /* 0x0000001a07077210 */ /* 0x004fca0007fbe0ff */
[----:B------:R0:W-:Y:S04]  /*51e10*/  STL [R1+0xa8c], R7 ;  /* 0x000a8c0701007387 */ /* 0x0001e80000100800 */
[----:B0-----:R-:W2:Y:S02]  /*51e20*/  LDL.LU R7, [R1+0x18a4] ;  /* 0x0018a40001077983 */ /* 0x001ea40000300800 */
[----:B--2---:R-:W-:-:S05]  /*51e30*/  IMAD.X R7, R7, 0x1, R0, P6 ;  /* 0x0000000107077824 */ /* 0x004fca00030e0600 */
[----:B------:R0:W-:Y:S04]  /*51e40*/  STL [R1+0xab0], R7 ;  /* 0x000ab00701007387 */ /* 0x0001e80000100800 */
[----:B0-----:R-:W2:Y:S01]  /*51e50*/  LDL.LU R7, [R1+0x18a0] ;  /* 0x0018a00001077983 */ /* 0x001ea20000300800 */
[--C-:B---3--:R-:W-:Y:S01]  /*51e60*/  IMAD.X R6, R6, 0x1, R0.reuse, P1 ;  /* 0x0000000106067824 */ /* 0x108fe200008e0600 */
[-C--:B----4-:R-:W-:Y:S01]  /*51e70*/  IADD3 R24, P1, R24, R26.reuse, RZ ;  /* 0x0000001a18187210 */ /* 0x090fe20007f3e0ff */
        /* <DEDUP_REMOVED lines=18> */
[----:B------:R-:W-:Y:S01]  /*51fa0*/  IMAD.X R3, R3, 0x1, R0, P1 ;  /* 0x0000000103037824 */ /* 0x000fe200008e0600 */
[----:B------:R-:W-:-:S02]  /*51fb0*/  IADD3 R2, P1, R2, R26, RZ ;  /* 0x0000001a02027210 */ /* 0x000fc40007f3e0ff */
[----:B--2---:R-:W-:-:S05]  /*51fc0*/  IADD3 R7, P6, R7, R26, RZ ;  /* 0x0000001a07077210 */ /* 0x004fca0007fde0ff */
[----:B------:R-:W-:Y:S01]  /*51fd0*/  STL [R1+0xa84], R7 ;  /* 0x000a840701007387 */ /* 0x000fe20000100800 */
[----:B------:R-:W-:Y:S02]  /*51fe0*/  STL [R1+0xaa8], R6 ;  /* 0x000aa80601007387 */ /* 0x000fe40000100800 */
[----:B------:R-:W-:Y:S02]  /*51ff0*/  STL [R1+0xa7c], R24 ;  /* 0x000a7c1801007387 */ /* 0x000fe40000100800 */
[----:B------:R-:W-:Y:S01]  /*52000*/  STL [R1+0xaa0], R25 ;  /* 0x000aa01901007387 */ /* 0x000fe20000100800 */
[----:B------:R-:W-:Y:S01]  /*52010*/  STL [R1+0xa74], R27 ;  /* 0x000a741b01007387 */ /* 0x000fe20000100800 */
        /* <DEDUP_REMOVED lines=16> */
[----:B------:R-:W-:-:S02]  /*52120*/  IMAD.X R29, R29, 0x1, R0, P6 ;  /* 0x000000011d1d7824 */ /* 0x000fc400030e0600 */
[----:B------:R-:W-:Y:S02]  /*52130*/  STL [R1+0xa60], R20 ;  /* 0x000a601401007387 */ /* 0x000fe40000100800 */
[----:B------:R-:W-:Y:S01]  /*52140*/  STL [R1+0xa34], R21 ;  /* 0x000a341501007387 */ /* 0x000fe20000100800 */
[----:B------:R-:W-:Y:S01]  /*52150*/  IADD3 R28, P6, R28, R26, RZ ;  /* 0x0000001a1c1c7210 */ /* 0x000fe20007fde0ff */
[----:B------:R-:W-:Y:S01]  /*52160*/  STL [R1+0xa58], R22 ;  /* 0x000a581601007387 */ /* 0x000fe20000100800 */
[----:B------:R-:W-:Y:S02]  /*52170*/  STL [R1+0xa2c], R23 ;  /* 0x000a2c1701007387 */ /* 0x000fe40000100800 */
[----:B------:R-:W-:Y:S02]  /*52180*/  STL [R1+0xa50], R29 ;  /* 0x000a501d01007387 */ /* 0x000fe40000100800 */
[----:B------:R0:W-:Y:S01]  /*52190*/  STL [R1+0x189c], R26 ;  /* 0x00189c1a01007387 */ /* 0x0001e20000100800 */
[----:B------:R-:W-:Y:S04]  /*521a0*/  STL [R1+0xa24], R28 ;  /* 0x000a241c01007387 */ /* 0x000fe80000100800 */
        /* <DEDUP_REMOVED lines=8> */
[----:B--2---:R-:W-:-:S03]  /*52230*/  IMAD.X R26, R26, 0x1, R0, P2 ;  /* 0x000000011a1a7824 */ /* 0x004fc600010e0600 */
        /* <DEDUP_REMOVED lines=186> */
[-C--:B------:R-:W-:Y:S01]  /*52de0*/  IADD3 R28, P1, R28, R26.reuse, RZ ;  /* 0x0000001a1c1c7210 */ /* 0x080fe20007f3e0ff */
[----:B------:R-:W-:Y:S01]  /*52df0*/  STL [R1+0x960], R22 ;  /* 0x0009601601007387 */ /* 0x000fe20000100800 */
[----:B------:R-:W-:Y:S02]  /*52e00*/  STL [R1+0x934], R23 ;  /* 0x0009341701007387 */ /* 0x000fe40000100800 */
[----:B------:R-:W-:Y:S02]  /*52e10*/  STL [R1+0x958], R29 ;  /* 0x0009581d01007387 */ /* 0x000fe40000100800 */
[----:B------:R0:W-:Y:S01]  /*52e20*/  STL [R1+0x950], R3 ;  /* 0x0009500301007387 */ /* 0x0001e20000100800 */
[----:B------:R-:W-:Y:S04]  /*52e30*/  STL [R1+0x92c], R28 ;  /* 0x00092c1c01007387 */ /* 0x000fe80000100800 */
[----:B0-----:R-:W2:Y:S01]  /*52e40*/  LDL.LU R3, [R1+0x948] ;  /* 0x0009480001037983 */ /* 0x001ea20000300800 */
[----:B------:R-:W3:Y:S01]  /*52e50*/  LDL.LU R7, [R1+0x938] ;  /* 0x0009380001077983 */ /* 0x000ee20000300800 */
[----:B------:R-:W-:-:S02]  /*52e60*/  IADD3 R2, P2, R2, R26, RZ ;  /* 0x0000001a02027210 */ /* 0x000fc40007f5e0ff */
[----:B---3--:R0:W-:Y:S03]  /*52e70*/  STL [R1+0x1874], R7 ;  /* 0x0018740701007387 */ /* 0x0081e60000100800 */
[----:B------:R-:W-:Y:S01]  /*52e80*/  STL [R1+0x924], R2 ;  /* 0x0009240201007387 */ /* 0x000fe20000100800 */
        /* <DEDUP_REMOVED lines=31> */
[----:B------:R0:W-:Y:S02]  /*53080*/  STL [R1+0x948], R3 ;  /* 0x0009480301007387 */ /* 0x0001e40000100800 */
[----:B0-----:R-:W3:Y:S01]  /*53090*/  LDL.LU R3, [R1+0x8d0] ;  /* 0x0008d00001037983 */ /* 0x001ee20000300800 */
        /* <DEDUP_REMOVED lines=10> */
[-C--:B---3--:R-:W-:Y:S01]  /*53140*/  IADD3 R25, P6, R25, R26.reuse, RZ ;  /* 0x0000001a19197210 */ /* 0x088fe20007fde0ff */
        /* <DEDUP_REMOVED lines=18> */
[----:B--2---:R-:W-:Y:S01]  /*53270*/  IMAD.X R7, R7, 0x1, R0, P5 ;  /* 0x0000000107077824 */ /* 0x004fe200028e0600 */
[----:B------:R-:W-:-:S04]  /*53280*/  IADD3 R6, P5, R6, R26, RZ ;  /* 0x0000001a06067210 */ /* 0x000fc80007fbe0ff */
        /* <DEDUP_REMOVED lines=10> */
[-C--:B------:R-:W-:Y:S01]  /*53330*/  IADD3 R16, P5, R16, R26.reuse, RZ ;  /* 0x0000001a10107210 */ /* 0x080fe20007fbe0ff */
        /* <DEDUP_REMOVED lines=11> */
[----:B------:R-:W-:Y:S02]  /*533f0*/  STL [R1+0x8c4], R20 ;  /* 0x0008c41401007387 */ /* 0x000fe40000100800 */
[----:B------:R-:W-:Y:S02]  /*53400*/  STL [R1+0x8e8], R21 ;  /* 0x0008e81501007387 */ /* 0x000fe40000100800 */
[----:B------:R-:W-:Y:S01]  /*53410*/  STL [R1+0x8bc], R22 ;  /* 0x0008bc1601007387 */ /* 0x000fe20000100800 */
[----:B------:R0:W-:Y:S01]  /*53420*/  STL [R1+0x8d8], R2 ;  /* 0x0008d80201007387 */ /* 0x0001e20000100800 */
[----:B------:R-:W-:Y:S03]  /*53430*/  STL [R1+0x8e0], R23 ;  /* 0x0008e01701007387 */ /* 0x000fe60000100800 */
[----:B0-----:R-:W2:Y:S01]  /*53440*/  LDL.LU R2, [R1+0x8a4] ;  /* 0x0008a40001027983 */ /* 0x001ea20000300800 */
[----:B------:R-:W-:Y:S02]  /*53450*/  STL [R1+0x8b4], R29 ;  /* 0x0008b41d01007387 */ /* 0x000fe40000100800 */
[----:B------:R-:W3:Y:S01]  /*53460*/  LDL.LU R7, [R1+0x894] ;  /* 0x0008940001077983 */ /* 0x000ee20000300800 */
[-C--:B------:R-:W-:Y:S01]  /*53470*/  IADD3 R28, P5, R28, R26.reuse, RZ ;  /* 0x0000001a1c1c7210 */ /* 0x080fe20007fbe0ff */
[----:B------:R-:W-:Y:S01]  /*53480*/  IMAD.X R3, R3, 0x1, R0, P6 ;  /* 0x0000000103037824 */ /* 0x000fe200030e0600 */
[----:B---3--:R0:W-:Y:S03]  /*53490*/  STL [R1+0x1868], R7 ;  /* 0x0018680701007387 */ /* 0x0081e60000100800 */
[----:B------:R-:W-:Y:S01]  /*534a0*/  STL [R1+0x8ac], R28 ;  /* 0x0008ac1c01007387 */ /* 0x000fe20000100800 */
[----:B0-----:R-:W3:Y:S01]  /*534b0*/  LDL.LU R7, [R1+0x8c0] ;  /* 0x0008c00001077983 */ /* 0x001ee20000300800 */
[----:B------:R-:W-:Y:S03]  /*534c0*/  STL [R1+0x8d0], R3 ;  /* 0x0008d00301007387 */ /* 0x000fe60000100800 */
[----:B---3--:R0:W-:Y:S04]  /*534d0*/  STL [R1+0x186c], R7 ;  /* 0x00186c0701007387 */ /* 0x0081e80000100800 */
[----:B0-----:R-:W3:Y:S01]  /*534e0*/  LDL.LU R7, [R1+0x89c] ;  /* 0x00089c0001077983 */ /* 0x001ee20000300800 */
[----:B--2---:R-:W-:-:S03]  /*534f0*/  IADD3 R2, P6, R2, R26, RZ ;  /* 0x0000001a02027210 */ /* 0x004fc60007fde0ff */
        /* <DEDUP_REMOVED lines=26> */
[----:B------:R0:W-:Y:S02]  /*536a0*/  STL [R1+0x8a4], R2 ;  /* 0x0008a40201007387 */ /* 0x0001e40000100800 */
[----:B------:R-:W3:Y:S01]  /*536b0*/  LDL.LU R28, [R1+0x858] ;  /* 0x00085800011c7983 */ /* 0x000ee20000300800 */
[----:B0-----:R-:W3:Y:S01]  /*536c0*/  LDL.LU R2, [R1+0x82c] ;  /* 0x00082c0001027983 */ /* 0x001ee20000300800 */
        /* <DEDUP_REMOVED lines=26> */
[----:B------:R-:W-:Y:S01]  /*53870*/  IMAD.X R20, R20, 0x1, R0, P6 ;  /* 0x0000000114147824 */ /* 0x000fe200030e0600 */
[-C--:B------:R-:W-:Y:S02]  /*53880*/  IADD3 R21, P6, R21, R26.reuse, RZ ;  /* 0x0000001a15157210 */ /* 0x080fe40007fde0ff */
[-C--:B------:R-:W-:Y:S02]  /*53890*/  IADD3 R22, P1, R22, R26.reuse, RZ ;  /* 0x0000001a16167210 */ /* 0x080fe40007f3e0ff */
        /* <DEDUP_REMOVED lines=22> */
[----:B------:R0:W-:Y:S02]  /*53a00*/  STL [R1+0x868], R3 ;  /* 0x0008680301007387 */ /* 0x0001e40000100800 */
[----:B------:R-:W-:-:S02]  /*53a10*/  IMAD.X R23, R23, 0x1, R0, P2 ;  /* 0x0000000117177824 */ /* 0x000fc400010e0600 */
[----:B------:R-:W-:Y:S01]  /*53a20*/  STL [R1+0x870], R20 ;  /* 0x0008701401007387 */ /* 0x000fe20000100800 */
[----:B0-----:R-:W2:Y:S01]  /*53a30*/  LDL.LU R3, [R1+0x850] ;  /* 0x0008500001037983 */ /* 0x001ea20000300800 */
[----:B------:R-:W-:Y:S02]  /*53a40*/  STL [R1+0x844], R21 ;  /* 0x0008441501007387 */ /* 0x000fe40000100800 */
[----:B------:R-:W-:Y:S02]  /*53a50*/  STL [R1+0x83c], R22 ;  /* 0x00083c1601007387 */ /* 0x000fe40000100800 */
[----:B------:R-:W-:Y:S01]  /*53a60*/  STL [R1+0x860], R23 ;  /* 0x0008601701007387 */ /* 0x000fe20000100800 */
[----:B------:R-:W3:Y:S01]  /*53a70*/  LDL.LU R7, [R1+0x840] ;  /* 0x0008400001077983 */ /* 0x000ee20000300800 */
[----:B------:R-:W-:Y:S01]  /*53a80*/  IADD3 R29, P2, R29, R26, RZ ;  /* 0x0000001a1d1d7210 */ /* 0x000fe20007f5e0ff */
[----:B------:R-:W-:-:S04]  /*53a90*/  IMAD.X R28, R28, 0x1, R0, P3 ;  /* 0x000000011c1c7824 */ /* 0x000fc800018e0600 */
[----:B------:R-:W-:Y:S04]  /*53aa0*/  STL [R1+0x834], R29 ;  /* 0x0008341d01007387 */ /* 0x000fe80000100800 */
[----:B---3--:R0:W-:Y:S01]  /*53ab0*/  STL [R1+0x185c], R7 ;  /* 0x00185c0701007387 */ /* 0x0081e20000100800 */
[----:B------:R-:W-:Y:S03]  /*53ac0*/  STL [R1+0x858], R28 ;  /* 0x0008581c01007387 */ /* 0x000fe60000100800 */
[----:B0-----:R-:W3:Y:S01]  /*53ad0*/  LDL.LU R7, [R1+0x81c] ;  /* 0x00081c0001077983 */ /* 0x001ee20000300800 */
[----:B------:R-:W-:-:S05]  /*53ae0*/  IADD3 R2, P3, R2, R26, RZ ;  /* 0x0000001a02027210 */ /* 0x000fca0007f7e0ff */
[----:B------:R-:W-:Y:S04]  /*53af0*/  STL [R1+0x82c], R2 ;  /* 0x00082c0201007387 */ /* 0x000fe80000100800 */
        /* <DEDUP_REMOVED lines=27> */
[----:B------:R-:W3:Y:S01]  /*53cb0*/  LDL.LU R22, [R1+0x7e8] ;  /* 0x0007e80001167983 */ /* 0x000ee20000300800 */
[----:B------:R-:W3:Y:S01]  /*53cc0*/  LDL.LU R23, [R1+0x7bc] ;  /* 0x0007bc0001177983 */ /* 0x000ee20000300800 */
[----:B------:R-:W3:Y:S02]  /*53cd0*/  LDL.LU R29, [R1+0x7e0] ;  /* 0x0007e000011d7983 */ /* 0x000ee40000300800 */
[----:B------:R-:W3:Y:S01]  /*53ce0*/  LDL.LU R28, [R1+0x7b4] ;  /* 0x0007b400011c7983 */ /* 0x000ee20000300800 */
        /* <DEDUP_REMOVED lines=23> */
[--C-:B------:R-:W-:Y:S01]  /*53e60*/  IMAD.X R19, R19, 0x1, R0.reuse, P2 ;  /* 0x0000000113137824 */ /* 0x100fe200010e0600 */
[-C--:B------:R-:W-:Y:S02]  /*53e70*/  IADD3 R5, P2, R5, R26.reuse, RZ ;  /* 0x0000001a05057210 */ /* 0x080fe40007f5e0ff */
        /* <DEDUP_REMOVED lines=26> */
[----:B------:R-:W-:Y:S01]  /*54020*/  STL [R1+0x800], R19 ;  /* 0x0008001301007387 */ /* 0x000fe20000100800 */
[----:B0-----:R-:W2:Y:S01]  /*54030*/  LDL.LU R2, [R1+0x7ac] ;  /* 0x0007ac0001027983 */ /* 0x001ea20000300800 */
[----:B------:R-:W-:Y:S02]  /*54040*/  STL [R1+0x7d4], R5 ;  /* 0x0007d40501007387 */ /* 0x000fe40000100800 */
[----:B------:R-:W-:Y:S02]  /*54050*/  STL [R1+0x7cc], R4 ;  /* 0x0007cc0401007387 */ /* 0x000fe40000100800 */
[----:B------:R-:W-:Y:S01]  /*54060*/  STL [R1+0x7f0], R20 ;  /* 0x0007f01401007387 */ /* 0x000fe20000100800 */
[----:B------:R-:W-:Y:S01]  /*54070*/  STL [R1+0x7c4], R21 ;  /* 0x0007c41501007387 */ /* 0x000fe20000100800 */
[----:B------:R-:W-:Y:S02]  /*54080*/  STL [R1+0x7e8], R22 ;  /* 0x0007e81601007387 */ /* 0x000fe40000100800 */
[----:B------:R-:W-:Y:S02]  /*54090*/  STL [R1+0x7bc], R23 ;  /* 0x0007bc1701007387 */ /* 0x000fe40000100800 */
[----:B------:R-:W3:Y:S02]  /*540a0*/  LDL.LU R7, [R1+0x79c] ;  /* 0x00079c0001077983 */ /* 0x000ee40000300800 */
[----:B------:R-:W-:Y:S01]  /*540b0*/  IMAD.X R29, R29, 0x1, R0, P6 ;  /* 0x000000011d1d7824 */ /* 0x000fe200030e0600 */
[----:B------:R-:W-:-:S04]  /*540c0*/  IADD3 R28, P6, R28, R26, RZ ;  /* 0x0000001a1c1c7210 */ /* 0x000fc80007fde0ff */
[----:B------:R-:W-:Y:S04]  /*540d0*/  STL [R1+0x7e0], R29 ;  /* 0x0007e01d01007387 */ /* 0x000fe80000100800 */
[----:B---3--:R0:W-:Y:S01]  /*540e0*/  STL [R1+0x1850], R7 ;  /* 0x0018500701007387 */ /* 0x0081e20000100800 */
[----:B------:R-:W-:Y:S03]  /*540f0*/  STL [R1+0x7b4], R28 ;  /* 0x0007b41c01007387 */ /* 0x000fe60000100800 */
[----:B0-----:R-:W3:Y:S01]  /*54100*/  LDL.LU R7, [R1+0x7c8] ;  /* 0x0007c80001077983 */ /* 0x001ee20000300800 */
[----:B------:R-:W-:-:S05]  /*54110*/  IMAD.X R3, R3, 0x1, R0, P1 ;  /* 0x0000000103037824 */ /* 0x000fca00008e0600 */
[----:B------:R-:W-:Y:S04]  /*54120*/  STL [R1+0x7d8], R3 ;  /* 0x0007d80301007387 */ /* 0x000fe80000100800 */
        /* <DEDUP_REMOVED lines=23> */
[----:B------:R0:W-:Y:S01]  /*542a0*/  STL [R1+0x7ac], R2 ;  /* 0x0007ac0201007387 */ /* 0x0001e20000100800 */
[----:B------:R-:W3:Y:S01]  /*542b0*/  LDL.LU R20, [R1+0x784] ;  /* 0x0007840001147983 */ /* 0x000ee20000300800 */
[----:B------:R-:W3:Y:S02]  /*542c0*/  LDL.LU R21, [R1+0x12cc] ;  /* 0x0012cc0001157983 */ /* 0x000ee40000300800 */
[----:B------:R-:W3:Y:S02]  /*542d0*/  LDL.LU R22, [R1+0xb90] ;  /* 0x000b900001167983 */ /* 0x000ee40000300800 */
[----:B------:R-:W3:Y:S01]  /*542e0*/  LDL.LU R23, [R1+0x12c4] ;  /* 0x0012c40001177983 */ /* 0x000ee20000300800 */
[----:B------:R-:W3:Y:S01]  /*542f0*/  LDL.LU R29, [R1+0xb8c] ;  /* 0x000b8c00011d7983 */ /* 0x000ee20000300800 */
[----:B------:R-:W3:Y:S02]  /*54300*/  LDL.LU R28, [R1+0x12bc] ;  /* 0x0012bc00011c7983 */ /* 0x000ee40000300800 */
        /* <DEDUP_REMOVED lines=14> */
[----:B------:R-:W-:Y:S01]  /*543f0*/  IADD3 R27, P5, R27, R26, RZ ;  /* 0x0000001a1b1b7210 */ /* 0x000fe20007fbe0ff */
[--C-:B------:R-:W-:Y:S01]  /*54400*/  IMAD.X R8, R8, 0x1, R0.reuse, P6 ;  /* 0x0000000108087824 */ /* 0x100fe200030e0600 */
[----:B------:R-:W-:Y:S01]  /*54410*/  IADD3 R9, P6, R9, UR8, RZ ;  /* 0x0000000809097c10 */ /* 0x000fe2000ffde0ff */
[--C-:B------:R-:W-:Y:S01]  /*54420*/  IMAD.X R10, R10, 0x1, R0.reuse, P1 ;  /* 0x000000010a0a7824 */ /* 0x100fe200008e0600 */
[----:B------:R-:W-:Y:S01]  /*54430*/  IADD3 R11, P1, R11, UR8, RZ ;  /* 0x000000080b0b7c10 */ /* 0x000fe2000ff3e0ff */
[--C-:B------:R-:W-:Y:S01]  /*54440*/  IMAD.X R12, R12, 0x1, R0.reuse, P2 ;  /* 0x000000010c0c7824 */ /* 0x100fe200010e0600 */
[----:B------:R-:W-:Y:S01]  /*54450*/  IADD3 R13, P2, R13, UR8, RZ ;  /* 0x000000080d0d7c10 */ /* 0x000fe2000ff5e0ff */
[--C-:B------:R-:W-:Y:S01]  /*54460*/  IMAD.X R16, R16, 0x1, R0.reuse, P4 ;  /* 0x0000000110107824 */ /* 0x100fe200020e0600 */
[----:B------:R-:W-:Y:S01]  /*54470*/  IADD3 R17, P4, R17, UR8, RZ ;  /* 0x0000000811117c10 */ /* 0x000fe2000ff9e0ff */
[----:B------:R-:W-:Y:S01]  /*54480*/  IMAD.X R18, R18, 0x1, R0, P5 ;  /* 0x0000000112127824 */ /* 0x000fe200028e0600 */
[----:B------:R-:W-:-:S02]  /*54490*/  IADD3 R19, P5, R19, UR8, RZ ;  /* 0x0000000813137c10 */ /* 0x000fc4000ffbe0ff */
[----:B------:R-:W-:Y:S01]  /*544a0*/  IADD3.X R5, R5, UR5, RZ, P6, !PT ;  /* 0x0000000505057c10 */ /* 0x000fe2000b7fe4ff */
[----:B------:R-:W-:Y:S01]  /*544b0*/  IADD3 R4, P6, R4, UR8, RZ ;  /* 0x0000000804047c10 */ /* 0x000fe2000ffde0ff */
[----:B------:R-:W-:Y:S01]  /*544c0*/  IADD3.X R20, R20, UR5, RZ, P1, !PT ;  /* 0x0000000514147c10 */ /* 0x000fe20008ffe4ff */
[----:B------:R-:W-:Y:S01]  /*544d0*/  IADD3 R21, P1, R21, UR8, RZ ;  /* 0x0000000815157c10 */ /* 0x000fe2000ff3e0ff */
[----:B------:R-:W-:Y:S01]  /*544e0*/  IADD3.X R22, R22, UR5, RZ, P2, !PT ;  /* 0x0000000516167c10 */ /* 0x000fe200097fe4ff */
[----:B------:R-:W-:Y:S01]  /*544f0*/  IADD3 R23, P2, R23, UR8, RZ ;  /* 0x0000000817177c10 */ /* 0x000fe2000ff5e0ff */
        /* <DEDUP_REMOVED lines=8> */
[----:B------:R-:W-:Y:S01]  /*54580*/  IMAD.X R14, R14, 0x1, R0, P3 ;  /* 0x000000010e0e7824 */ /* 0x000fe200018e0600 */
[----:B------:R-:W-:Y:S01]  /*54590*/  STL [R1+0x7a8], R10 ;  /* 0x0007a80a01007387 */ /* 0x000fe20000100800 */
[----:B------:R-:W-:Y:S01]  /*545a0*/  IADD3 R15, P3, R15, UR8, RZ ;  /* 0x000000080f0f7c10 */ /* 0x000fe2000ff7e0ff */
[----:B------:R-:W-:Y:S02]  /*545b0*/  STL [R1+0xb94], R11 ;  /* 0x000b940b01007387 */ /* 0x000fe40000100800 */
[----:B------:R-:W-:Y:S01]  /*545c0*/  STL [R1+0x7a0], R12 ;  /* 0x0007a00c01007387 */ /* 0x000fe20000100800 */
[----:B------:R-:W-:Y:S01]  /*545d0*/  STL [R1+0x12e0], R13 ;  /* 0x0012e00d01007387 */ /* 0x000fe20000100800 */
[----:B------:R-:W-:Y:S02]  /*545e0*/  STL [R1+0x798], R14 ;  /* 0x0007980e01007387 */ /* 0x000fe40000100800 */
[----:B------:R-:W-:Y:S02]  /*545f0*/  STL [R1+0x12dc], R15 ;  /* 0x0012dc0f01007387 */ /* 0x000fe40000100800 */
[----:B------:R0:W-:Y:S01]  /*54600*/  STL [R1+0x17cc], R0 ;  /* 0x0017cc0001007387 */ /* 0x0001e20000100800 */
[----:B------:R-:W-:Y:S01]  /*54610*/  STL [R1+0x790], R16 ;  /* 0x0007901001007387 */ /* 0x000fe20000100800 */
[----:B------:R-:W-:Y:S02]  /*54620*/  STL [R1+0x12d8], R17 ;  /* 0x0012d81101007387 */ /* 0x000fe40000100800 */
[----:B------:R-:W-:Y:S02]  /*54630*/  STL [R1+0x788], R18 ;  /* 0x0007881201007387 */ /* 0x000fe40000100800 */
[----:B------:R-:W-:Y:S01]  /*54640*/  STL [R1+0x12d4], R19 ;  /* 0x0012d41301007387 */ /* 0x000fe20000100800 */
[----:B------:R-:W-:Y:S01]  /*54650*/  STL [R1+0xb98], R5 ;  /* 0x000b980501007387 */ /* 0x000fe20000100800 */
[----:B------:R-:W-:Y:S01]  /*54660*/  STL [R1+0x12d0], R4 ;  /* 0x0012d00401007387 */ /* 0x000fe20000100800 */
[----:B------:R-:W-:Y:S01]  /*54670*/  IADD3.X R29, R29, UR5, RZ, P3, !PT ;  /* 0x000000051d1d7c10 */ /* 0x000fe20009ffe4ff */
[----:B------:R-:W-:Y:S01]  /*54680*/  STL [R1+0x784], R20 ;  /* 0x0007841401007387 */ /* 0x000fe20000100800 */
[----:B------:R-:W-:Y:S01]  /*54690*/  STL [R1+0x12cc], R21 ;  /* 0x0012cc1501007387 */ /* 0x000fe20000100800 */
[----:B------:R-:W-:Y:S02]  /*546a0*/  STL [R1+0xb90], R22 ;  /* 0x000b901601007387 */ /* 0x000fe40000100800 */
[----:B------:R-:W-:Y:S02]  /*546b0*/  STL [R1+0x12c4], R23 ;  /* 0x0012c41701007387 */ /* 0x000fe40000100800 */
[----:B------:R-:W-:Y:S01]  /*546c0*/  STL [R1+0xb8c], R29 ;  /* 0x000b8c1d01007387 */ /* 0x000fe20000100800 */
[----:B0-----:R-:W2:Y:S01]  /*546d0*/  LDL.LU R0, [R1+0xb80] ;  /* 0x000b800001007983 */ /* 0x001ea20000300800 */
[----:B------:R-:W-:-:S02]  /*546e0*/  IADD3 R28, P3, R28, UR8, RZ ;  /* 0x000000081c1c7c10 */ /* 0x000fc4000ff7e0ff */
[----:B------:R-:W-:-:S03]  /*546f0*/  IADD3.X R3, R3, UR5, RZ, P4, !PT ;  /* 0x0000000503037c10 */ /* 0x000fc6000a7fe4ff */
[----:B------:R-:W-:Y:S04]  /*54700*/  STL [R1+0x12bc], R28 ;  /* 0x0012bc1c01007387 */ /* 0x000fe80000100800 */
[----:B--2---:R0:W-:Y:S01]  /*54710*/  STL [R1+0x1848], R0 ;  /* 0x0018480001007387 */ /* 0x0041e20000100800 */
[----:B------:R-:W-:Y:S03]  /*54720*/  STL [R1+0xb88], R3 ;  /* 0x000b880301007387 */ /* 0x000fe60000100800 */
[----:B0-----:R-:W2:Y:S01]  /*54730*/  LDL.LU R0, [R1+0x12ac] ;  /* 0x0012ac0001007983 */ /* 0x001ea20000300800 */
[----:B------:R-:W-:-:S05]  /*54740*/  IADD3 R2, P4, R2, UR8, RZ ;  /* 0x0000000802027c10 */ /* 0x000fca000ff9e0ff */
[----:B------:R-:W-:Y:S04]  /*54750*/  STL [R1+0x12b4], R2 ;  /* 0x0012b40201007387 */ /* 0x000fe80000100800 */
        /* <DEDUP_REMOVED lines=30> */
[----:B--2---:R-:W-:-:S05]  /*54940*/  IADD3.X R0, R0, UR5, RZ, P5, !PT ;  /* 0x0000000500007c10 */ /* 0x004fca000affe4ff */
[----:B------:R0:W-:Y:S04]  /*54950*/  STL [R1+0xb84], R0 ;  /* 0x000b840001007387 */ /* 0x0001e80000100800 */
[----:B0-----:R-:W2:Y:S02]  /*54960*/  LDL.LU R0, [R1+0x184c] ;  /* 0x00184c0001007983 */ /* 0x001ea40000300800 */
[----:B--2---:R-:W-:-:S05]  /*54970*/  IADD3 R0, P5, R0, UR8, RZ ;  /* 0x0000000800007c10 */ /* 0x004fca000ffbe0ff */
[----:B------:R0:W-:Y:S04]  /*54980*/  STL [R1+0x12ac], R0 ;  /* 0x0012ac0001007387 */ /* 0x0001e80000100800 */
[----:B0-----:R-:W2:Y:S01]  /*54990*/  LDL.LU R0, [R1+0x1848] ;  /* 0x0018480001007983 */ /* 0x001ea20000300800 */
[----:B----4-:R-:W-:Y:S01]  /*549a0*/  IADD3.X R6, R6, UR5, RZ, P1, !PT ;  /* 0x0000000506067c10 */ /* 0x010fe20008ffe4ff */
[----:B---3--:R-:W-:Y:S01]  /*549b0*/  IADD3 R24, P1, R24, UR8, RZ ;  /* 0x0000000818187c10 */ /* 0x008fe2000ff3e0ff */
[----:B------:R-:W-:Y:S01]  /*549c0*/  IADD3.X R25, R25, UR5, RZ, P2, !PT ;  /* 0x0000000519197c10 */ /* 0x000fe200097fe4ff */
[----:B------:R-:W-:Y:S01]  /*549d0*/  IADD3 R26, P2, R26, UR8, RZ ;  /* 0x000000081a1a7c10 */ /* 0x000fe2000ff5e0ff */
        /* <DEDUP_REMOVED lines=16> */
[----:B--2---:R-:W-:Y:S01]  /*54ae0*/  IADD3.X R0, R0, UR5, RZ, P6, !PT ;  /* 0x0000000500007c10 */ /* 0x004fe2000b7fe4ff */
[----:B------:R-:W-:-:S04]  /*54af0*/  IADD3 R7, P6, R7, UR8, RZ ;  /* 0x0000000807077c10 */ /* 0x000fc8000ffde0ff */
[----:B------:R0:W-:Y:S01]  /*54b00*/  STL [R1+0xb80], R0 ;  /* 0x000b800001007387 */ /* 0x0001e20000100800 */
[----:B------:R-:W-:Y:S02]  /*54b10*/  STL [R1+0x12a4], R7 ;  /* 0x0012a40701007387 */ /* 0x000fe40000100800 */
[----:B------:R-:W-:Y:S02]  /*54b20*/  STL [R1+0x12c8], R6 ;  /* 0x0012c80601007387 */ /* 0x000fe40000100800 */
[----:B------:R-:W-:Y:S01]  /*54b30*/  STL [R1+0x129c], R24 ;  /* 0x00129c1801007387 */ /* 0x000fe20000100800 */
[----:B------:R-:W-:Y:S01]  /*54b40*/  STL [R1+0x12c0], R25 ;  /* 0x0012c01901007387 */ /* 0x000fe20000100800 */
[----:B------:R-:W-:Y:S02]  /*54b50*/  STL [R1+0x1294], R26 ;  /* 0x0012941a01007387 */ /* 0x000fe40000100800 */
[----:B------:R-:W-:Y:S02]  /*54b60*/  STL [R1+0x12b8], R27 ;  /* 0x0012b81b01007387 */ /* 0x000fe40000100800 */
[----:B------:R-:W-:Y:S01]  /*54b70*/  STL [R1+0x128c], R8 ;  /* 0x00128c0801007387 */ /* 0x000fe20000100800 */
[----:B------:R-:W-:Y:S01]  /*54b80*/  IADD3.X R13, R13, UR5, RZ, P6, !PT ;  /* 0x000000050d0d7c10 */ /* 0x000fe2000b7fe4ff */
[----:B------:R-:W-:Y:S01]  /*54b90*/  STL [R1+0x12b0], R9 ;  /* 0x0012b00901007387 */ /* 0x000fe20000100800 */
[----:B------:R-:W-:Y:S01]  /*54ba0*/  IADD3 R14, P6, R14, UR8, RZ ;  /* 0x000000080e0e7c10 */ /* 0x000fe2000ffde0ff */
        /* <DEDUP_REMOVED lines=11> */
[----:B------:R-:W-:Y:S01]  /*54c60*/  IADD3.X R23, R23, UR5, RZ, P6, !PT ;  /* 0x0000000517177c10 */ /* 0x000fe2000b7fe4ff */
[----:B------:R-:W-:Y:S01]  /*54c70*/  STL [R1+0x1280], R4 ;  /* 0x0012800401007387 */ /* 0x000fe20000100800 */
[----:B------:R-:W-:Y:S01]  /*54c80*/  IADD3 R29, P6, R29, UR8, RZ ;  /* 0x000000081d1d7c10 */ /* 0x000fe2000ffde0ff */
[----:B------:R-:W-:Y:S01]  /*54c90*/  STL [R1+0x1254], R20 ;  /* 0x0012541401007387 */ /* 0x000fe20000100800 */
[----:B------:R-:W-:Y:S02]  /*54ca0*/  STL [R1+0x1278], R21 ;  /* 0x0012781501007387 */ /* 0x000fe40000100800 */
[----:B------:R-:W-:Y:S02]  /*54cb0*/  STL [R1+0x124c], R22 ;  /* 0x00124c1601007387 */ /* 0x000fe40000100800 */
[----:B------:R-:W-:Y:S01]  /*54cc0*/  STL [R1+0x1270], R23 ;  /* 0x0012701701007387 */ /* 0x000fe20000100800 */
[----:B------:R-:W-:Y:S01]  /*54cd0*/  STL [R1+0x1244], R29 ;  /* 0x0012441d01007387 */ /* 0x000fe20000100800 */
[----:B0-----:R-:W2:Y:S01]  /*54ce0*/  LDL.LU R0, [R1+0x122c] ;  /* 0x00122c0001007983 */ /* 0x001ea20000300800 */
[----:B------:R-:W-:Y:S01]  /*54cf0*/  IADD3.X R28, R28, UR5, RZ, P1, !PT ;  /* 0x000000051c1c7c10 */ /* 0x000fe20008ffe4ff */
[----:B------:R-:W-:-:S04]  /*54d00*/  IADD3 R3, P1, R3, UR8, RZ ;  /* 0x0000000803037c10 */ /* 0x000fc8000ff3e0ff */
[----:B------:R-:W-:Y:S04]  /*54d10*/  STL [R1+0x1268], R28 ;  /* 0x0012681c01007387 */ /* 0x000fe80000100800 */
[----:B--2---:R0:W-:Y:S01]  /*54d20*/  STL [R1+0x1840], R0 ;  /* 0x0018400001007387 */ /* 0x0041e20000100800 */
[----:B------:R-:W-:Y:S03]  /*54d30*/  STL [R1+0x123c], R3 ;  /* 0x00123c0301007387 */ /* 0x000fe60000100800 */
[----:B0-----:R-:W2:Y:S01]  /*54d40*/  LDL.LU R0, [R1+0x1258] ;  /* 0x0012580001007983 */ /* 0x001ea20000300800 */
[----:B------:R-:W-:-:S05]  /*54d50*/  IADD3.X R2, R2, UR5, RZ, P2, !PT ;  /* 0x0000000502027c10 */ /* 0x000fca00097fe4ff */
        /* <DEDUP_REMOVED lines=31> */
[----:B--2---:R-:W-:-:S05]  /*54f50*/  IADD3 R0, P2, R0, UR8, RZ ;  /* 0x0000000800007c10 */ /* 0x004fca000ff5e0ff */
[----:B------:R0:W-:Y:S04]  /*54f60*/  STL [R1+0x1234], R0 ;  /* 0x0012340001007387 */ /* 0x0001e80000100800 */
[----:B0-----:R-:W2:Y:S02]  /*54f70*/  LDL.LU R0, [R1+0x1844] ;  /* 0x0018440001007983 */ /* 0x001ea40000300800 */
[----:B--2---:R-:W-:-:S05]  /*54f80*/  IADD3.X R0, R0, UR5, RZ, P3, !PT ;  /* 0x0000000500007c10 */ /* 0x004fca0009ffe4ff */
[----:B------:R0:W-:Y:S04]  /*54f90*/  STL [R1+0x1258], R0 ;  /* 0x0012580001007387 */ /* 0x0001e80000100800 */
[----:B0-----:R-:W2:Y:S01]  /*54fa0*/  LDL.LU R0, [R1+0x1840] ;  /* 0x0018400001007983 */ /* 0x001ea20000300800 */
[----:B---3--:R-:W-:Y:S01]  /*54fb0*/  IADD3.X R7, R7, UR5, RZ, P4, !PT ;  /* 0x0000000507077c10 */ /* 0x008fe2000a7fe4ff */
[----:B----4-:R-:W-:Y:S01]  /*54fc0*/  IADD3 R6, P4, R6, UR8, RZ ;  /* 0x0000000806067c10 */ /* 0x010fe2000ff9e0ff */
        /* <DEDUP_REMOVED lines=18> */
[----:B------:R-:W-:-:S02]  /*550f0*/  IADD3.X R29, R29, UR5, RZ, P4, !PT ;  /* 0x000000051d1d7c10 */ /* 0x000fc4000a7fe4ff */
[----:B--2---:R-:W-:-:S05]  /*55100*/  IADD3 R0, P3, R0, UR8, RZ ;  /* 0x0000000800007c10 */ /* 0x004fca000ff7e0ff */
[----:B------:R0:W-:Y:S01]  /*55110*/  STL [R1+0x122c], R0 ;  /* 0x00122c0001007387 */ /* 0x0001e20000100800 */
[----:B------:R-:W-:Y:S02]  /*55120*/  STL [R1+0x1250], R7 ;  /* 0x0012500701007387 */ /* 0x000fe40000100800 */
[----:B------:R-:W-:Y:S02]  /*55130*/  STL [R1+0x1224], R6 ;  /* 0x0012240601007387 */ /* 0x000fe40000100800 */
[----:B------:R-:W-:Y:S01]  /*55140*/  STL [R1+0x1248], R24 ;  /* 0x0012481801007387 */ /* 0x000fe20000100800 */
[----:B------:R-:W-:Y:S01]  /*55150*/  STL [R1+0x121c], R25 ;  /* 0x00121c1901007387 */ /* 0x000fe20000100800 */
        /* <DEDUP_REMOVED lines=24> */
[----:B------:R-:W-:Y:S02]  /*552e0*/  STL [R1+0x11f0], R29 ;  /* 0x0011f01d01007387 */ /* 0x000fe40000100800 */
        /* <DEDUP_REMOVED lines=1327> */
[----:B------:R-:W-:Y:S02]  /*5a5e0*/  IADD3.X R20, R20, UR5, RZ, P6, !PT ;  /* 0x0000000514147c10 */ /* 0x000fe4000b7fe4ff */
[----:B------:R-:W-:Y:S02]  /*5a5f0*/  IADD3.X R21, R21, UR5, RZ, P1, !PT ;  /* 0x0000000515157c10 */ /* 0x000fe40008ffe4ff */
[----:B------:R-:W-:Y:S02]  /*5a600*/  IADD3.X R23, R23, UR5, RZ, P3, !PT ;  /* 0x0000000517177c10 */ /* 0x000fe40009ffe4ff */
[----:B------:R-:W-:Y:S02]  /*5a610*/  IADD3.X R22, R22, UR5, RZ, P2, !PT ;  /* 0x0000000516167c10 */ /* 0x000fe400097fe4ff */
[----:B--2---:R-:W-:-:S05]  /*5a620*/  IADD3 R0, P4, R0, UR8, RZ ;  /* 0x0000000800007c10 */ /* 0x004fca000ff9e0ff */
[----:B------:R0:W-:Y:S04]  /*5a630*/  STL [R1+0x133c], R0 ;  /* 0x00133c0001007387 */ /* 0x0001e80000100800 */
[----:B0-----:R0:W5:Y:S01]  /*5a640*/  LDL.LU R0, [R1+0x17cc] ;  /* 0x0017cc0001007983 */ /* 0x0011620000300800 */
[----:B------:R1:W-:Y:S03]  /*5a650*/  STL [R1+0xba0], R6 ;  /* 0x000ba00601007387 */ /* 0x0003e60000100800 */
[----:B-1----:R0:W5:Y:S01]  /*5a660*/  LDL.LU R6, [R1+0x17c8] ;  /* 0x0017c80001067983 */ /* 0x0021620000300800 */
[----:B------:R1:W-:Y:S03]  /*5a670*/  STL [R1+0x1344], R7 ;  /* 0x0013440701007387 */ /* 0x0003e60000100800 */
[----:B-1----:R0:W5:Y:S01]  /*5a680*/  LDL.LU R7, [R1+0x17c4] ;  /* 0x0017c40001077983 */ /* 0x0021620000300800 */
[----:B------:R1:W-:Y:S01]  /*5a690*/  STL [R1+0xb9c], R5 ;  /* 0x000b9c0501007387 */ /* 0x0003e20000100800 */
[----:B------:R-:W-:-:S02]  /*5a6a0*/  IADD3.X R26, R26, UR5, RZ, P4, !PT ;  /* 0x000000051a1a7c10 */ /* 0x000fc4000a7fe4ff */
[----:B-1----:R0:W5:Y:S01]  /*5a6b0*/  LDL.LU R5, [R1+0x17c0] ;  /* 0x0017c00001057983 */ /* 0x0021620000300800 */
[----:B------:R1:W-:Y:S01]  /*5a6c0*/  STL [R1+0x134c], R4 ;  /* 0x00134c0401007387 */ /* 0x0003e20000100800 */
[----:B------:R-:W-:Y:S02]  /*5a6d0*/  IADD3 R27, P4, R27, UR8, RZ ;  /* 0x000000081b1b7c10 */ /* 0x000fe4000ff9e0ff */
[----:B-1----:R0:W5:Y:S01]  /*5a6e0*/  LDL.LU R4, [R1+0x17bc] ;  /* 0x0017bc0001047983 */ /* 0x0021620000300800 */
[----:B------:R1:W-:Y:S03]  /*5a6f0*/  STL [R1+0x12e8], R28 ;  /* 0x0012e81c01007387 */ /* 0x0003e60000100800 */
[----:B-1----:R0:W5:Y:S01]  /*5a700*/  LDL.LU R28, [R1+0x17b8] ;  /* 0x0017b800011c7983 */ /* 0x0021620000300800 */
[----:B------:R1:W-:Y:S03]  /*5a710*/  STL [R1+0x1354], R29 ;  /* 0x0013541d01007387 */ /* 0x0003e60000100800 */
[----:B-1----:R0:W5:Y:S01]  /*5a720*/  LDL.LU R29, [R1+0x17b4] ;  /* 0x0017b400011d7983 */ /* 0x0021620000300800 */
[----:B------:R1:W-:Y:S03]  /*5a730*/  STL [R1+0x12f0], R2 ;  /* 0x0012f00201007387 */ /* 0x0003e60000100800 */
[----:B-1----:R0:W5:Y:S01]  /*5a740*/  LDL.LU R2, [R1+0x17b0] ;  /* 0x0017b00001027983 */ /* 0x0021620000300800 */
[----:B------:R1:W-:Y:S03]  /*5a750*/  STL [R1+0x135c], R3 ;  /* 0x00135c0301007387 */ /* 0x0003e60000100800 */
[----:B-1----:R0:W5:Y:S01]  /*5a760*/  LDL.LU R3, [R1+0x17ac] ;  /* 0x0017ac0001037983 */ /* 0x0021620000300800 */
[----:B------:R0:W-:Y:S02]  /*5a770*/  STL [R1+0x12f8], R24 ;  /* 0x0012f81801007387 */ /* 0x0001e40000100800 */
[----:B------:R0:W-:Y:S02]  /*5a780*/  STL [R1+0x1378], R25 ;  /* 0x0013781901007387 */ /* 0x0001e40000100800 */
[----:B------:R0:W-:Y:S01]  /*5a790*/  STL [R1+0x1300], R26 ;  /* 0x0013001a01007387 */ /* 0x0001e20000100800 */
[----:B------:R0:W-:Y:S01]  /*5a7a0*/  STL [R1+0x1374], R27 ;  /* 0x0013741b01007387 */ /* 0x0001e20000100800 */
[----:B------:R0:W-:Y:S02]  /*5a7b0*/  STL [R1+0x1308], R8 ;  /* 0x0013080801007387 */ /* 0x0001e40000100800 */
[----:B------:R0:W-:Y:S02]  /*5a7c0*/  STL [R1+0x1370], R9 ;  /* 0x0013700901007387 */ /* 0x0001e40000100800 */
[----:B------:R0:W-:Y:S01]  /*5a7d0*/  STL [R1+0x1310], R10 ;  /* 0x0013100a01007387 */ /* 0x0001e20000100800 */
[----:B------:R0:W-:Y:S01]  /*5a7e0*/  STL [R1+0x136c], R11 ;  /* 0x00136c0b01007387 */ /* 0x0001e20000100800 */
[----:B------:R0:W-:Y:S02]  /*5a7f0*/  STL [R1+0x1318], R12 ;  /* 0x0013180c01007387 */ /* 0x0001e40000100800 */
[----:B------:R0:W-:Y:S01]  /*5a800*/  STL [R1+0x1368], R13 ;  /* 0x0013680d01007387 */ /* 0x0001e20000100800 */
[----:B------:R-:W-:Y:S01]  /*5a810*/  IADD3.X R18, R18, UR5, RZ, P4, !PT ;  /* 0x0000000512127c10 */ /* 0x000fe2000a7fe4ff */
[----:B------:R0:W-:Y:S01]  /*5a820*/  STL [R1+0x1320], R14 ;  /* 0x0013200e01007387 */ /* 0x0001e20000100800 */
        /* <DEDUP_REMOVED lines=8> */
[----:B------:R0:W-:Y:S01]  /*5a8b0*/  STL [R1+0x1350], R22 ;  /* 0x0013501601007387 */ /* 0x0001e20000100800 */
[----:B------:R-:W-:Y:S01]  /*5a8c0*/  @!P0 CALL.REL.NOINC `(.L_x_2) ;  /* 0x0000001000008944 */ /* 0x000fe20003c00000 */
[----:B------:R-:W-:Y:S05]  /*5a8d0*/  BRA `(.L_x_3) ;  /* 0xfffc8a9000007947 */ /* 0x000fea000383ffff */
.L_x_2:
[----:B-----5:R-:W2:Y:S04]  /*5a8e0*/  LDL.LU R0, [R1+0x190] ;  /* 0x0001900001007983 */ /* 0x020ea80000300800 */
[----:B--2---:R1:W-:Y:S04]  /*5a8f0*/  STL [R1+0x1950], R0 ;  /* 0x0019500001007387 */ /* 0x0043e80000100800 */
[----:B-1----:R-:W2:Y:S04]  /*5a900*/  LDL.LU R0, [R1+0x1bc] ;  /* 0x0001bc0001007983 */ /* 0x002ea80000300800 */
        /* <DEDUP_REMOVED lines=33> */
[----:B0-----:R-:W2:Y:S01]  /*5ab20*/  LDL.LU R24, [R1+0x1b4] ;  /* 0x0001b40001187983 */ /* 0x001ea20000300800 */
[----:B-1----:R-:W-:-:S03]  /*5ab30*/  IMAD.MOV.U32 R0, RZ, RZ, R7 ;  /* 0x000000ffff007224 */ /* 0x002fc600078e0007 */
[----:B--2---:R0:W-:Y:S04]  /*5ab40*/  STL [R1+0x1958], R24 ;  /* 0x0019581801007387 */ /* 0x0041e80000100800 */
[----:B0-----:R-:W2:Y:S04]  /*5ab50*/  LDL.LU R24, [R1+0x19c] ;  /* 0x00019c0001187983 */ /* 0x001ea80000300800 */
        /* <DEDUP_REMOVED lines=31> */
[----:B------:R-:W2:Y:S04]  /*5ad50*/  LDL.LU R25, [R1+0x1b0] ;  /* 0x0001b00001197983 */ /* 0x000ea80000300800 */
[----:B------:R-:W3:Y:S01]  /*5ad60*/  LDL.LU R26, [R1+0x1c4] ;  /* 0x0001c400011a7983 */ /* 0x000ee20000300800 */
[----:B0-----:R-:W-:-:S03]  /*5ad70*/  IMAD.MOV.U32 R24, RZ, RZ, R6 ;  /* 0x000000ffff187224 */ /* 0x001fc600078e0006 */
[----:B------:R-:W3:Y:S04]  /*5ad80*/  LDL.LU R27, [R1+0x1c0] ;  /* 0x0001c000011b7983 */ /* 0x000ee80000300800 */
[----:B------:R-:W4:Y:S04]  /*5ad90*/  LDL.LU R6, [R1+0x244] ;  /* 0x0002440001067983 */ /* 0x000f280000300800 */
[----:B------:R-:W4:Y:S04]  /*5ada0*/  LDL.LU R7, [R1+0x240] ;  /* 0x0002400001077983 */ /* 0x000f280000300800 */
[----:B------:R-:W2:Y:S04]  /*5adb0*/  LDL.LU R8, [R1+0x25c] ;  /* 0x00025c0001087983 */ /* 0x000ea80000300800 */
        /* <DEDUP_REMOVED lines=15> */
[----:B------:R0:W-:Y:S01]  /*5aeb0*/  STL [R1+0x17f0], R5 ;  /* 0x0017f00501007387 */ /* 0x0001e20000100800 */
[----:B------:R-:W-:-:S03]  /*5aec0*/  F2FP.PACK_AB R0, R24, R0 ;  /* 0x000000001800723e */ /* 0x000fc600000000ff */
        /* <DEDUP_REMOVED lines=11> */
[----:B------:R-:W2:Y:S04]  /*5af80*/  LDL.LU R24, [R1+0x19d8] ;  /* 0x0019d80001187983 */ /* 0x000ea80000300800 */
[----:B------:R0:W-:Y:S04]  /*5af90*/  STL [R1+0x1dc], R0 ;  /* 0x0001dc0001007387 */ /* 0x0001e80000100800 */
[----:B0-----:R-:W2:Y:S02]  /*5afa0*/  LDL.LU R0, [R1+0x19d4] ;  /* 0x0019d40001007983 */ /* 0x001ea40000300800 */
[----:B--2---:R-:W-:-:S02]  /*5afb0*/  F2FP.PACK_AB R0, R24, R0 ;  /* 0x000000001800723e */ /* 0x004fc400000000ff */
        /* <DEDUP_REMOVED lines=62> */
[----:B0-----:R-:W2:Y:S01]  /*5b3a0*/  LDL.LU R0, [R1+0x1954] ;  /* 0x0019540001007983 */ /* 0x001ea20000300800 */
[----:B------:R-:W-:Y:S02]  /*5b3b0*/  F2FP.PACK_AB R2, R2, R29 ;  /* 0x0000001d0202723e */ /* 0x000fe400000000ff */
[----:B--2---:R-:W-:-:S02]  /*5b3c0*/  F2FP.PACK_AB R3, R0, R3 ;  /* 0x000000030003723e */ /* 0x004fc400000000ff */
[----:B------:R-:W2:Y:S01]  /*5b3d0*/  LDL.LU R0, [R1+0x1950] ;  /* 0x0019500001007983 */ /* 0x000ea20000300800 */
[----:B------:R-:W-:-:S03]  /*5b3e0*/  F2FP.PACK_AB R4, R28, R4 ;  /* 0x000000041c04723e */ /* 0x000fc600000000ff */
[----:B------:R-:W-:Y:S04]  /*5b3f0*/  STL [R1+0x158], R3 ;  /* 0x0001580301007387 */ /* 0x000fe80000100800 */
[----:B------:R0:W-:Y:S04]  /*5b400*/  STL [R1+0x154], R2 ;  /* 0x0001540201007387 */ /* 0x0001e80000100800 */
[----:B------:R-:W-:Y:S01]  /*5b410*/  STL [R1+0x150], R4 ;  /* 0x0001500401007387 */ /* 0x000fe20000100800 */
[----:B0-----:R-:W-:Y:S02]  /*5b420*/  F2FP.PACK_AB R2, R24, R25 ;  /* 0x000000191802723e */ /* 0x001fe400000000ff */
[----:B--2---:R-:W-:-:S02]  /*5b430*/  F2FP.PACK_AB R3, R5, R0 ;  /* 0x000000000503723e */ /* 0x004fc400000000ff */
[----:B---3--:R-:W-:-:S03]  /*5b440*/  F2FP.PACK_AB R0, R26, R27 ;  /* 0x0000001b1a00723e */ /* 0x008fc600000000ff */
[----:B------:R4:W-:Y:S04]  /*5b450*/  STL [R1+0x14c], R3 ;  /* 0x00014c0301007387 */ /* 0x0009e80000100800 */
[----:B------:R0:W-:Y:S01]  /*5b460*/  STL [R1+0x148], R2 ;  /* 0x0001480201007387 */ /* 0x0001e20000100800 */
[----:B----4-:R-:W-:-:S03]  /*5b470*/  F2FP.PACK_AB R3, R6, R7 ;  /* 0x000000070603723e */ /* 0x010fc600000000ff */
[----:B------:R1:W-:Y:S01]  /*5b480*/  STL [R1+0x144], R0 ;  /* 0x0001440001007387 */ /* 0x0003e20000100800 */
[----:B0-----:R-:W-:-:S03]  /*5b490*/  F2FP.PACK_AB R2, R8, R9 ;  /* 0x000000090802723e */ /* 0x001fc600000000ff */
[----:B------:R0:W-:Y:S01]  /*5b4a0*/  STL [R1+0x140], R3 ;  /* 0x0001400301007387 */ /* 0x0001e20000100800 */
[----:B-1----:R-:W-:-:S03]  /*5b4b0*/  F2FP.PACK_AB R0, R10, R11 ;  /* 0x0000000b0a00723e */ /* 0x002fc600000000ff */
[----:B------:R1:W-:Y:S01]  /*5b4c0*/  STL [R1+0x13c], R2 ;  /* 0x00013c0201007387 */ /* 0x0003e20000100800 */
[----:B0-----:R-:W-:-:S03]  /*5b4d0*/  F2FP.PACK_AB R3, R12, R13 ;  /* 0x0000000d0c03723e */ /* 0x001fc600000000ff */
[----:B------:R0:W-:Y:S04]  /*5b4e0*/  STL [R1+0x138], R0 ;  /* 0x0001380001007387 */ /* 0x0001e80000100800 */
[----:B------:R2:W-:Y:S01]  /*5b4f0*/  STL [R1+0x134], R3 ;  /* 0x0001340301007387 */ /* 0x0005e20000100800 */
[----:B-1----:R-:W-:Y:S02]  /*5b500*/  F2FP.PACK_AB R2, R14, R15 ;  /* 0x0000000f0e02723e */ /* 0x002fe400000000ff */
[----:B0-----:R-:W-:-:S03]  /*5b510*/  F2FP.PACK_AB R0, R16, R17 ;  /* 0x000000111000723e */ /* 0x001fc600000000ff */
[----:B------:R-:W-:Y:S01]  /*5b520*/  STL [R1+0x130], R2 ;  /* 0x0001300201007387 */ /* 0x000fe20000100800 */
[----:B--2---:R-:W-:-:S03]  /*5b530*/  F2FP.PACK_AB R3, R18, R19 ;  /* 0x000000131203723e */ /* 0x004fc600000000ff */
[----:B------:R-:W-:Y:S04]  /*5b540*/  STL [R1+0x12c], R0 ;  /* 0x00012c0001007387 */ /* 0x000fe80000100800 */
[----:B------:R0:W-:Y:S04]  /*5b550*/  STL [R1+0x128], R3 ;  /* 0x0001280301007387 */ /* 0x0001e80000100800 */
[----:B0-----:R-:W2:Y:S01]  /*5b560*/  LDL.LU R3, [R1+0x408] ;  /* 0x0004080001037983 */ /* 0x001ea20000300800 */
[----:B------:R-:W-:Y:S02]  /*5b570*/  F2FP.PACK_AB R2, R20, R21 ;  /* 0x000000151402723e */ /* 0x000fe400000000ff */
[----:B------:R-:W-:-:S03]  /*5b580*/  F2FP.PACK_AB R0, R22, R23 ;  /* 0x000000171600723e */ /* 0x000fc600000000ff */
        /* <DEDUP_REMOVED lines=36> */
[----:B------:R-:W3:Y:S04]  /*5b7d0*/  LDL.LU R2, [R1+0x51c] ;  /* 0x00051c0001027983 */ /* 0x000ee80000300800 */
[----:B---3--:R0:W-:Y:S04]  /*5b7e0*/  STL [R1+0x18c4], R2 ;  /* 0x0018c40201007387 */ /* 0x0081e80000100800 */
[----:B0-----:R-:W3:Y:S04]  /*5b7f0*/  LDL.LU R2, [R1+0x40c] ;  /* 0x00040c0001027983 */ /* 0x001ee80000300800 */
        /* <DEDUP_REMOVED lines=33> */
[----:B0-----:R-:W2:Y:S04]  /*5ba10*/  LDL.LU R2, [R1+0x4ac] ;  /* 0x0004ac0001027983 */ /* 0x001ea80000300800 */
[----:B------:R-:W3:Y:S04]  /*5ba20*/  LDL.LU R29, [R1+0x518] ;  /* 0x00051800011d7983 */ /* 0x000ee80000300800 */
[----:B------:R-:W4:Y:S04]  /*5ba30*/  LDL.LU R28, [R1+0x53c] ;  /* 0x00053c00011c7983 */ /* 0x000f280000300800 */
[----:B------:R-:W4:Y:S04]  /*5ba40*/  LDL.LU R4, [R1+0x538] ;  /* 0x0005380001047983 */ /* 0x000f280000300800 */
        /* <DEDUP_REMOVED lines=24> */
[----:B--2---:R-:W-:-:S03]  /*5bbd0*/  F2FP.PACK_AB R3, R2, R3 ;  /* 0x000000030203723e */ /* 0x004fc600000000ff */
        /* <DEDUP_REMOVED lines=68> */
[----:B------:R-:W2:Y:S01]  /*5c020*/  LDL.LU R2, [R1+0x18c4] ;  /* 0x0018c40001027983 */ /* 0x000ea20000300800 */
[----:B----4-:R-:W-:-:S03]  /*5c030*/  F2FP.PACK_AB R4, R28, R4 ;  /* 0x000000041c04723e */ /* 0x010fc600000000ff */
[----:B------:R3:W-:Y:S02]  /*5c040*/  STL [R1+0xd8], R3 ;  /* 0x0000d80301007387 */ /* 0x0007e40000100800 */
[----:B---3--:R-:W-:Y:S02]  /*5c050*/  F2FP.PACK_AB R3, R5, R0 ;  /* 0x000000000503723e */ /* 0x008fe400000000ff */
[----:B------:R-:W-:Y:S02]  /*5c060*/  F2FP.PACK_AB R0, R26, R27 ;  /* 0x0000001b1a00723e */ /* 0x000fe400000000ff */
[----:B--2---:R-:W-:-:S05]  /*5c070*/  F2FP.PACK_AB R2, R2, R29 ;  /* 0x0000001d0202723e */ /* 0x004fca00000000ff */
[----:B------:R0:W-:Y:S04]  /*5c080*/  STL [R1+0xd4], R2 ;  /* 0x0000d40201007387 */ /* 0x0001e80000100800 */
[----:B------:R-:W-:Y:S04]  /*5c090*/  STL [R1+0xd0], R4 ;  /* 0x0000d00401007387 */ /* 0x000fe80000100800 */
[----:B------:R1:W-:Y:S01]  /*5c0a0*/  STL [R1+0xcc], R3 ;  /* 0x0000cc0301007387 */ /* 0x0003e20000100800 */
[----:B0-----:R-:W-:-:S05]  /*5c0b0*/  F2FP.PACK_AB R2, R24, R25 ;  /* 0x000000191802723e */ /* 0x001fca00000000ff */
[----:B------:R0:W-:Y:S01]  /*5c0c0*/  STL [R1+0xc8], R2 ;  /* 0x0000c80201007387 */ /* 0x0001e20000100800 */
[----:B-1----:R-:W-:-:S03]  /*5c0d0*/  F2FP.PACK_AB R3, R6, R7 ;  /* 0x000000070603723e */ /* 0x002fc600000000ff */
[----:B------:R1:W-:Y:S04]  /*5c0e0*/  STL [R1+0xc4], R0 ;  /* 0x0000c40001007387 */ /* 0x0003e80000100800 */
[----:B------:R2:W-:Y:S01]  /*5c0f0*/  STL [R1+0xc0], R3 ;  /* 0x0000c00301007387 */ /* 0x0005e20000100800 */
[----:B0-----:R-:W-:Y:S02]  /*5c100*/  F2FP.PACK_AB R2, R8, R9 ;  /* 0x000000090802723e */ /* 0x001fe400000000ff */
[----:B-1----:R-:W-:-:S03]  /*5c110*/  F2FP.PACK_AB R0, R10, R11 ;  /* 0x0000000b0a00723e */ /* 0x002fc600000000ff */
[----:B------:R0:W-:Y:S01]  /*5c120*/  STL [R1+0xbc], R2 ;  /* 0x0000bc0201007387 */ /* 0x0001e20000100800 */
[----:B--2---:R-:W-:-:S03]  /*5c130*/  F2FP.PACK_AB R3, R12, R13 ;  /* 0x0000000d0c03723e */ /* 0x004fc600000000ff */
[----:B------:R1:W-:Y:S04]  /*5c140*/  STL [R1+0xb8], R0 ;  /* 0x0000b80001007387 */ /* 0x0003e80000100800 */
[----:B------:R2:W-:Y:S01]  /*5c150*/  STL [R1+0xb4], R3 ;  /* 0x0000b40301007387 */ /* 0x0005e20000100800 */
[----:B0-----:R-:W-:Y:S02]  /*5c160*/  F2FP.PACK_AB R2, R14, R15 ;  /* 0x0000000f0e02723e */ /* 0x001fe400000000ff */
[----:B-1----:R-:W-:-:S03]  /*5c170*/  F2FP.PACK_AB R0, R16, R17 ;  /* 0x000000111000723e */ /* 0x002fc600000000ff */
        /* <DEDUP_REMOVED lines=190> */
[----:B------:R0:W-:Y:S01]  /*5cd60*/  STL [R1+0x34], R2 ;  /* 0x0000340201007387 */ /* 0x0001e20000100800 */
[----:B--2---:R-:W-:-:S03]  /*5cd70*/  F2FP.PACK_AB R3, R18, R19 ;  /* 0x000000131203723e */ /* 0x004fc600000000ff */
[----:B------:R1:W-:Y:S04]  /*5cd80*/  STL [R1+0x30], R0 ;  /* 0x0000300001007387 */ /* 0x0003e80000100800 */
[----:B------:R-:W-:Y:S04]  /*5cd90*/  STL [R1+0x2c], R3 ;  /* 0x00002c0301007387 */ /* 0x000fe80000100800 */
[----:B------:R-:W2:Y:S01]  /*5cda0*/  LDL.LU R7, [R1+0x678] ;  /* 0x0006780001077983 */ /* 0x000ea20000300800 */
[----:B0-----:R-:W-:Y:S02]  /*5cdb0*/  F2FP.PACK_AB R2, R20, R21 ;  /* 0x000000151402723e */ /* 0x001fe400000000ff */
[----:B-1----:R-:W-:-:S03]  /*5cdc0*/  F2FP.PACK_AB R0, R22, R23 ;  /* 0x000000171600723e */ /* 0x002fc600000000ff */
        /* <DEDUP_REMOVED lines=43> */
[----:B------:R-:W2:Y:S04]  /*5d080*/  LDL.LU R11, [R1+0x670] ;  /* 0x00067000010b7983 */ /* 0x000ea80000300800 */
[----:B--2---:R0:W-:Y:S04]  /*5d090*/  STL [R1+0x17e8], R11 ;  /* 0x0017e80b01007387 */ /* 0x0041e80000100800 */
[----:B0-----:R-:W2:Y:S04]  /*5d0a0*/  LDL.LU R11, [R1+0x6dc] ;  /* 0x0006dc00010b7983 */ /* 0x001ea80000300800 */
        /* <DEDUP_REMOVED lines=30> */
[----:B------:R-:W2:Y:S01]  /*5d290*/  LDL.LU R28, [R1+0x764] ;  /* 0x00076400011c7983 */ /* 0x000ea20000300800 */
[----:B------:R-:W-:-:S03]  /*5d2a0*/  F2FP.PACK_AB R7, R5, R7 ;  /* 0x000000070507723e */ /* 0x000fc600000000ff */
[----:B--2---:R0:W-:Y:S04]  /*5d2b0*/  STL [R1+0x17bc], R28 ;  /* 0x0017bc1c01007387 */ /* 0x0041e80000100800 */
[----:B0-----:R-:W2:Y:S04]  /*5d2c0*/  LDL.LU R28, [R1+0x754] ;  /* 0x00075400011c7983 */ /* 0x001ea80000300800 */
        /* <DEDUP_REMOVED lines=46> */
[----:B------:R0:W-:Y:S04]  /*5d5b0*/  STL [R1], R7 ;  /* 0x0000000701007387 */ /* 0x0001e80000100800 */
[----:B0-----:R-:W2:Y:S02]  /*5d5c0*/  LDL.LU R7, [R1+0x17f8] ;  /* 0x0017f80001077983 */ /* 0x001ea40000300800 */
[----:B--2---:R-:W-:-:S02]  /*5d5d0*/  F2FP.PACK_AB R7, R5, R7 ;  /* 0x000000070507723e */ /* 0x004fc400000000ff */
[----:B------:R-:W3:Y:S02]  /*5d5e0*/  LDL.LU R5, [R1+0x17f4] ;  /* 0x0017f40001057983 */ /* 0x000ee40000300800 */
[----:B---3--:R-:W-:Y:S02]  /*5d5f0*/  F2FP.PACK_AB R6, R5, R6 ;  /* 0x000000060506723e */ /* 0x008fe400000000ff */
[----:B------:R-:W4:Y:S02]  /*5d600*/  LDL.LU R5, [R1+0x17f0] ;  /* 0x0017f00001057983 */ /* 0x000f240000300800 */
[----:B----4-:R-:W-:Y:S02]  /*5d610*/  F2FP.PACK_AB R5, R4, R5 ;  /* 0x000000050405723e */ /* 0x010fe400000000ff */
[----:B------:R-:W2:Y:S02]  /*5d620*/  LDL.LU R4, [R1+0x17ec] ;  /* 0x0017ec0001047983 */ /* 0x000ea40000300800 */
[----:B--2---:R-:W-:-:S02]  /*5d630*/  F2FP.PACK_AB R4, R11, R4 ;  /* 0x000000040b04723e */ /* 0x004fc400000000ff */
[----:B------:R-:W2:Y:S02]  /*5d640*/  LDL.LU R11, [R1+0x17e8] ;  /* 0x0017e800010b7983 */ /* 0x000ea40000300800 */
[----:B--2---:R-:W-:Y:S02]  /*5d650*/  F2FP.PACK_AB R11, R10, R11 ;  /* 0x0000000b0a0b723e */ /* 0x004fe400000000ff */
[----:B------:R-:W2:Y:S02]  /*5d660*/  LDL.LU R10, [R1+0x17e4] ;  /* 0x0017e400010a7983 */ /* 0x000ea40000300800 */
[----:B--2---:R-:W-:Y:S02]  /*5d670*/  F2FP.PACK_AB R10, R9, R10 ;  /* 0x0000000a090a723e */ /* 0x004fe400000000ff */
        /* <DEDUP_REMOVED lines=18> */
[----:B------:R-:W2:Y:S01]  /*5d7a0*/  LDL.LU R28, [R1+0x17bc] ;  /* 0x0017bc00011c7983 */ /* 0x000ea20000300800 */
[----:B------:R-:W-:Y:S02]  /*5d7b0*/  F2FP.PACK_AB R23, R29, R23 ;  /* 0x000000171d17723e */ /* 0x000fe400000000ff */
[----:B------:R-:W-:-:S02]  /*5d7c0*/  F2FP.PACK_AB R22, R2, R22 ;  /* 0x000000160216723e */ /* 0x000fc400000000ff */
[----:B------:R-:W-:Y:S02]  /*5d7d0*/  F2FP.PACK_AB R21, R3, R21 ;  /* 0x000000150315723e */ /* 0x000fe400000000ff */
[----:B--2---:R-:W-:Y:S02]  /*5d7e0*/  F2FP.PACK_AB R16, R28, R16 ;  /* 0x000000101c10723e */ /* 0x004fe400000000ff */
[----:B------:R-:W2:Y:S04]  /*5d7f0*/  LDL.LU R28, [R1+0x17b8] ;  /* 0x0017b800011c7983 */ /* 0x000ea80000300800 */
[----:B------:R-:W2:Y:S04]  /*5d800*/  LDL.LU R29, [R1+0x17b4] ;  /* 0x0017b400011d7983 */ /* 0x000ea80000300800 */
[----:B------:R-:W3:Y:S04]  /*5d810*/  LDL.LU R2, [R1+0x17b0] ;  /* 0x0017b00001027983 */ /* 0x000ee80000300800 */
[----:B------:R-:W3:Y:S01]  /*5d820*/  LDL.LU R3, [R1+0x17ac] ;  /* 0x0017ac0001037983 */ /* 0x000ee20000300800 */
[----:B------:R-:W-:-:S02]  /*5d830*/  F2FP.PACK_AB R27, R24, R27 ;  /* 0x0000001b181b723e */ /* 0x000fc400000000ff */
[----:B------:R-:W-:Y:S02]  /*5d840*/  F2FP.PACK_AB R26, R25, R26 ;  /* 0x0000001a191a723e */ /* 0x000fe400000000ff */
[----:B------:R-:W-:Y:S02]  /*5d850*/  F2FP.PACK_AB R20, R0, R20 ;  /* 0x000000140014723e */ /* 0x000fe400000000ff */
[----:B--2---:R-:W-:Y:S02]  /*5d860*/  F2FP.PACK_AB R25, R29, R28 ;  /* 0x0000001c1d19723e */ /* 0x004fe400000000ff */
[----:B---3--:R-:W-:Y:S02]  /*5d870*/  F2FP.PACK_AB R24, R3, R2 ;  /* 0x000000020318723e */ /* 0x008fe400000000ff */
.L_x_1:
[----:B------:R-:W2:Y:S04]  /*5d880*/  LDL.LU R2, [R1+0x13ac] ;  /* 0x0013ac0001027983 */ /* 0x000ea80000300800 */
[----:B------:R-:W0:Y:S02]  /*5d890*/  S2R R28, SR_TID.X ;  /* 0x00000000001c7919 */ /* 0x000e240000002100 */
[----:B0-----:R-:W-:-:S02]  /*5d8a0*/  IMAD.SHL.U32 R3, R28, 0x20, RZ ;  /* 0x000000201c037824 */ /* 0x001fc400078e00ff */
[----:B-1----:R-:W-:-:S03]  /*5d8b0*/  IMAD.SHL.U32 R0, R28, 0x4, RZ ;  /* 0x000000041c007824 */ /* 0x002fc600078e00ff */
[----:B------:R-:W-:-:S04]  /*5d8c0*/  LOP3.LUT R3, R3, 0x60, RZ, 0xc0, !PT ;  /* 0x0000006003037812 */ /* 0x000fc800078ec0ff */
[----:B------:R-:W-:Y:S01]  /*5d8d0*/  LOP3.LUT R3, R3, 0x70, R0, 0x78, !PT ;  /* 0x0000007003037812 */ /* 0x000fe200078e7800 */
[----:B------:R-:W-:-:S05]  /*5d8e0*/  IMAD.SHL.U32 R0, R28, 0x400, RZ ;  /* 0x000004001c007824 */ /* 0x000fca00078e00ff */
[----:B------:R-:W-:Y:S01]  /*5d8f0*/  LOP3.LUT R0, R0, 0x6000, RZ, 0xc0, !PT ;  /* 0x0000600000007812 */ /* 0x000fe200078ec0ff */
[----:B------:R-:W-:Y:S03]  /*5d900*/  BAR.SYNC.DEFER_BLOCKING 0x0 ;  /* 0x0000000000007b1d */ /* 0x000fe60000010000 */
[----:B--2---:R-:W-:-:S05]  /*5d910*/  IADD3 R3, R3, R0, R2 ;  /* 0x0000000003037210 */ /* 0x004fca0007ffe002 */
[----:B------:R0:W-:Y:S04]  /*5d920*/  STS.128 [R3], R24 ;  /* 0x0000001803007388 */ /* 0x0001e80000000c00 */
[----:B0-----:R-:W2:Y:S04]  /*5d930*/  LDL.LU R24, [R1+0x90] ;  /* 0x0000900001187983 */ /* 0x001ea80000300800 */
[----:B------:R-:W2:Y:S04]  /*5d940*/  LDL.LU R25, [R1+0x94] ;  /* 0x0000940001197983 */ /* 0x000ea80000300800 */
[----:B------:R-:W3:Y:S04]  /*5d950*/  LDL.LU R26, [R1+0x98] ;  /* 0x00009800011a7983 */ /* 0x000ee80000300800 */
[----:B------:R-:W3:Y:S04]  /*5d960*/  LDL.LU R27, [R1+0x9c] ;  /* 0x00009c00011b7983 */ /* 0x000ee80000300800 */
[----:B---3--:R-:W-:Y:S04]  /*5d970*/  STL.64 [R1+0x1930], R26 ;  /* 0x0019301a01007387 */ /* 0x008fe80000100a00 */
[----:B--2---:R0:W-:Y:S04]  /*5d980*/  STL.64 [R1+0x1928], R24 ;  /* 0x0019281801007387 */ /* 0x0041e80000100a00 */
        /* <DEDUP_REMOVED lines=16> */
[----:B------:R-:W-:Y:S04]  /*5da90*/  STS.128 [R3+0x80], R20 ;  /* 0x0000801403007388 */ /* 0x000fe80000000c00 */
[----:B------:R-:W-:Y:S04]  /*5daa0*/  STS.128 [R3+0x100], R16 ;  /* 0x0001001003007388 */ /* 0x000fe80000000c00 */
[----:B---3--:R-:W-:Y:S04]  /*5dab0*/  STL.64 [R1+0x1960], R26 ;  /* 0x0019601a01007387 */ /* 0x008fe80000100a00 */
[----:B--2---:R0:W-:Y:S04]  /*5dac0*/  STL.64 [R1+0x1958], R24 ;  /* 0x0019581801007387 */ /* 0x0041e80000100a00 */
[----:B0-----:R-:W2:Y:S04]  /*5dad0*/  LDL.LU R24, [R1] ;  /* 0x0000000001187983 */ /* 0x001ea80000300800 */
[----:B------:R-:W2:Y:S04]  /*5dae0*/  LDL.LU R25, [R1+0x4] ;  /* 0x0000040001197983 */ /* 0x000ea80000300800 */
[----:B------:R-:W2:Y:S04]  /*5daf0*/  LDL.LU R26, [R1+0x8] ;  /* 0x00000800011a7983 */ /* 0x000ea80000300800 */
[----:B------:R-:W2:Y:S04]  /*5db00*/  LDL.LU R27, [R1+0xc] ;  /* 0x00000c00011b7983 */ /* 0x000ea80000300800 */
[----:B------:R-:W3:Y:S04]  /*5db10*/  LDL.LU R20, [R1+0x80] ;  /* 0x0000800001147983 */ /* 0x000ee80000300800 */
[----:B------:R-:W3:Y:S04]  /*5db20*/  LDL.LU R21, [R1+0x84] ;  /* 0x0000840001157983 */ /* 0x000ee80000300800 */
[----:B------:R-:W3:Y:S04]  /*5db30*/  LDL.LU R22, [R1+0x88] ;  /* 0x0000880001167983 */ /* 0x000ee80000300800 */
[----:B------:R-:W3:Y:S04]  /*5db40*/  LDL.LU R23, [R1+0x8c] ;  /* 0x00008c0001177983 */ /* 0x000ee80000300800 */
[----:B------:R-:W4:Y:S04]  /*5db50*/  LDL.LU R16, [R1+0x70] ;  /* 0x0000700001107983 */ /* 0x000f280000300800 */
[----:B------:R-:W4:Y:S04]  /*5db60*/  LDL.LU R17, [R1+0x74] ;  /* 0x0000740001117983 */ /* 0x000f280000300800 */
[----:B------:R-:W4:Y:S04]  /*5db70*/  LDL.LU R18, [R1+0x78] ;  /* 0x0000780001127983 */ /* 0x000f280000300800 */
[----:B------:R-:W4:Y:S04]  /*5db80*/  LDL.LU R19, [R1+0x7c] ;  /* 0x00007c0001137983 */ /* 0x000f280000300800 */
[----:B------:R0:W-:Y:S04]  /*5db90*/  STS.128 [R3+0x180], R12 ;  /* 0x0001800c03007388 */ /* 0x0001e80000000c00 */
[----:B------:R1:W-:Y:S04]  /*5dba0*/  STS.128 [R3+0x200], R8 ;  /* 0x0002000803007388 */ /* 0x0003e80000000c00 */
[----:B------:R5:W-:Y:S04]  /*5dbb0*/  STS.128 [R3+0x280], R4 ;  /* 0x0002800403007388 */ /* 0x000be80000000c00 */
[----:B0-----:R-:W3:Y:S04]  /*5dbc0*/  LDL.LU R12, [R1+0x60] ;  /* 0x00006000010c7983 */ /* 0x001ee80000300800 */
[----:B------:R-:W3:Y:S04]  /*5dbd0*/  LDL.LU R13, [R1+0x64] ;  /* 0x00006400010d7983 */ /* 0x000ee80000300800 */
[----:B------:R-:W3:Y:S04]  /*5dbe0*/  LDL.LU R14, [R1+0x68] ;  /* 0x00006800010e7983 */ /* 0x000ee80000300800 */
[----:B------:R-:W3:Y:S04]  /*5dbf0*/  LDL.LU R15, [R1+0x6c] ;  /* 0x00006c00010f7983 */ /* 0x000ee80000300800 */
[----:B-1----:R-:W3:Y:S04]  /*5dc00*/  LDL.LU R8, [R1+0x50] ;  /* 0x0000500001087983 */ /* 0x002ee80000300800 */
[----:B------:R-:W3:Y:S04]  /*5dc10*/  LDL.LU R9, [R1+0x54] ;  /* 0x0000540001097983 */ /* 0x000ee80000300800 */
[----:B------:R-:W3:Y:S04]  /*5dc20*/  LDL.LU R10, [R1+0x58] ;  /* 0x00005800010a7983 */ /* 0x000ee80000300800 */
[----:B------:R-:W3:Y:S04]  /*5dc30*/  LDL.LU R11, [R1+0x5c] ;  /* 0x00005c00010b7983 */ /* 0x000ee80000300800 */
[----:B-----5:R-:W5:Y:S04]  /*5dc40*/  LDL.LU R4, [R1+0x40] ;  /* 0x0000400001047983 */ /* 0x020f680000300800 */
[----:B------:R-:W5:Y:S04]  /*5dc50*/  LDL.LU R5, [R1+0x44] ;  /* 0x0000440001057983 */ /* 0x000f680000300800 */
[----:B------:R-:W5:Y:S01]  /*5dc60*/  LDL.LU R6, [R1+0x48] ;  /* 0x0000480001067983 */ /* 0x000f620000300800 */
[C---:B------:R-:W-:Y:S01]  /*5dc70*/  IMAD.SHL.U32 R29, R28.reuse, 0x1000, RZ ;  /* 0x000010001c1d7824 */ /* 0x040fe200078e00ff */
[----:B------:R-:W-:-:S02]  /*5dc80*/  LOP3.LUT R2, R28, 0x7f, RZ, 0xc0, !PT ;  /* 0x0000007f1c027812 */ /* 0x000fc400078ec0ff */
[----:B------:R-:W5:Y:S02]  /*5dc90*/  LDL.LU R7, [R1+0x4c] ;  /* 0x00004c0001077983 */ /* 0x000f640000300800 */
[----:B------:R-:W-:-:S05]  /*5dca0*/  LOP3.LUT R29, R29, 0x6000, RZ, 0xc0, !PT ;  /* 0x000060001d1d7812 */ /* 0x000fca00078ec0ff */
[----:B------:R-:W-:Y:S01]  /*5dcb0*/  IMAD R29, R2, 0x10, R29 ;  /* 0x00000010021d7824 */ /* 0x000fe200078e021d */
[----:B--2---:R0:W-:Y:S04]  /*5dcc0*/  STS.128 [R3+0x300], R24 ;  /* 0x0003001803007388 */ /* 0x0041e80000000c00 */
[----:B0-----:R-:W2:Y:S04]  /*5dcd0*/  LDL.LU.64 R26, [R1+0x1960] ;  /* 0x00196000011a7983 */ /* 0x001ea80000300a00 */
[----:B------:R-:W2:Y:S04]  /*5dce0*/  LDL.LU.64 R24, [R1+0x1958] ;  /* 0x0019580001187983 */ /* 0x000ea80000300a00 */
        /* <DEDUP_REMOVED lines=8> */
[----:B------:R-:W2:Y:S01]  /*5dd70*/  LDL.LU.64 R24, [R1+0x1928] ;  /* 0x0019280001187983 */ /* 0x000ea20000300a00 */
[----:B------:R-:W-:-:S02]  /*5dd80*/  LOP3.LUT R2, R29, 0x40, RZ, 0x3c, !PT ;  /* 0x000000401d027812 */ /* 0x000fc400078e3cff */
[C---:B------:R-:W-:Y:S01]  /*5dd90*/  LOP3.LUT R0, R29.reuse, 0x60, RZ, 0x3c, !PT ;  /* 0x000000601d007812 */ /* 0x040fe200078e3cff */
[----:B-----5:R0:W-:Y:S04]  /*5dda0*/  STS.128 [R3+0x500], R4 ;  /* 0x0005000403007388 */ /* 0x0201e80000000c00 */
[----:B---3--:R-:W-:Y:S04]  /*5ddb0*/  STS.128 [R3+0x580], R8 ;  /* 0x0005800803007388 */ /* 0x008fe80000000c00 */
[----:B------:R-:W-:Y:S04]  /*5ddc0*/  STS.128 [R3+0x600], R12 ;  /* 0x0006000c03007388 */ /* 0x000fe80000000c00 */
[----:B----4-:R-:W-:Y:S04]  /*5ddd0*/  STS.128 [R3+0x680], R16 ;  /* 0x0006801003007388 */ /* 0x010fe80000000c00 */
[----:B------:R-:W-:Y:S01]  /*5dde0*/  STS.128 [R3+0x700], R20 ;  /* 0x0007001403007388 */ /* 0x000fe20000000c00 */
[----:B0-----:R-:W-:-:S03]  /*5ddf0*/  LOP3.LUT R4, R29, 0x20, RZ, 0x3c, !PT ;  /* 0x000000201d047812 */ /* 0x001fc600078e3cff */
[----:B--2---:R-:W-:Y:S04]  /*5de00*/  STS.128 [R3+0x780], R24 ;  /* 0x0007801803007388 */ /* 0x004fe80000000c00 */
[----:B------:R-:W-:Y:S06]  /*5de10*/  BAR.SYNC.DEFER_BLOCKING 0x0 ;  /* 0x0000000000007b1d */ /* 0x000fec0000010000 */
[----:B------:R-:W0:Y:S04]  /*5de20*/  LDS.128 R8, [R29] ;  /* 0x000000001d087984 */ /* 0x000e280000000c00 */
[----:B------:R-:W1:Y:S04]  /*5de30*/  LDS.128 R16, [R29+0x800] ;  /* 0x000800001d107984 */ /* 0x000e680000000c00 */
[----:B------:R-:W2:Y:S04]  /*5de40*/  LDS.128 R12, [R29+0x1000] ;  /* 0x001000001d0c7984 */ /* 0x000ea80000000c00 */
[----:B------:R-:W-:Y:S04]  /*5de50*/  LDS.128 R20, [R2+0x800] ;  /* 0x0008000002147984 */ /* 0x000fe80000000c00 */
[----:B0-----:R-:W-:Y:S04]  /*5de60*/  STL.64 [R1+0x40], R8 ;  /* 0x0000400801007387 */ /* 0x001fe80000100a00 */
[----:B------:R-:W-:Y:S04]  /*5de70*/  STL.64 [R1+0x48], R10 ;  /* 0x0000480a01007387 */ /* 0x000fe80000100a00 */
[----:B------:R-:W0:Y:S04]  /*5de80*/  LDS.128 R8, [R29+0x1800] ;  /* 0x001800001d087984 */ /* 0x000e280000000c00 */
[----:B-1----:R-:W-:Y:S04]  /*5de90*/  STL.64 [R1+0x70], R16 ;  /* 0x0000701001007387 */ /* 0x002fe80000100a00 */
[----:B------:R-:W-:Y:S04]  /*5dea0*/  STL.64 [R1+0x78], R18 ;  /* 0x0000781201007387 */ /* 0x000fe80000100a00 */
[----:B------:R-:W-:Y:S04]  /*5deb0*/  STL [R1+0x1800], R29 ;  /* 0x0018001d01007387 */ /* 0x000fe80000100800 */
[----:B--2---:R-:W-:Y:S04]  /*5dec0*/  STL.64 [R1+0x60], R12 ;  /* 0x0000600c01007387 */ /* 0x004fe80000100a00 */
[----:B------:R-:W-:Y:S04]  /*5ded0*/  STL.64 [R1+0x68], R14 ;  /* 0x0000680e01007387 */ /* 0x000fe80000100a00 */
[----:B------:R-:W1:Y:S04]  /*5dee0*/  LDS.128 R16, [R4] ;  /* 0x0000000004107984 */ /* 0x000e680000000c00 */
[----:B------:R-:W-:Y:S04]  /*5def0*/  LDS.128 R12, [R4+0x800] ;  /* 0x00080000040c7984 */ /* 0x000fe80000000c00 */
[----:B0-----:R-:W-:Y:S04]  /*5df00*/  STL.64 [R1+0x50], R8 ;  /* 0x0000500801007387 */ /* 0x001fe80000100a00 */
[----:B------:R-:W-:Y:S04]  /*5df10*/  STL.64 [R1+0x58], R10 ;  /* 0x0000580a01007387 */ /* 0x000fe80000100a00 */
[----:B------:R-:W0:Y:S04]  /*5df20*/  LDS.128 R8, [R4+0x1000] ;  /* 0x0010000004087984 */ /* 0x000e280000000c00 */
[----:B-1----:R-:W-:Y:S04]  /*5df30*/  STL.64 [R1+0x30], R16 ;  /* 0x0000301001007387 */ /* 0x002fe80000100a00 */
[----:B------:R-:W-:Y:S04]  /*5df40*/  STL.64 [R1+0x38], R18 ;  /* 0x0000381201007387 */ /* 0x000fe80000100a00 */
[----:B------:R-:W-:Y:S04]  /*5df50*/  LDS.128 R16, [R0+0x1000] ;  /* 0x0010000000107984 */ /* 0x000fe80000000c00 */
[----:B0-----:R-:W-:Y:S01]  /*5df60*/  STL.64 [R1+0x10], R8 ;  /* 0x0000100801007387 */ /* 0x001fe20000100a00 */
[----:B------:R-:W-:-:S03]  /*5df70*/  IMAD.MOV.U32 R29, RZ, RZ, R11 ;  /* 0x000000ffff1d7224 */ /* 0x000fc600078e000b */
[----:B------:R-:W-:Y:S04]  /*5df80*/  STL.64 [R1+0x20], R12 ;  /* 0x0000200c01007387 */ /* 0x000fe80000100a00 */
[----:B------:R-:W-:Y:S04]  /*5df90*/  STL.64 [R1+0x28], R14 ;  /* 0x0000280e01007387 */ /* 0x000fe80000100a00 */
[----:B------:R-:W-:Y:S04]  /*5dfa0*/  STL [R1+0x18], R10 ;  /* 0x0000180a01007387 */ /* 0x000fe80000100800 */
[----:B------:R-:W-:Y:S04]  /*5dfb0*/  LDS.128 R8, [R4+0x1800] ;  /* 0x0018000004087984 */ /* 0x000fe80000000c00 */
[----:B------:R-:W0:Y:S04]  /*5dfc0*/  LDS.128 R4, [R2] ;  /* 0x0000000002047984 */ /* 0x000e280000000c00 */
[----:B------:R1:W-:Y:S04]  /*5dfd0*/  STL [R1+0x1804], R29 ;  /* 0x0018041d01007387 */ /* 0x0003e80000100800 */
[----:B------:R-:W-:Y:S04]  /*5dfe0*/  LDS.128 R12, [R0+0x800] ;  /* 0x00080000000c7984 */ /* 0x000fe80000000c00 */
[----:B0-----:R-:W-:Y:S01]  /*5dff0*/  STL.64 [R1], R4 ;  /* 0x0000000401007387 */ /* 0x001fe20000100a00 */
[----:B-1----:R-:W-:-:S03]  /*5e000*/  IMAD.MOV.U32 R29, RZ, RZ, R7 ;  /* 0x000000ffff1d7224 */ /* 0x002fc600078e0007 */
[----:B------:R-:W-:Y:S04]  /*5e010*/  STL.64 [R1+0x80], R8 ;  /* 0x0000800801007387 */ /* 0x000fe80000100a00 */
[----:B------:R-:W-:Y:S04]  /*5e020*/  STL.64 [R1+0x88], R10 ;  /* 0x0000880a01007387 */ /* 0x000fe80000100a00 */
[----:B------:R-:W-:Y:S04]  /*5e030*/  STL [R1+0x8], R6 ;  /* 0x0000080601007387 */ /* 0x000fe80000100800 */
[----:B------:R-:W0:Y:S04]  /*5e040*/  LDS.128 R4, [R2+0x1000] ;  /* 0x0010000002047984 */ /* 0x000e280000000c00 */
        /* <DEDUP_REMOVED lines=8> */
[----:B------:R-:W1:Y:S04]  /*5e0d0*/  LDS.128 R8, [R0] ;  /* 0x0000000000087984 */ /* 0x000e680000000c00 */
[----:B0-----:R-:W-:Y:S04]  /*5e0e0*/  STL.64 [R1+0x1830], R6 ;  /* 0x0018300601007387 */ /* 0x001fe80000100a00 */
[----:B------:R-:W-:Y:S04]  /*5e0f0*/  STL.64 [R1+0x1828], R4 ;  /* 0x0018280401007387 */ /* 0x000fe80000100a00 */
[----:B------:R-:W0:Y:S04]  /*5e100*/  LDS.128 R4, [R2+0x1800] ;  /* 0x0018000002047984 */ /* 0x000e280000000c00 */
[----:B-1----:R-:W-:Y:S04]  /*5e110*/  STL.64 [R1+0x1840], R10 ;  /* 0x0018400a01007387 */ /* 0x002fe80000100a00 */
[----:B0-----:R-:W-:Y:S04]  /*5e120*/  STL.64 [R1+0x90], R4 ;  /* 0x0000900401007387 */ /* 0x001fe80000100a00 */
[----:B------:R-:W-:Y:S04]  /*5e130*/  STL.64 [R1+0x98], R6 ;  /* 0x0000980601007387 */ /* 0x000fe80000100a00 */
[----:B------:R-:W0:Y:S04]  /*5e140*/  LDS.128 R4, [R0+0x1800] ;  /* 0x0018000000047984 */ /* 0x000e280000000c00 */
[----:B------:R-:W-:Y:S04]  /*5e150*/  STL.64 [R1+0x1838], R8 ;  /* 0x0018380801007387 */ /* 0x000fe80000100a00 */
[----:B------:R-:W-:Y:S04]  /*5e160*/  STL.64 [R1+0x1850], R14 ;  /* 0x0018500e01007387 */ /* 0x000fe80000100a00 */
[----:B------:R-:W-:Y:S04]  /*5e170*/  STL.64 [R1+0x1848], R12 ;  /* 0x0018480c01007387 */ /* 0x000fe80000100a00 */
[----:B------:R-:W-:Y:S04]  /*5e180*/  STL.64 [R1+0x1860], R18 ;  /* 0x0018601201007387 */ /* 0x000fe80000100a00 */
[----:B------:R-:W-:Y:S01]  /*5e190*/  STL.64 [R1+0x1858], R16 ;  /* 0x0018581001007387 */ /* 0x000fe20000100a00 */
[----:B0-----:R-:W-:-:S03]  /*5e1a0*/  IMAD.MOV.U32 R23, RZ, RZ, R5 ;  /* 0x000000ffff177224 */ /* 0x001fc600078e0005 */
[----:B------:R0:W-:Y:S01]  /*5e1b0*/  STL [R1+0x19c], R7 ;  /* 0x00019c0701007387 */ /* 0x0001e20000100800 */
[----:B------:R-:W-:Y:S02]  /*5e1c0*/  IMAD.MOV.U32 R22, RZ, RZ, R4 ;  /* 0x000000ffff167224 */ /* 0x000fe400078e0004 */
[----:B------:R-:W-:Y:S01]  /*5e1d0*/  IMAD.MOV.U32 R29, RZ, RZ, R6 ;  /* 0x000000ffff1d7224 */ /* 0x000fe200078e0006 */
[----:B------:R-:W-:Y:S04]  /*5e1e0*/  STL [R1+0x18c0], R23 ;  /* 0x0018c01701007387 */ /* 0x000fe80000100800 */
[----:B------:R-:W-:Y:S04]  /*5e1f0*/  STL [R1+0x18bc], R22 ;  /* 0x0018bc1601007387 */ /* 0x000fe80000100800 */
[----:B------:R-:W2:Y:S04]  /*5e200*/  LDL.LU R4, [R1+0x1d0] ;  /* 0x0001d00001047983 */ /* 0x000ea80000300800 */
[----:B------:R-:W2:Y:S04]  /*5e210*/  LDL.LU R5, [R1+0x1d4] ;  /* 0x0001d40001057983 */ /* 0x000ea80000300800 */
[----:B------:R-:W3:Y:S04]  /*5e220*/  LDL.LU R6, [R1+0x1d8] ;  /* 0x0001d80001067983 */ /* 0x000ee80000300800 */
[----:B0-----:R-:W3:Y:S04]  /*5e230*/  LDL.LU R7, [R1+0x1dc] ;  /* 0x0001dc0001077983 */ /* 0x001ee80000300800 */
[----:B------:R-:W-:Y:S06]  /*5e240*/  BAR.SYNC.DEFER_BLOCKING 0x0 ;  /* 0x0000000000007b1d */ /* 0x000fec0000010000 */
[----:B---3--:R-:W-:Y:S04]  /*5e250*/  STL.64 [R1+0x1870], R6 ;  /* 0x0018700601007387 */ /* 0x008fe80000100a00 */
[----:B--2---:R-:W-:Y:S04]  /*5e260*/  STL.64 [R1+0x1868], R4 ;  /* 0x0018680401007387 */ /* 0x004fe80000100a00 */
[----:B------:R-:W2:Y:S04]  /*5e270*/  LDL.LU R12, [R1+0x170] ;  /* 0x00017000010c7983 */ /* 0x000ea80000300800 */
        /* <DEDUP_REMOVED lines=9> */
[----:B------:R-:W4:Y:S04]  /*5e310*/  LDL.LU R24, [R1+0x120] ;  /* 0x0001200001187983 */ /* 0x000f280000300800 */
[----:B------:R-:W4:Y:S04]  /*5e320*/  LDL.LU R25, [R1+0x124] ;  /* 0x0001240001197983 */ /* 0x000f280000300800 */
[----:B------:R-:W5:Y:S04]  /*5e330*/  LDL.LU R26, [R1+0x128] ;  /* 0x00012800011a7983 */ /* 0x000f680000300800 */
[----:B------:R-:W5:Y:S04]  /*5e340*/  LDL.LU R27, [R1+0x12c] ;  /* 0x00012c00011b7983 */ /* 0x000f680000300800 */
[----:B-----5:R-:W-:Y:S04]  /*5e350*/  STL.64 [R1+0x18a0], R26 ;  /* 0x0018a01a01007387 */ /* 0x020fe80000100a00 */
[----:B----4-:R0:W-:Y:S04]  /*5e360*/  STL.64 [R1+0x1898], R24 ;  /* 0x0018981801007387 */ /* 0x0101e80000100a00 */
[----:B0-----:R-:W4:Y:S04]  /*5e370*/  LDL.LU R24, [R1+0x110] ;  /* 0x0001100001187983 */ /* 0x001f280000300800 */
        /* <DEDUP_REMOVED lines=43> */
[----:B------:R-:W4:Y:S04]  /*5e630*/  LDL.LU R26, [R1+0xa8] ;  /* 0x0000a800011a7983 */ /* 0x000f280000300800 */
[----:B------:R-:W4:Y:S04]  /*5e640*/  LDL.LU R27, [R1+0xac] ;  /* 0x0000ac00011b7983 */ /* 0x000f280000300800 */
[----:B---3--:R-:W-:Y:S04]  /*5e650*/  STL.64 [R1+0x1890], R14 ;  /* 0x0018900e01007387 */ /* 0x008fe80000100a00 */
[----:B--2---:R0:W-:Y:S04]  /*5e660*/  STL.64 [R1+0x1888], R12 ;  /* 0x0018880c01007387 */ /* 0x0041e80000100a00 */
[----:B0-----:R-:W2:Y:S04]  /*5e670*/  LDL.LU R12, [R1+0x130] ;  /* 0x00013000010c7983 */ /* 0x001ea80000300800 */
[----:B------:R-:W2:Y:S04]  /*5e680*/  LDL.LU R13, [R1+0x134] ;  /* 0x00013400010d7983 */ /* 0x000ea80000300800 */
[----:B------:R-:W2:Y:S04]  /*5e690*/  LDL.LU R14, [R1+0x138] ;  /* 0x00013800010e7983 */ /* 0x000ea80000300800 */
[----:B------:R-:W2:Y:S04]  /*5e6a0*/  LDL.LU R15, [R1+0x13c] ;  /* 0x00013c00010f7983 */ /* 0x000ea80000300800 */
[----:B------:R-:W3:Y:S04]  /*5e6b0*/  LDL.LU R4, [R1+0x150] ;  /* 0x0001500001047983 */ /* 0x000ee80000300800 */
[----:B------:R-:W3:Y:S04]  /*5e6c0*/  LDL.LU R5, [R1+0x154] ;  /* 0x0001540001057983 */ /* 0x000ee80000300800 */
[----:B------:R-:W3:Y:S04]  /*5e6d0*/  LDL.LU R6, [R1+0x158] ;  /* 0x0001580001067983 */ /* 0x000ee80000300800 */
[----:B------:R-:W3:Y:S04]  /*5e6e0*/  LDL.LU R7, [R1+0x15c] ;  /* 0x00015c0001077983 */ /* 0x000ee80000300800 */
[----:B------:R-:W5:Y:S04]  /*5e6f0*/  LDL.LU R2, [R1+0x13a8] ;  /* 0x0013a80001027983 */ /* 0x000f680000300800 */
        /* <DEDUP_REMOVED lines=12> */
[----:B----4-:R0:W-:Y:S04]  /*5e7c0*/  STS.128 [R3], R24 ;  /* 0x0000001803007388 */ /* 0x0101e80000000c00 */
[----:B0-----:R-:W4:Y:S04]  /*5e7d0*/  LDL.LU.64 R26, [R1+0x1920] ;  /* 0x00192000011a7983 */ /* 0x001f280000300a00 */
[----:B------:R-:W4:Y:S04]  /*5e7e0*/  LDL.LU.64 R24, [R1+0x1918] ;  /* 0x0019180001187983 */ /* 0x000f280000300a00 */
[----:B------:R-:W2:Y:S04]  /*5e7f0*/  LDL.LU R0, [R1+0x770] ;  /* 0x0007700001007983 */ /* 0x000ea80000300800 */
[----:B----4-:R0:W-:Y:S04]  /*5e800*/  STS.128 [R3+0x80], R24 ;  /* 0x0000801803007388 */ /* 0x0101e80000000c00 */
[----:B0-----:R-:W4:Y:S04]  /*5e810*/  LDL.LU.64 R26, [R1+0x1910] ;  /* 0x00191000011a7983 */ /* 0x001f280000300a00 */
[----:B------:R-:W4:Y:S04]  /*5e820*/  LDL.LU.64 R24, [R1+0x1908] ;  /* 0x0019080001187983 */ /* 0x000f280000300a00 */
[----:B----4-:R0:W-:Y:S04]  /*5e830*/  STS.128 [R3+0x100], R24 ;  /* 0x0001001803007388 */ /* 0x0101e80000000c00 */
        /* <DEDUP_REMOVED lines=8> */
[----:B------:R-:W4:Y:S01]  /*5e8c0*/  LDL.LU.64 R24, [R1+0x18d8] ;  /* 0x0018d80001187983 */ /* 0x000f220000300a00 */
[----:B-----5:R-:W-:-:S03]  /*5e8d0*/  ISETP.GE.AND P0, PT, R2, c[0x0][0x178], PT ;  /* 0x00005e0002007a0c */ /* 0x020fc60003f06270 */
[----:B----4-:R0:W-:Y:S04]  /*5e8e0*/  STS.128 [R3+0x280], R24 ;  /* 0x0002801803007388 */ /* 0x0101e80000000c00 */
[----:B0-----:R-:W4:Y:S04]  /*5e8f0*/  LDL.LU.64 R26, [R1+0x18d0] ;  /* 0x0018d000011a7983 */ /* 0x001f280000300a00 */
[----:B------:R-:W4:Y:S01]  /*5e900*/  LDL.LU.64 R24, [R1+0x18c8] ;  /* 0x0018c80001187983 */ /* 0x000f220000300a00 */
[----:B--2---:R-:W-:Y:S02]  /*5e910*/  ISETP.LT.AND P3, PT, R23, c[0x0][0x17c], !P0 ;  /* 0x00005f0017007a0c */ /* 0x004fe40004761270 */
[----:B------:R-:W-:Y:S01]  /*5e920*/  ISETP.LT.AND P5, PT, R22, c[0x0][0x17c], !P0 ;  /* 0x00005f0016007a0c */ /* 0x000fe200047a1270 */
[----:B------:R-:W2:Y:S01]  /*5e930*/  LDL.LU R23, [R1+0x18c0] ;  /* 0x0018c00001177983 */ /* 0x000ea20000300800 */
[----:B------:R-:W-:-:S03]  /*5e940*/  ISETP.LT.AND P2, PT, R20, c[0x0][0x17c], !P0 ;  /* 0x00005f0014007a0c */ /* 0x000fc60004741270 */
[----:B------:R-:W5:Y:S04]  /*5e950*/  LDL.LU R22, [R1+0x18bc] ;  /* 0x0018bc0001167983 */ /* 0x000f680000300800 */
[----:B------:R-:W2:Y:S01]  /*5e960*/  LDL.LU R20, [R1+0x18b8] ;  /* 0x0018b80001147983 */ /* 0x000ea20000300800 */
[----:B------:R-:W-:-:S03]  /*5e970*/  ISETP.LT.AND P1, PT, R28, c[0x0][0x17c], !P0 ;  /* 0x00005f001c007a0c */ /* 0x000fc60004721270 */
[----:B----4-:R0:W-:Y:S04]  /*5e980*/  STS.128 [R3+0x300], R24 ;  /* 0x0003001803007388 */ /* 0x0101e80000000c00 */
[----:B0-----:R-:W4:Y:S04]  /*5e990*/  LDL.LU.64 R26, [R1+0x18b0] ;  /* 0x0018b000011a7983 */ /* 0x001f280000300a00 */
[----:B------:R-:W4:Y:S01]  /*5e9a0*/  LDL.LU.64 R24, [R1+0x18a8] ;  /* 0x0018a80001187983 */ /* 0x000f220000300a00 */
[----:B------:R-:W-:-:S03]  /*5e9b0*/  IMAD R2, R2, c[0x0][0x194], RZ ;  /* 0x0000650002027a24 */ /* 0x000fc600078e02ff */
[----:B------:R-:W-:Y:S04]  /*5e9c0*/  STS.128 [R3+0x480], R12 ;  /* 0x0004800c03007388 */ /* 0x000fe80000000c00 */
[----:B----4-:R0:W-:Y:S04]  /*5e9d0*/  STS.128 [R3+0x380], R24 ;  /* 0x0003801803007388 */ /* 0x0101e80000000c00 */
[----:B0-----:R-:W4:Y:S04]  /*5e9e0*/  LDL.LU.64 R26, [R1+0x18a0] ;  /* 0x0018a000011a7983 */ /* 0x001f280000300a00 */
[----:B------:R-:W4:Y:S01]  /*5e9f0*/  LDL.LU.64 R24, [R1+0x1898] ;  /* 0x0018980001187983 */ /* 0x000f220000300a00 */
[----:B------:R-:W-:-:S03]  /*5ea00*/  ISETP.LT.AND P4, PT, R0, c[0x0][0x17c], !P0 ;  /* 0x00005f0000007a0c */ /* 0x000fc60004781270 */
[----:B------:R-:W2:Y:S04]  /*5ea10*/  LDL.LU.64 R14, [R1+0x1890] ;  /* 0x00189000010e7983 */ /* 0x000ea80000300a00 */
[----:B------:R-:W2:Y:S04]  /*5ea20*/  LDL.LU.64 R12, [R1+0x1888] ;  /* 0x00188800010c7983 */ /* 0x000ea80000300a00 */
[----:B---3--:R-:W-:Y:S04]  /*5ea30*/  STS.128 [R3+0x580], R4 ;  /* 0x0005800403007388 */ /* 0x008fe80000000c00 */
[----:B------:R-:W-:Y:S04]  /*5ea40*/  STS.128 [R3+0x600], R16 ;  /* 0x0006001003007388 */ /* 0x000fe80000000c00 */
[----:B------:R-:W-:Y:S04]  /*5ea50*/  STS.128 [R3+0x700], R8 ;  /* 0x0007000803007388 */ /* 0x000fe80000000c00 */
[----:B----4-:R0:W-:Y:S04]  /*5ea60*/  STS.128 [R3+0x400], R24 ;  /* 0x0004001803007388 */ /* 0x0101e80000000c00 */
[----:B--2---:R1:W-:Y:S01]  /*5ea70*/  STS.128 [R3+0x500], R12 ;  /* 0x0005000c03007388 */ /* 0x0043e20000000c00 */
[----:B0-----:R-:W-:Y:S01]  /*5ea80*/  IMAD R25, R0, c[0x0][0x198], RZ ;  /* 0x0000660000197a24 */ /* 0x001fe200078e02ff */
[----:B------:R-:W-:-:S02]  /*5ea90*/  LEA R0, P6, R2, c[0x0][0x170], 0x1 ;  /* 0x00005c0002007a11 */ /* 0x000fc400078c08ff */
[----:B-1----:R-:W2:Y:S04]  /*5eaa0*/  LDL.LU.64 R14, [R1+0x1880] ;  /* 0x00188000010e7983 */ /* 0x002ea80000300a00 */
[----:B------:R-:W2:Y:S04]  /*5eab0*/  LDL.LU.64 R12, [R1+0x1878] ;  /* 0x00187800010c7983 */ /* 0x000ea80000300a00 */
[----:B------:R-:W3:Y:S04]  /*5eac0*/  LDL.LU R28, [R1+0x13c0] ;  /* 0x0013c000011c7983 */ /* 0x000ee80000300800 */
[----:B------:R-:W4:Y:S04]  /*5ead0*/  LDL.LU.64 R6, [R1+0x1870] ;  /* 0x0018700001067983 */ /* 0x000f280000300a00 */
[----:B------:R-:W4:Y:S01]  /*5eae0*/  LDL.LU.64 R4, [R1+0x1868] ;  /* 0x0018680001047983 */ /* 0x000f220000300a00 */
[----:B------:R-:W-:-:S02]  /*5eaf0*/  LEA.HI.X.SX32 R2, R2, c[0x0][0x174], 0x1, P6 ;  /* 0x00005d0002027a11 */ /* 0x000fc400030f0eff */
[C---:B------:R-:W-:Y:S01]  /*5eb00*/  LEA R24, P6, R25.reuse, R0, 0x1 ;  /* 0x0000000019187211 */ /* 0x040fe200078c08ff */
[----:B------:R-:W3:Y:S01]  /*5eb10*/  LDL.LU.64 R18, [R1+0x1860] ;  /* 0x0018600001127983 */ /* 0x000ee20000300a00 */
[C---:B------:R-:W-:Y:S02]  /*5eb20*/  IADD3 R27, R25.reuse, c[0x0][0x198], RZ ;  /* 0x00006600191b7a10 */ /* 0x040fe40007ffe0ff */
[----:B------:R-:W-:Y:S01]  /*5eb30*/  LEA.HI.X.SX32 R25, R25, R2, 0x1, P6 ;  /* 0x0000000219197211 */ /* 0x000fe200030f0eff */
[----:B------:R-:W3:Y:S01]  /*5eb40*/  LDL.LU.64 R16, [R1+0x1858] ;  /* 0x0018580001107983 */ /* 0x000ee20000300a00 */
[----:B------:R-:W-:-:S03]  /*5eb50*/  LEA R26, P6, R27, R0, 0x1 ;  /* 0x000000001b1a7211 */ /* 0x000fc600078c08ff */
[----:B--2---:R0:W-:Y:S04]  /*5eb60*/  STS.128 [R3+0x680], R12 ;  /* 0x0006800c03007388 */ /* 0x0041e80000000c00 */
[----:B----4-:R1:W-:Y:S04]  /*5eb70*/  STS.128 [R3+0x780], R4 ;  /* 0x0007800403007388 */ /* 0x0103e80000000c00 */
[----:B------:R-:W-:Y:S06]  /*5eb80*/  BAR.SYNC.DEFER_BLOCKING 0x0 ;  /* 0x0000000000007b1d */ /* 0x000fec0000010000 */
[----:B0-----:R-:W2:Y:S04]  /*5eb90*/  LDL.LU.64 R14, [R1+0x1850] ;  /* 0x00185000010e7983 */ /* 0x001ea80000300a00 */
[----:B------:R-:W4:Y:S01]  /*5eba0*/  LDL.LU.64 R12, [R1+0x1848] ;  /* 0x00184800010c7983 */ /* 0x000f220000300a00 */
[----:B-1----:R-:W-:-:S02]  /*5ebb0*/  IADD3 R3, R27, c[0x0][0x198], RZ ;  /* 0x000066001b037a10 */ /* 0x002fc40007ffe0ff */
[----:B------:R-:W-:Y:S01]  /*5ebc0*/  LEA.HI.X.SX32 R27, R27, R2, 0x1, P6 ;  /* 0x000000021b1b7211 */ /* 0x000fe200030f0eff */
[----:B------:R-:W2:Y:S04]  /*5ebd0*/  LDL.LU.64 R10, [R1+0x1840] ;  /* 0x00184000010a7983 */ /* 0x000ea80000300a00 */
[----:B------:R-:W2:Y:S04]  /*5ebe0*/  LDL.LU.64 R8, [R1+0x1838] ;  /* 0x0018380001087983 */ /* 0x000ea80000300a00 */
[----:B------:R-:W2:Y:S04]  /*5ebf0*/  LDL.LU.64 R6, [R1+0x1830] ;  /* 0x0018300001067983 */ /* 0x000ea80000300a00 */
[----:B------:R0:W-:Y:S01]  /*5ec00*/  @P4 STG.E.U16 [R24.64], R21 ;  /* 0x0000001518004986 */ /* 0x0001e2000c101506 */
[----:B---3--:R-:W-:-:S02]  /*5ec10*/  ISETP.LT.AND P4, PT, R28, c[0x0][0x17c], !P0 ;  /* 0x00005f001c007a0c */ /* 0x008fc40004781270 */
[C---:B------:R-:W-:Y:S01]  /*5ec20*/  IADD3 R28, R3.reuse, c[0x0][0x198], RZ ;  /* 0x00006600031c7a10 */ /* 0x040fe20007ffe0ff */
[----:B------:R-:W3:Y:S01]  /*5ec30*/  LDL.LU.64 R4, [R1+0x1828] ;  /* 0x0018280001047983 */ /* 0x000ee20000300a00 */
[----:B0-----:R-:W-:Y:S01]  /*5ec40*/  IMAD.MOV.U32 R25, RZ, RZ, R21 ;  /* 0x000000ffff197224 */ /* 0x001fe200078e0015 */
[----:B------:R-:W-:Y:S02]  /*5ec50*/  LEA R24, P6, R3, R0, 0x1 ;  /* 0x0000000003187211 */ /* 0x000fe400078c08ff */
[----:B------:R-:W2:Y:S02]  /*5ec60*/  LDL.LU R21, [R1+0x1820] ;  /* 0x0018200001157983 */ /* 0x000ea40000300800 */
[----:B------:R-:W-:Y:S02]  /*5ec70*/  PRMT R20, R25, 0x7632, R20 ;  /* 0x0000763219147816 */ /* 0x000fe40000000014 */
[----:B------:R-:W-:Y:S02]  /*5ec80*/  LEA.HI.X.SX32 R25, R3, R2, 0x1, P6 ;  /* 0x0000000203197211 */ /* 0x000fe400030f0eff */
[----:B------:R-:W2:Y:S04]  /*5ec90*/  LDL.LU R3, [R1+0x30] ;  /* 0x0000300001037983 */ /* 0x000ea80000300800 */
[----:B------:R0:W-:Y:S04]  /*5eca0*/  @P3 STG.E.U16 [R26.64], R20 ;  /* 0x000000141a003986 */ /* 0x0001e8000c101506 */
[----:B0-----:R-:W2:Y:S04]  /*5ecb0*/  LDL.LU R20, [R1+0x181c] ;  /* 0x00181c0001147983 */ /* 0x001ea80000300800 */
[----:B------:R-:W2:Y:S01]  /*5ecc0*/  LDL.LU R27, [R1+0x13c4] ;  /* 0x0013c400011b7983 */ /* 0x000ea20000300800 */
[----:B------:R-:W-:-:S02]  /*5ecd0*/  LEA R26, P6, R28, R0, 0x1 ;  /* 0x000000001c1a7211 */ /* 0x000fc400078c08ff */
[----:B--2---:R-:W-:Y:S01]  /*5ece0*/  ISETP.LT.AND P3, PT, R27, c[0x0][0x17c], !P0 ;  /* 0x00005f001b007a0c */ /* 0x004fe20004761270 */
[----:B------:R-:W-:Y:S01]  /*5ecf0*/  IMAD.MOV.U32 R27, RZ, RZ, R3 ;  /* 0x000000ffff1b7224 */ /* 0x000fe200078e0003 */
[----:B------:R-:W-:-:S04]  /*5ed00*/  IADD3 R3, R28, c[0x0][0x198], RZ ;  /* 0x000066001c037a10 */ /* 0x000fc80007ffe0ff */
[----:B------:R0:W-:Y:S02]  /*5ed10*/  @P5 STG.E.U16 [R24.64], R27 ;  /* 0x0000001b18005986 */ /* 0x0001e4000c101506 */
[----:B0-----:R-:W-:Y:S01]  /*5ed20*/  IMAD.MOV.U32 R25, RZ, RZ, R27 ;  /* 0x000000ffff197224 */ /* 0x001fe200078e001b */
[----:B------:R-:W-:Y:S02]  /*5ed30*/  LEA.HI.X.SX32 R27, R28, R2, 0x1, P6 ;  /* 0x000000021c1b7211 */ /* 0x000fe400030f0eff */
[----:B------:R-:W2:Y:S01]  /*5ed40*/  LDL.LU R28, [R1+0x13c8] ;  /* 0x0013c800011c7983 */ /* 0x000ea20000300800 */
[----:B------:R-:W-:Y:S02]  /*5ed50*/  LEA R24, P6, R3, R0, 0x1 ;  /* 0x0000000003187211 */ /* 0x000fe400078c08ff */
[----:B------:R-:W-:Y:S02]  /*5ed60*/  PRMT R20, R25, 0x7632, R20 ;  /* 0x0000763219147816 */ /* 0x000fe40000000014 */
[----:B------:R-:W-:-:S03]  /*5ed70*/  LEA.HI.X.SX32 R25, R3, R2, 0x1, P6 ;  /* 0x0000000203197211 */ /* 0x000fc600030f0eff */
[----:B------:R0:W-:Y:S01]  /*5ed80*/  @P2 STG.E.U16 [R26.64], R20 ;  /* 0x000000141a002986 */ /* 0x0001e2000c101506 */
[----:B--2---:R-:W-:Y:S02]  /*5ed90*/  ISETP.LT.AND P5, PT, R28, c[0x0][0x17c], !P0 ;  /* 0x00005f001c007a0c */ /* 0x004fe400047a1270 */
[----:B------:R-:W-:Y:S02]  /*5eda0*/  IADD3 R28, R3, c[0x0][0x198], RZ ;  /* 0x00006600031c7a10 */ /* 0x000fe40007ffe0ff */
[----:B------:R-:W2:Y:S04]  /*5edb0*/  LDL.LU R3, [R1] ;  /* 0x0000000001037983 */ /* 0x000ea80000300800 */
        /* <DEDUP_REMOVED lines=12> */
[----:B------:R-:W-:-:S02]  /*5ee80*/  LEA.HI.X.SX32 R25, R3, R2, 0x1, P6 ;  /* 0x0000000203197211 */ /* 0x000fc400030f0eff */
[----:B--2---:R-:W-:Y:S02]  /*5ee90*/  ISETP.LT.AND P1, PT, R28, c[0x0][0x17c], !P0 ;  /* 0x00005f001c007a0c */ /* 0x004fe40004721270 */
[----:B------:R-:W-:Y:S02]  /*5eea0*/  IADD3 R28, R3, c[0x0][0x198], RZ ;  /* 0x00006600031c7a10 */ /* 0x000fe40007ffe0ff */
[----:B------:R-:W2:Y:S04]  /*5eeb0*/  LDL.LU R3, [R1+0x13d4] ;  /* 0x0013d40001037983 */ /* 0x000ea80000300800 */
[----:B------:R0:W-:Y:S04]  /*5eec0*/  @P4 STG.E.U16 [R26.64], R21 ;  /* 0x000000151a004986 */ /* 0x0001e8000c101506 */
[----:B------:R1:W-:Y:S01]  /*5eed0*/  @P3 STG.E.U16 [R24.64], R8 ;  /* 0x0000000818003986 */ /* 0x0003e2000c101506 */
[----:B0-----:R-:W-:-:S03]  /*5eee0*/  LEA R26, P6, R28, R0, 0x1 ;  /* 0x000000001c1a7211 */ /* 0x001fc600078c08ff */
[----:B------:R-:W3:Y:S01]  /*5eef0*/  LDL.LU R21, [R1+0x1814] ;  /* 0x0018140001157983 */ /* 0x000ee20000300800 */
[C---:B------:R-:W-:Y:S02]  /*5ef00*/  LEA.HI.X.SX32 R27, R28.reuse, R2, 0x1, P6 ;  /* 0x000000021c1b7211 */ /* 0x040fe400030f0eff */
[----:B--2---:R-:W-:Y:S02]  /*5ef10*/  ISETP.LT.AND P4, PT, R3, c[0x0][0x17c], !P0 ;  /* 0x00005f0003007a0c */ /* 0x004fe40004781270 */
[----:B------:R-:W-:Y:S02]  /*5ef20*/  IADD3 R3, R28, c[0x0][0x198], RZ ;  /* 0x000066001c037a10 */ /* 0x000fe40007ffe0ff */
[----:B------:R-:W-:Y:S02]  /*5ef30*/  PRMT R28, R8, 0x7632, R28 ;  /* 0x00007632081c7816 */ /* 0x000fe4000000001c */
[----:B-1----:R-:W2:Y:S01]  /*5ef40*/  LDL.LU R8, [R1+0x13d8] ;  /* 0x0013d80001087983 */ /* 0x002ea20000300800 */
[----:B------:R-:W-:-:S03]  /*5ef50*/  LEA R24, P6, R3, R0, 0x1 ;  /* 0x0000000003187211 */ /* 0x000fc600078c08ff */
[----:B------:R0:W-:Y:S01]  /*5ef60*/  @P5 STG.E.U16 [R26.64], R28 ;  /* 0x0000001c1a005986 */ /* 0x0001e2000c101506 */
[C---:B------:R-:W-:Y:S02]  /*5ef70*/  LEA.HI.X.SX32 R25, R3.reuse, R2, 0x1, P6 ;  /* 0x0000000203197211 */ /* 0x040fe400030f0eff */
[----:B--2---:R-:W-:Y:S02]  /*5ef80*/  ISETP.LT.AND P3, PT, R8, c[0x0][0x17c], !P0 ;  /* 0x00005f0008007a0c */ /* 0x004fe40004761270 */
[----:B------:R-:W-:Y:S02]  /*5ef90*/  IADD3 R8, R3, c[0x0][0x198], RZ ;  /* 0x0000660003087a10 */ /* 0x000fe40007ffe0ff */
[----:B------:R-:W2:Y:S04]  /*5efa0*/  LDL.LU R3, [R1+0x70] ;  /* 0x0000700001037983 */ /* 0x000ea80000300800 */
[----:B0-----:R-:W2:Y:S01]  /*5efb0*/  LDL.LU R27, [R1+0x13dc] ;  /* 0x0013dc00011b7983 */ /* 0x001ea20000300800 */
        /* <DEDUP_REMOVED lines=30> */
[----:B------:R0:W-:Y:S02]  /*5f1a0*/  @P3 STG.E.U16 [R26.64], R28 ;  /* 0x0000001c1a003986 */ /* 0x0001e4000c101506 */
[----:B0-----:R-:W-:-:S02]  /*5f1b0*/  LEA R26, P6, R8, R0, 0x1 ;  /* 0x00000000081a7211 */ /* 0x001fc400078c08ff */
[----:B------:R-:W3:Y:S02]  /*5f1c0*/  LDL.LU R28, [R1+0x60] ;  /* 0x00006000011c7983 */ /* 0x000ee40000300800 */
[C---:B------:R-:W-:Y:S02]  /*5f1d0*/  LEA.HI.X.SX32 R27, R8.reuse, R2, 0x1, P6 ;  /* 0x00000002081b7211 */ /* 0x040fe400030f0eff */
[----:B--2---:R-:W-:Y:S02]  /*5f1e0*/  ISETP.LT.AND P3, PT, R3, c[0x0][0x17c], !P0 ;  /* 0x00005f0003007a0c */ /* 0x004fe40004761270 */
[----:B------:R-:W-:Y:S02]  /*5f1f0*/  IADD3 R3, R8, c[0x0][0x198], RZ ;  /* 0x0000660008037a10 */ /* 0x000fe40007ffe0ff */
[----:B------:R-:W2:Y:S04]  /*5f200*/  LDL.LU R8, [R1+0x13f0] ;  /* 0x0013f00001087983 */ /* 0x000ea80000300800 */
[----:B------:R0:W-:Y:S02]  /*5f210*/  @P5 STG.E.U16 [R24.64], R20 ;  /* 0x0000001418005986 */ /* 0x0001e4000c101506 */
[----:B0-----:R-:W-:-:S04]  /*5f220*/  LEA R24, P6, R3, R0, 0x1 ;  /* 0x0000000003187211 */ /* 0x001fc800078c08ff */
[C---:B------:R-:W-:Y:S02]  /*5f230*/  LEA.HI.X.SX32 R25, R3.reuse, R2, 0x1, P6 ;  /* 0x0000000203197211 */ /* 0x040fe400030f0eff */
[----:B--2---:R-:W-:Y:S02]  /*5f240*/  ISETP.LT.AND P5, PT, R8, c[0x0][0x17c], !P0 ;  /* 0x00005f0008007a0c */ /* 0x004fe400047a1270 */
[----:B------:R-:W-:Y:S02]  /*5f250*/  IADD3 R8, R3, c[0x0][0x198], RZ ;  /* 0x0000660003087a10 */ /* 0x000fe40007ffe0ff */
[----:B------:R-:W2:Y:S01]  /*5f260*/  LDL.LU R3, [R1+0x13f4] ;  /* 0x0013f40001037983 */ /* 0x000ea20000300800 */
[----:B------:R-:W-:-:S05]  /*5f270*/  PRMT R20, R20, 0x7632, R20 ;  /* 0x0000763214147816 */ /* 0x000fca0000000014 */
[----:B------:R0:W-:Y:S02]  /*5f280*/  @P2 STG.E.U16 [R26.64], R20 ;  /* 0x000000141a002986 */ /* 0x0001e4000c101506 */
[C---:B0-----:R-:W-:Y:S02]  /*5f290*/  LEA R26, P6, R8.reuse, R0, 0x1 ;  /* 0x00000000081a7211 */ /* 0x041fe400078c08ff */
[----:B------:R-:W3:Y:S02]  /*5f2a0*/  LDL.LU R20, [R1+0x10] ;  /* 0x0000100001147983 */ /* 0x000ee40000300800 */
[C---:B------:R-:W-:Y:S02]  /*5f2b0*/  LEA.HI.X.SX32 R27, R8.reuse, R2, 0x1, P6 ;  /* 0x00000002081b7211 */ /* 0x040fe400030f0eff */
[----:B--2---:R-:W-:Y:S02]  /*5f2c0*/  ISETP.LT.AND P2, PT, R3, c[0x0][0x17c], !P0 ;  /* 0x00005f0003007a0c */ /* 0x004fe40004741270 */
[----:B------:R-:W-:-:S02]  /*5f2d0*/  IADD3 R3, R8, c[0x0][0x198], RZ ;  /* 0x0000660008037a10 */ /* 0x000fc40007ffe0ff */
[----:B------:R-:W2:Y:S04]  /*5f2e0*/  LDL.LU R8, [R1+0x13f8] ;  /* 0x0013f80001087983 */ /* 0x000ea80000300800 */
[----:B----4-:R0:W-:Y:S02]  /*5f2f0*/  @P1 STG.E.U16 [R24.64], R12 ;  /* 0x0000000c18001986 */ /* 0x0101e4000c101506 */
[----:B0-----:R-:W-:-:S04]  /*5f300*/  LEA R24, P6, R3, R0, 0x1 ;  /* 0x0000000003187211 */ /* 0x001fc800078c08ff */
[C---:B------:R-:W-:Y:S02]  /*5f310*/  LEA.HI.X.SX32 R25, R3.reuse, R2, 0x1, P6 ;  /* 0x0000000203197211 */ /* 0x040fe400030f0eff */
[----:B--2---:R-:W-:Y:S02]  /*5f320*/  ISETP.LT.AND P1, PT, R8, c[0x0][0x17c], !P0 ;  /* 0x00005f0008007a0c */ /* 0x004fe40004721270 */
[----:B------:R-:W-:Y:S02]  /*5f330*/  IADD3 R8, R3, c[0x0][0x198], RZ ;  /* 0x0000660003087a10 */ /* 0x000fe40007ffe0ff */
[----:B------:R-:W2:Y:S01]  /*5f340*/  LDL.LU R3, [R1+0x13fc] ;  /* 0x0013fc0001037983 */ /* 0x000ea20000300800 */
[----:B------:R-:W-:-:S05]  /*5f350*/  PRMT R12, R12, 0x7632, R12 ;  /* 0x000076320c0c7816 */ /* 0x000fca000000000c */
[----:B------:R0:W-:Y:S02]  /*5f360*/  @P4 STG.E.U16 [R26.64], R12 ;  /* 0x0000000c1a004986 */ /* 0x0001e4000c101506 */
[----:B0-----:R-:W-:-:S04]  /*5f370*/  LEA R26, P6, R8, R0, 0x1 ;  /* 0x00000000081a7211 */ /* 0x001fc800078c08ff */
[C---:B------:R-:W-:Y:S02]  /*5f380*/  LEA.HI.X.SX32 R27, R8.reuse, R2, 0x1, P6 ;  /* 0x00000002081b7211 */ /* 0x040fe400030f0eff */
[----:B--2---:R-:W-:Y:S02]  /*5f390*/  ISETP.LT.AND P4, PT, R3, c[0x0][0x17c], !P0 ;  /* 0x00005f0003007a0c */ /* 0x004fe40004781270 */
[----:B------:R-:W-:Y:S02]  /*5f3a0*/  IADD3 R3, R8, c[0x0][0x198], RZ ;  /* 0x0000660008037a10 */ /* 0x000fe40007ffe0ff */
[----:B------:R-:W2:Y:S04]  /*5f3b0*/  LDL.LU R8, [R1+0x1400] ;  /* 0x0014000001087983 */ /* 0x000ea80000300800 */
[----:B---3--:R0:W-:Y:S01]  /*5f3c0*/  @P3 STG.E.U16 [R24.64], R28 ;  /* 0x0000001c18003986 */ /* 0x0081e2000c101506 */
[----:B------:R-:W-:-:S02]  /*5f3d0*/  PRMT R12, R28, 0x7632, R12 ;  /* 0x000076321c0c7816 */ /* 0x000fc4000000000c */
[C---:B0-----:R-:W-:Y:S01]  /*5f3e0*/  LEA R24, P6, R3.reuse, R0, 0x1 ;  /* 0x0000000003187211 */ /* 0x041fe200078c08ff */
[----:B------:R-:W3:Y:S03]  /*5f3f0*/  LDL.LU R28, [R1+0x140c] ;  /* 0x00140c00011c7983 */ /* 0x000ee60000300800 */
        /* <DEDUP_REMOVED lines=10> */
[----:B------:R-:W-:-:S03]  /*5f4a0*/  PRMT R12, R20, 0x7632, R12 ;  /* 0x00007632140c7816 */ /* 0x000fc6000000000c */
[----:B------:R0:W-:Y:S04]  /*5f4b0*/  @P2 STG.E.U16 [R24.64], R20 ;  /* 0x0000001418002986 */ /* 0x0001e8000c101506 */
[----:B------:R1:W-:Y:S01]  /*5f4c0*/  @P1 STG.E.U16 [R26.64], R12 ;  /* 0x0000000c1a001986 */ /* 0x0003e2000c101506 */
[----:B0-----:R-:W-:-:S03]  /*5f4d0*/  LEA R24, P6, R3, R0, 0x1 ;  /* 0x0000000003187211 */ /* 0x001fc600078c08ff */
[----:B------:R-:W4:Y:S01]  /*5f4e0*/  LDL.LU R20, [R1+0x1414] ;  /* 0x0014140001147983 */ /* 0x000f220000300800 */
[----:B------:R-:W-:Y:S02]  /*5f4f0*/  LEA.HI.X.SX32 R25, R3, R2, 0x1, P6 ;  /* 0x0000000203197211 */ /* 0x000fe400030f0eff */
[----:B---3--:R-:W-:Y:S02]  /*5f500*/  ISETP.LT.AND P1, PT, R28, c[0x0][0x17c], !P0 ;  /* 0x00005f001c007a0c */ /* 0x008fe40004721270 */
[----:B------:R-:W3:Y:S04]  /*5f510*/  LDL.LU R28, [R1+0x1418] ;  /* 0x00141800011c7983 */ /* 0x000ee80000300800 */
[----:B------:R0:W-:Y:S01]  /*5f520*/  @P4 STG.E.U16 [R24.64], R4 ;  /* 0x0000000418004986 */ /* 0x0001e2000c101506 */
[----:B--2---:R-:W-:-:S02]  /*5f530*/  ISETP.LT.AND P2, PT, R8, c[0x0][0x17c], !P0 ;  /* 0x00005f0008007a0c */ /* 0x004fc40004741270 */
[----:B------:R-:W-:-:S04]  /*5f540*/  IADD3 R8, R3, c[0x0][0x198], RZ ;  /* 0x0000660003087a10 */ /* 0x000fc80007ffe0ff */
[C---:B-1----:R-:W-:Y:S02]  /*5f550*/  LEA R26, P6, R8.reuse, R0, 0x1 ;  /* 0x00000000081a7211 */ /* 0x042fe400078c08ff */
[C---:B------:R-:W-:Y:S02]  /*5f560*/  IADD3 R3, R8.reuse, c[0x0][0x198], RZ ;  /* 0x0000660008037a10 */ /* 0x040fe40007ffe0ff */
[----:B------:R-:W-:Y:S02]  /*5f570*/  LEA.HI.X.SX32 R27, R8, R2, 0x1, P6 ;  /* 0x00000002081b7211 */ /* 0x000fe400030f0eff */
[----:B------:R-:W-:Y:S02]  /*5f580*/  PRMT R8, R4, 0x7632, R8 ;  /* 0x0000763204087816 */ /* 0x000fe40000000008 */
[----:B0-----:R-:W2:Y:S01]  /*5f590*/  LDL.LU R4, [R1+0x1410] ;  /* 0x0014100001047983 */ /* 0x001ea20000300800 */
[----:B------:R-:W-:-:S03]  /*5f5a0*/  LEA R24, P6, R3, R0, 0x1 ;  /* 0x0000000003187211 */ /* 0x000fc600078c08ff */
[----:B------:R0:W-:Y:S01]  /*5f5b0*/  @P3 STG.E.U16 [R26.64], R8 ;  /* 0x000000081a003986 */ /* 0x0001e2000c101506 */
[----:B------:R-:W-:Y:S02]  /*5f5c0*/  LEA.HI.X.SX32 R25, R3, R2, 0x1, P6 ;  /* 0x0000000203197211 */ /* 0x000fe400030f0eff */
[----:B----4-:R-:W-:Y:S02]  /*5f5d0*/  ISETP.LT.AND P3, PT, R20, c[0x0][0x17c], !P0 ;  /* 0x00005f0014007a0c */ /* 0x010fe40004761270 */
[----:B------:R-:W4:Y:S04]  /*5f5e0*/  LDL.LU R20, [R1+0x1420] ;  /* 0x0014200001147983 */ /* 0x000f280000300800 */
[----:B------:R1:W-:Y:S01]  /*5f5f0*/  @P5 STG.E.U16 [R24.64], R16 ;  /* 0x0000001018005986 */ /* 0x0003e2000c101506 */
[----:B0-----:R-:W-:-:S02]  /*5f600*/  PRMT R8, R16, 0x7632, R8 ;  /* 0x0000763210087816 */ /* 0x001fc40000000008 */
[----:B---3--:R-:W-:Y:S02]  /*5f610*/  ISETP.LT.AND P5, PT, R28, c[0x0][0x17c], !P0 ;  /* 0x00005f001c007a0c */ /* 0x008fe400047a1270 */
[----:B------:R-:W3:Y:S01]  /*5f620*/  LDL.LU R28, [R1+0x1424] ;  /* 0x00142400011c7983 */ /* 0x000ee20000300800 */
[----:B--2---:R-:W-:Y:S02]  /*5f630*/  ISETP.LT.AND P4, PT, R4, c[0x0][0x17c], !P0 ;  /* 0x00005f0004007a0c */ /* 0x004fe40004781270 */
[----:B------:R-:W-:-:S04]  /*5f640*/  IADD3 R4, R3, c[0x0][0x198], RZ ;  /* 0x0000660003047a10 */ /* 0x000fc80007ffe0ff */
[C---:B------:R-:W-:Y:S02]  /*5f650*/  LEA R26, P6, R4.reuse, R0, 0x1 ;  /* 0x00000000041a7211 */ /* 0x040fe400078c08ff */
[C---:B------:R-:W-:Y:S02]  /*5f660*/  IADD3 R3, R4.reuse, c[0x0][0x198], RZ ;  /* 0x0000660004037a10 */ /* 0x040fe40007ffe0ff */
[----:B------:R-:W-:Y:S02]  /*5f670*/  LEA.HI.X.SX32 R27, R4, R2, 0x1, P6 ;  /* 0x00000002041b7211 */ /* 0x000fe400030f0eff */
[C---:B-1----:R-:W-:Y:S02]  /*5f680*/  LEA R24, P6, R3.reuse, R0, 0x1 ;  /* 0x0000000003187211 */ /* 0x042fe400078c08ff */
[C---:B------:R-:W-:Y:S01]  /*5f690*/  IADD3 R4, R3.reuse, c[0x0][0x198], RZ ;  /* 0x0000660003047a10 */ /* 0x040fe20007ffe0ff */
[----:B------:R0:W-:Y:S01]  /*5f6a0*/  @P2 STG.E.U16 [R26.64], R8 ;  /* 0x000000081a002986 */ /* 0x0001e2000c101506 */
[----:B------:R-:W-:-:S03]  /*5f6b0*/  LEA.HI.X.SX32 R25, R3, R2, 0x1, P6 ;  /* 0x0000000203197211 */ /* 0x000fc600030f0eff */
[----:B------:R-:W2:Y:S04]  /*5f6c0*/  LDL.LU R3, [R1+0x50] ;  /* 0x0000500001037983 */ /* 0x000ea80000300800 */
[----:B0-----:R-:W2:Y:S01]  /*5f6d0*/  LDL.LU R27, [R1+0x141c] ;  /* 0x00141c00011b7983 */ /* 0x001ea20000300800 */
[C---:B------:R-:W-:Y:S02]  /*5f6e0*/  LEA R26, P6, R4.reuse, R0, 0x1 ;  /* 0x00000000041a7211 */ /* 0x040fe400078c08ff */
[----:B--2---:R-:W-:Y:S01]  /*5f6f0*/  ISETP.LT.AND P2, PT, R27, c[0x0][0x17c], !P0 ;  /* 0x00005f001b007a0c */ /* 0x004fe20004741270 */
[----:B------:R-:W-:Y:S01]  /*5f700*/  IMAD.MOV.U32 R27, RZ, RZ, R3 ;  /* 0x000000ffff1b7224 */ /* 0x000fe200078e0003 */
[----:B------:R-:W-:-:S04]  /*5f710*/  IADD3 R3, R4, c[0x0][0x198], RZ ;  /* 0x0000660004037a10 */ /* 0x000fc80007ffe0ff */
[----:B------:R0:W-:Y:S01]  /*5f720*/  @P1 STG.E.U16 [R24.64], R27 ;  /* 0x0000001b18001986 */ /* 0x0001e2000c101506 */
[----:B----4-:R-:W-:-:S03]  /*5f730*/  ISETP.LT.AND P1, PT, R20, c[0x0][0x17c], !P0 ;  /* 0x00005f0014007a0c */ /* 0x010fc60004721270 */
[----:B------:R-:W2:Y:S01]  /*5f740*/  LDL.LU R20, [R1+0x142c] ;  /* 0x00142c0001147983 */ /* 0x000ea20000300800 */
[----:B0-----:R-:W-:Y:S01]  /*5f750*/  IMAD.MOV.U32 R25, RZ, RZ, R27 ;  /* 0x000000ffff197224 */ /* 0x001fe200078e001b */
[----:B------:R-:W-:Y:S02]  /*5f760*/  LEA.HI.X.SX32 R27, R4, R2, 0x1, P6 ;  /* 0x00000002041b7211 */ /* 0x000fe400030f0eff */
[----:B------:R-:W-:Y:S02]  /*5f770*/  LEA R24, P6, R3, R0, 0x1 ;  /* 0x0000000003187211 */ /* 0x000fe400078c08ff */
[----:B------:R-:W-:Y:S02]  /*5f780*/  PRMT R8, R25, 0x7632, R8 ;  /* 0x0000763219087816 */ /* 0x000fe40000000008 */
[C---:B------:R-:W-:Y:S02]  /*5f790*/  IADD3 R4, R3.reuse, c[0x0][0x198], RZ ;  /* 0x0000660003047a10 */ /* 0x040fe40007ffe0ff */
[----:B------:R-:W-:-:S02]  /*5f7a0*/  LEA.HI.X.SX32 R25, R3, R2, 0x1, P6 ;  /* 0x0000000203197211 */ /* 0x000fc400030f0eff */
[----:B------:R-:W4:Y:S04]  /*5f7b0*/  LDL.LU R3, [R1+0x80] ;  /* 0x0000800001037983 */ /* 0x000f280000300800 */
[----:B------:R0:W-:Y:S01]  /*5f7c0*/  @P4 STG.E.U16 [R26.64], R8 ;  /* 0x000000081a004986 */ /* 0x0001e2000c101506 */
[----:B---3--:R-:W-:-:S03]  /*5f7d0*/  ISETP.LT.AND P4, PT, R28, c[0x0][0x17c], !P0 ;  /* 0x00005f001c007a0c */ /* 0x008fc60004781270 */
[----:B------:R-:W3:Y:S01]  /*5f7e0*/  LDL.LU R28, [R1+0x1430] ;  /* 0x00143000011c7983 */ /* 0x000ee20000300800 */
[C---:B0-----:R-:W-:Y:S01]  /*5f7f0*/  LEA R26, P6, R4.reuse, R0, 0x1 ;  /* 0x00000000041a7211 */ /* 0x041fe200078c08ff */
[----:B----4-:R-:W-:Y:S01]  /*5f800*/  IMAD.MOV.U32 R27, RZ, RZ, R3 ;  /* 0x000000ffff1b7224 */ /* 0x010fe200078e0003 */
[----:B------:R-:W-:-:S04]  /*5f810*/  IADD3 R3, R4, c[0x0][0x198], RZ ;  /* 0x0000660004037a10 */ /* 0x000fc80007ffe0ff */
[----:B------:R0:W-:Y:S02]  /*5f820*/  @P3 STG.E.U16 [R24.64], R27 ;  /* 0x0000001b18003986 */ /* 0x0001e4000c101506 */
[----:B0-----:R-:W-:Y:S01]  /*5f830*/  IMAD.MOV.U32 R25, RZ, RZ, R27 ;  /* 0x000000ffff197224 */ /* 0x001fe200078e001b */
[----:B------:R-:W-:Y:S02]  /*5f840*/  LEA.HI.X.SX32 R27, R4, R2, 0x1, P6 ;  /* 0x00000002041b7211 */ /* 0x000fe400030f0eff */
[----:B------:R-:W4:Y:S01]  /*5f850*/  LDL.LU R4, [R1+0x1428] ;  /* 0x0014280001047983 */ /* 0x000f220000300800 */
[----:B------:R-:W-:Y:S02]  /*5f860*/  LEA R24, P6, R3, R0, 0x1 ;  /* 0x0000000003187211 */ /* 0x000fe400078c08ff */
[----:B------:R-:W-:Y:S02]  /*5f870*/  PRMT R8, R25, 0x7632, R8 ;  /* 0x0000763219087816 */ /* 0x000fe40000000008 */
[----:B------:R-:W-:-:S02]  /*5f880*/  LEA.HI.X.SX32 R25, R3, R2, 0x1, P6 ;  /* 0x0000000203197211 */ /* 0x000fc400030f0eff */
[----:B----4-:R-:W-:Y:S02]  /*5f890*/  ISETP.LT.AND P3, PT, R4, c[0x0][0x17c], !P0 ;  /* 0x00005f0004007a0c */ /* 0x010fe40004761270 */
[----:B------:R-:W-:Y:S02]  /*5f8a0*/  IADD3 R4, R3, c[0x0][0x198], RZ ;  /* 0x0000660003047a10 */ /* 0x000fe40007ffe0ff */
[----:B------:R-:W4:Y:S04]  /*5f8b0*/  LDL.LU R3, [R1+0x90] ;  /* 0x0000900001037983 */ /* 0x000f280000300800 */
[----:B------:R0:W-:Y:S01]  /*5f8c0*/  @P5 STG.E.U16 [R26.64], R8 ;  /* 0x000000081a005986 */ /* 0x0001e2000c101506 */
[----:B--2---:R-:W-:-:S03]  /*5f8d0*/  ISETP.LT.AND P5, PT, R20, c[0x0][0x17c], !P0 ;  /* 0x00005f0014007a0c */ /* 0x004fc600047a1270 */
[----:B------:R-:W2:Y:S01]  /*5f8e0*/  LDL.LU R20, [R1+0x1438] ;  /* 0x0014380001147983 */ /* 0x000ea20000300800 */
[C---:B0-----:R-:W-:Y:S01]  /*5f8f0*/  LEA R26, P6, R4.reuse, R0, 0x1 ;  /* 0x00000000041a7211 */ /* 0x041fe200078c08ff */
[----:B----4-:R-:W-:Y:S01]  /*5f900*/  IMAD.MOV.U32 R27, RZ, RZ, R3 ;  /* 0x000000ffff1b7224 */ /* 0x010fe200078e0003 */
[----:B------:R-:W-:-:S04]  /*5f910*/  IADD3 R3, R4, c[0x0][0x198], RZ ;  /* 0x0000660004037a10 */ /* 0x000fc80007ffe0ff */
[----:B------:R0:W-:Y:S01]  /*5f920*/  @P2 STG.E.U16 [R24.64], R27 ;  /* 0x0000001b18002986 */ /* 0x0001e2000c101506 */
[----:B---3--:R-:W-:-:S03]  /*5f930*/  ISETP.LT.AND P2, PT, R28, c[0x0][0x17c], !P0 ;  /* 0x00005f001c007a0c */ /* 0x008fc60004741270 */
[----:B------:R-:W3:Y:S01]  /*5f940*/  LDL.LU R28, [R1+0x143c] ;  /* 0x00143c00011c7983 */ /* 0x000ee20000300800 */
[----:B0-----:R-:W-:Y:S01]  /*5f950*/  IMAD.MOV.U32 R25, RZ, RZ, R27 ;  /* 0x000000ffff197224 */ /* 0x001fe200078e001b */
[----:B------:R-:W-:Y:S02]  /*5f960*/  LEA.HI.X.SX32 R27, R4, R2, 0x1, P6 ;  /* 0x00000002041b7211 */ /* 0x000fe400030f0eff */
[----:B------:R-:W-:Y:S02]  /*5f970*/  LEA R24, P6, R3, R0, 0x1 ;  /* 0x0000000003187211 */ /* 0x000fe400078c08ff */
[----:B------:R-:W-:Y:S02]  /*5f980*/  PRMT R8, R25, 0x7632, R8 ;  /* 0x0000763219087816 */ /* 0x000fe40000000008 */
[C---:B------:R-:W-:Y:S02]  /*5f990*/  IADD3 R4, R3.reuse, c[0x0][0x198], RZ ;  /* 0x0000660003047a10 */ /* 0x040fe40007ffe0ff */
[----:B------:R-:W-:Y:S01]  /*5f9a0*/  LEA.HI.X.SX32 R25, R3, R2, 0x1, P6 ;  /* 0x0000000203197211 */ /* 0x000fe200030f0eff */
[----:B-----5:R-:W-:Y:S01]  /*5f9b0*/  IMAD.MOV.U32 R3, RZ, RZ, R22 ;  /* 0x000000ffff037224 */ /* 0x020fe200078e0016 */
[----:B------:R0:W-:Y:S04]  /*5f9c0*/  @P1 STG.E.U16 [R26.64], R8 ;  /* 0x000000081a001986 */ /* 0x0001e8000c101506 */
[----:B------:R-:W4:Y:S04]  /*5f9d0*/  LDL.LU R22, [R1+0x1810] ;  /* 0x0018100001167983 */ /* 0x000f280000300800 */
[----:B0-----:R-:W5:Y:S01]  /*5f9e0*/  LDL.LU R27, [R1+0x1434] ;  /* 0x00143400011b7983 */ /* 0x001f620000300800 */
[----:B------:R-:W-:-:S02]  /*5f9f0*/  LEA R26, P6, R4, R0, 0x1 ;  /* 0x00000000041a7211 */ /* 0x000fc400078c08ff */
[----:B-----5:R-:W-:Y:S01]  /*5fa00*/  ISETP.LT.AND P1, PT, R27, c[0x0][0x17c], !P0 ;  /* 0x00005f001b007a0c */ /* 0x020fe20004721270 */
[----:B------:R-:W-:Y:S01]  /*5fa10*/  IMAD.MOV.U32 R27, RZ, RZ, R3 ;  /* 0x000000ffff1b7224 */ /* 0x000fe200078e0003 */
[----:B------:R-:W-:-:S04]  /*5fa20*/  IADD3 R3, R4, c[0x0][0x198], RZ ;  /* 0x0000660004037a10 */ /* 0x000fc80007ffe0ff */
[----:B------:R0:W-:Y:S01]  /*5fa30*/  @P4 STG.E.U16 [R24.64], R27 ;  /* 0x0000001b18004986 */ /* 0x0001e2000c101506 */
[----:B--2---:R-:W-:-:S03]  /*5fa40*/  ISETP.LT.AND P4, PT, R20, c[0x0][0x17c], !P0 ;  /* 0x00005f0014007a0c */ /* 0x004fc60004781270 */
[----:B------:R-:W2:Y:S01]  /*5fa50*/  LDL.LU R20, [R1+0x1444] ;  /* 0x0014440001147983 */ /* 0x000ea20000300800 */
[----:B0-----:R-:W-:Y:S01]  /*5fa60*/  IMAD.MOV.U32 R25, RZ, RZ, R27 ;  /* 0x000000ffff197224 */ /* 0x001fe200078e001b */
[----:B------:R-:W-:Y:S02]  /*5fa70*/  LEA.HI.X.SX32 R27, R4, R2, 0x1, P6 ;  /* 0x00000002041b7211 */ /* 0x000fe400030f0eff */
[----:B------:R-:W-:Y:S02]  /*5fa80*/  LEA R24, P6, R3, R0, 0x1 ;  /* 0x0000000003187211 */ /* 0x000fe400078c08ff */
[----:B------:R-:W-:Y:S02]  /*5fa90*/  PRMT R8, R25, 0x7632, R8 ;  /* 0x0000763219087816 */ /* 0x000fe40000000008 */
[C---:B------:R-:W-:Y:S02]  /*5faa0*/  IADD3 R4, R3.reuse, c[0x0][0x198], RZ ;  /* 0x0000660003047a10 */ /* 0x040fe40007ffe0ff */
[----:B------:R-:W-:-:S02]  /*5fab0*/  LEA.HI.X.SX32 R25, R3, R2, 0x1, P6 ;  /* 0x0000000203197211 */ /* 0x000fc400030f0eff */
[----:B------:R-:W5:Y:S04]  /*5fac0*/  LDL.LU R3, [R1+0x44] ;  /* 0x0000440001037983 */ /* 0x000f680000300800 */
[----:B------:R0:W-:Y:S01]  /*5fad0*/  @P3 STG.E.U16 [R26.64], R8 ;  /* 0x000000081a003986 */ /* 0x0001e2000c101506 */
[----:B---3--:R-:W-:-:S03]  /*5fae0*/  ISETP.LT.AND P3, PT, R28, c[0x0][0x17c], !P0 ;  /* 0x00005f001c007a0c */ /* 0x008fc60004761270 */
[----:B------:R-:W3:Y:S01]  /*5faf0*/  LDL.LU R28, [R1+0x1448] ;  /* 0x00144800011c7983 */ /* 0x000ee20000300800 */
[C---:B0-----:R-:W-:Y:S01]  /*5fb00*/  LEA R26, P6, R4.reuse, R0, 0x1 ;  /* 0x00000000041a7211 */ /* 0x041fe200078c08ff */
[----:B-----5:R-:W-:Y:S01]  /*5fb10*/  IMAD.MOV.U32 R27, RZ, RZ, R3 ;  /* 0x000000ffff1b7224 */ /* 0x020fe200078e0003 */
[----:B------:R-:W-:-:S04]  /*5fb20*/  IADD3 R3, R4, c[0x0][0x198], RZ ;  /* 0x0000660004037a10 */ /* 0x000fc80007ffe0ff */
[----:B------:R0:W-:Y:S02]  /*5fb30*/  @P5 STG.E.U16 [R24.64], R27 ;  /* 0x0000001b18005986 */ /* 0x0001e4000c101506 */
[----:B0-----:R-:W-:Y:S01]  /*5fb40*/  IMAD.MOV.U32 R25, RZ, RZ, R27 ;  /* 0x000000ffff197224 */ /* 0x001fe200078e001b */
[----:B------:R-:W-:Y:S02]  /*5fb50*/  LEA.HI.X.SX32 R27, R4, R2, 0x1, P6 ;  /* 0x00000002041b7211 */ /* 0x000fe400030f0eff */
[----:B------:R-:W5:Y:S01]  /*5fb60*/  LDL.LU R4, [R1+0x1440] ;  /* 0x0014400001047983 */ /* 0x000f620000300800 */
[----:B------:R-:W-:Y:S02]  /*5fb70*/  LEA R24, P6, R3, R0, 0x1 ;  /* 0x0000000003187211 */ /* 0x000fe400078c08ff */
[----:B------:R-:W-:Y:S02]  /*5fb80*/  PRMT R8, R25, 0x7632, R8 ;  /* 0x0000763219087816 */ /* 0x000fe40000000008 */
[----:B------:R-:W-:-:S02]  /*5fb90*/  LEA.HI.X.SX32 R25, R3, R2, 0x1, P6 ;  /* 0x0000000203197211 */ /* 0x000fc400030f0eff */
[----:B-----5:R-:W-:Y:S02]  /*5fba0*/  ISETP.LT.AND P5, PT, R4, c[0x0][0x17c], !P0 ;  /* 0x00005f0004007a0c */ /* 0x020fe400047a1270 */
[----:B------:R-:W-:Y:S02]  /*5fbb0*/  IADD3 R4, R3, c[0x0][0x198], RZ ;  /* 0x0000660003047a10 */ /* 0x000fe40007ffe0ff */
[----:B------:R-:W5:Y:S04]  /*5fbc0*/  LDL.LU R3, [R1+0x34] ;  /* 0x0000340001037983 */ /* 0x000f680000300800 */
[----:B------:R0:W-:Y:S01]  /*5fbd0*/  @P2 STG.E.U16 [R26.64], R8 ;  /* 0x000000081a002986 */ /* 0x0001e2000c101506 */
[----:B--2---:R-:W-:-:S03]  /*5fbe0*/  ISETP.LT.AND P2, PT, R20, c[0x0][0x17c], !P0 ;  /* 0x00005f0014007a0c */ /* 0x004fc60004741270 */
[----:B------:R-:W2:Y:S01]  /*5fbf0*/  LDL.LU R20, [R1+0x1450] ;  /* 0x0014500001147983 */ /* 0x000ea20000300800 */
[C---:B0-----:R-:W-:Y:S01]  /*5fc00*/  LEA R26, P6, R4.reuse, R0, 0x1 ;  /* 0x00000000041a7211 */ /* 0x041fe200078c08ff */
[----:B-----5:R-:W-:Y:S01]  /*5fc10*/  IMAD.MOV.U32 R27, RZ, RZ, R3 ;  /* 0x000000ffff1b7224 */ /* 0x020fe200078e0003 */
        /* <DEDUP_REMOVED lines=10> */
[----:B------:R0:W-:Y:S04]  /*5fcc0*/  @P4 STG.E.U16 [R26.64], R8 ;  /* 0x000000081a004986 */ /* 0x0001e8000c101506 */
[----:B------:R-:W5:Y:S04]  /*5fcd0*/  LDL.LU R3, [R1+0x4] ;  /* 0x0000040001037983 */ /* 0x000f680000300800 */
[----:B0-----:R-:W2:Y:S01]  /*5fce0*/  LDL.LU R27, [R1+0x144c] ;  /* 0x00144c00011b7983 */ /* 0x001ea20000300800 */
[----:B------:R-:W-:-:S02]  /*5fcf0*/  LEA R26, P6, R4, R0, 0x1 ;  /* 0x00000000041a7211 */ /* 0x000fc400078c08ff */
[----:B--2---:R-:W-:Y:S01]  /*5fd00*/  ISETP.LT.AND P4, PT, R27, c[0x0][0x17c], !P0 ;  /* 0x00005f001b007a0c */ /* 0x004fe20004781270 */
[----:B-----5:R-:W-:Y:S01]  /*5fd10*/  IMAD.MOV.U32 R27, RZ, RZ, R3 ;  /* 0x000000ffff1b7224 */ /* 0x020fe200078e0003 */
[----:B------:R-:W-:-:S04]  /*5fd20*/  IADD3 R3, R4, c[0x0][0x198], RZ ;  /* 0x0000660004037a10 */ /* 0x000fc80007ffe0ff */
[----:B------:R0:W-:Y:S01]  /*5fd30*/  @P3 STG.E.U16 [R24.64], R27 ;  /* 0x0000001b18003986 */ /* 0x0001e2000c101506 */
[----:B------:R-:W-:-:S03]  /*5fd40*/  ISETP.LT.AND P3, PT, R20, c[0x0][0x17c], !P0 ;  /* 0x00005f0014007a0c */ /* 0x000fc60004761270 */
        /* <DEDUP_REMOVED lines=10> */
[----:B------:R-:W3:Y:S04]  /*5fdf0*/  LDL.LU R28, [R1+0x1460] ;  /* 0x00146000011c7983 */ /* 0x000ee80000300800 */
[----:B------:R1:W-:Y:S01]  /*5fe00*/  @P2 STG.E.U16 [R24.64], R9 ;  /* 0x0000000918002986 */ /* 0x0003e2000c101506 */
[----:B0-----:R-:W-:-:S03]  /*5fe10*/  LEA R26, P6, R4, R0, 0x1 ;  /* 0x00000000041a7211 */ /* 0x001fc600078c08ff */
[----:B-1----:R-:W4:Y:S01]  /*5fe20*/  LDL.LU R24, [R1+0x1458] ;  /* 0x0014580001187983 */ /* 0x002f220000300800 */
[----:B------:R-:W-:Y:S02]  /*5fe30*/  LEA.HI.X.SX32 R27, R4, R2, 0x1, P6 ;  /* 0x00000002041b7211 */ /* 0x000fe400030f0eff */
[----:B------:R-:W-:-:S05]  /*5fe40*/  PRMT R12, R9, 0x7632, R12 ;  /* 0x00007632090c7816 */ /* 0x000fca000000000c */
[----:B------:R0:W-:Y:S04]  /*5fe50*/  @P1 STG.E.U16 [R26.64], R12 ;  /* 0x0000000c1a001986 */ /* 0x0001e8000c101506 */
[----:B0-----:R-:W4:Y:S04]  /*5fe60*/  LDL.LU R26, [R1+0x1464] ;  /* 0x00146400011a7983 */ /* 0x001f280000300800 */
[----:B------:R-:W4:Y:S01]  /*5fe70*/  LDL.LU R27, [R1+0x24] ;  /* 0x00002400011b7983 */ /* 0x000f220000300800 */
[----:B--2---:R-:W-:-:S03]  /*5fe80*/  ISETP.LT.AND P1, PT, R20, c[0x0][0x17c], !P0 ;  /* 0x00005f0014007a0c */ /* 0x004fc60004721270 */
[----:B------:R-:W2:Y:S01]  /*5fe90*/  LDL.LU R20, [R1+0x1468] ;  /* 0x0014680001147983 */ /* 0x000ea20000300800 */
[----:B-----5:R-:W-:Y:S01]  /*5fea0*/  IMAD.MOV.U32 R8, RZ, RZ, R3 ;  /* 0x000000ffff087224 */ /* 0x020fe200078e0003 */
[----:B------:R-:W-:-:S03]  /*5feb0*/  IADD3 R3, R4, c[0x0][0x198], RZ ;  /* 0x0000660004037a10 */ /* 0x000fc60007ffe0ff */
[----:B------:R-:W-:Y:S01]  /*5fec0*/  IMAD.MOV.U32 R25, RZ, RZ, R8 ;  /* 0x000000ffff197224 */ /* 0x000fe200078e0008 */
[C---:B------:R-:W-:Y:S02]  /*5fed0*/  LEA R8, P6, R3.reuse, R0, 0x1 ;  /* 0x0000000003087211 */ /* 0x040fe400078c08ff */
[C---:B------:R-:W-:Y:S02]  /*5fee0*/  IADD3 R4, R3.reuse, c[0x0][0x198], RZ ;  /* 0x0000660003047a10 */ /* 0x040fe40007ffe0ff */
[----:B------:R-:W-:Y:S01]  /*5fef0*/  LEA.HI.X.SX32 R9, R3, R2, 0x1, P6 ;  /* 0x0000000203097211 */ /* 0x000fe200030f0eff */
[----:B------:R-:W-:-:S04]  /*5ff00*/  IMAD.MOV.U32 R3, RZ, RZ, R25 ;  /* 0x000000ffff037224 */ /* 0x000fc800078e0019 */
[----:B------:R-:W-:-:S05]  /*5ff10*/  IMAD.MOV.U32 R25, RZ, RZ, R3 ;  /* 0x000000ffff197224 */ /* 0x000fca00078e0003 */
[----:B------:R0:W-:Y:S01]  /*5ff20*/  @P4 STG.E.U16 [R8.64], R25 ;  /* 0x0000001908004986 */ /* 0x0001e2000c101506 */
[----:B---3--:R-:W-:-:S03]  /*5ff30*/  ISETP.LT.AND P4, PT, R28, c[0x0][0x17c], !P0 ;  /* 0x00005f001c007a0c */ /* 0x008fc60004781270 */
[----:B------:R-:W3:Y:S01]  /*5ff40*/  LDL.LU R28, [R1+0x146c] ;  /* 0x00146c00011c7983 */ /* 0x000ee20000300800 */
[----:B----4-:R-:W-:Y:S02]  /*5ff50*/  ISETP.LT.AND P2, PT, R24, c[0x0][0x17c], !P0 ;  /* 0x00005f0018007a0c */ /* 0x010fe40004741270 */
[C---:B------:R-:W-:Y:S02]  /*5ff60*/  LEA R24, P6, R4.reuse, R0, 0x1 ;  /* 0x0000000004187211 */ /* 0x040fe400078c08ff */
[C---:B------:R-:W-:Y:S01]  /*5ff70*/  IADD3 R3, R4.reuse, c[0x0][0x198], RZ ;  /* 0x0000660004037a10 */ /* 0x040fe20007ffe0ff */
[----:B0-----:R-:W-:Y:S01]  /*5ff80*/  IMAD.MOV.U32 R9, RZ, RZ, R25 ;  /* 0x000000ffff097224 */ /* 0x001fe200078e0019 */
[----:B------:R-:W-:Y:S02]  /*5ff90*/  LEA.HI.X.SX32 R25, R4, R2, 0x1, P6 ;  /* 0x0000000204197211 */ /* 0x000fe400030f0eff */
[----:B------:R-:W-:Y:S02]  /*5ffa0*/  LEA R8, P6, R3, R0, 0x1 ;  /* 0x0000000003087211 */ /* 0x000fe400078c08ff */
[----:B------:R-:W-:-:S02]  /*5ffb0*/  PRMT R12, R9, 0x7632, R12 ;  /* 0x00007632090c7816 */ /* 0x000fc4000000000c */
[C---:B------:R-:W-:Y:S02]  /*5ffc0*/  IADD3 R4, R3.reuse, c[0x0][0x198], RZ ;  /* 0x0000660003047a10 */ /* 0x040fe40007ffe0ff */
[----:B------:R-:W-:Y:S01]  /*5ffd0*/  LEA.HI.X.SX32 R9, R3, R2, 0x1, P6 ;  /* 0x0000000203097211 */ /* 0x000fe200030f0eff */
[----:B------:R0:W-:Y:S01]  /*5ffe0*/  @P3 STG.E.U16 [R24.64], R12 ;  /* 0x0000000c18003986 */ /* 0x0001e2000c101506 */
[----:B------:R-:W-:-:S03]  /*5fff0*/  IADD3 R3, R4, c[0x0][0x198], RZ ;  /* 0x0000660004037a10 */ /* 0x000fc60007ffe0ff */
[----:B------:R1:W-:Y:S01]  /*60000*/  @P5 STG.E.U16 [R8.64], R27 ;  /* 0x0000001b08005986 */ /* 0x0003e2000c101506 */
[C---:B0-----:R-:W-:Y:S02]  /*60010*/  LEA R24, P6, R4.reuse, R0, 0x1 ;  /* 0x0000000004187211 */ /* 0x041fe400078c08ff */
[----:B------:R-:W-:Y:S02]  /*60020*/  PRMT R12, R27, 0x7632, R12 ;  /* 0x000076321b0c7816 */ /* 0x000fe4000000000c */
[----:B------:R-:W-:Y:S02]  /*60030*/  LEA.HI.X.SX32 R25, R4, R2, 0x1, P6 ;  /* 0x0000000204197211 */ /* 0x000fe400030f0eff */
[C---:B-1----:R-:W-:Y:S02]  /*60040*/  LEA R8, P6, R3.reuse, R0, 0x1 ;  /* 0x0000000003087211 */ /* 0x042fe400078c08ff */
[C---:B------:R-:W-:Y:S01]  /*60050*/  IADD3 R4, R3.reuse, c[0x0][0x198], RZ ;  /* 0x0000660003047a10 */ /* 0x040fe20007ffe0ff */
[----:B------:R0:W-:Y:S01]  /*60060*/  @P2 STG.E.U16 [R24.64], R12 ;  /* 0x0000000c18002986 */ /* 0x0001e2000c101506 */
[----:B------:R-:W-:-:S02]  /*60070*/  LEA.HI.X.SX32 R9, R3, R2, 0x1, P6 ;  /* 0x0000000203097211 */ /* 0x000fc400030f0eff */
[----:B------:R-:W-:Y:S02]  /*60080*/  ISETP.LT.AND P3, PT, R26, c[0x0][0x17c], !P0 ;  /* 0x00005f001a007a0c */ /* 0x000fe40004761270 */
[----:B------:R-:W4:Y:S04]  /*60090*/  LDL.LU R26, [R1+0x1470] ;  /* 0x00147000011a7983 */ /* 0x000f280000300800 */
[----:B------:R1:W-:Y:S01]  /*600a0*/  @P1 STG.E.U16 [R8.64], R21 ;  /* 0x0000001508001986 */ /* 0x0003e2000c101506 */
[----:B0-----:R-:W-:-:S04]  /*600b0*/  LEA R24, P6, R4, R0, 0x1 ;  /* 0x0000000004187211 */ /* 0x001fc800078c08ff */
[----:B------:R-:W-:Y:S02]  /*600c0*/  LEA.HI.X.SX32 R25, R4, R2, 0x1, P6 ;  /* 0x0000000204197211 */ /* 0x000fe400030f0eff */
[----:B-1----:R-:W-:-:S05]  /*600d0*/  PRMT R21, R21, 0x7632, R21 ;  /* 0x0000763215157816 */ /* 0x002fca0000000015 */
[----:B------:R0:W-:Y:S01]  /*600e0*/  @P4 STG.E.U16 [R24.64], R21 ;  /* 0x0000001518004986 */ /* 0x0001e2000c101506 */
[----:B--2---:R-:W-:-:S03]  /*600f0*/  ISETP.LT.AND P5, PT, R20, c[0x0][0x17c], !P0 ;  /* 0x00005f0014007a0c */ /* 0x004fc600047a1270 */
[----:B------:R-:W2:Y:S04]  /*60100*/  LDL.LU R20, [R1+0x1474] ;  /* 0x0014740001147983 */ /* 0x000ea80000300800 */
[----:B------:R-:W5:Y:S04]  /*60110*/  LDL.LU R27, [R1+0x64] ;  /* 0x00006400011b7983 */ /* 0x000f680000300800 */
[----:B------:R-:W5:Y:S01]  /*60120*/  LDL.LU R12, [R1+0x147c] ;  /* 0x00147c00010c7983 */ /* 0x000f620000300800 */
[----:B---3--:R-:W-:-:S03]  /*60130*/  ISETP.LT.AND P2, PT, R28, c[0x0][0x17c], !P0 ;  /* 0x00005f001c007a0c */ /* 0x008fc60004741270 */
[----:B------:R-:W3:Y:S04]  /*60140*/  LDL.LU R28, [R1+0x14] ;  /* 0x00001400011c7983 */ /* 0x000ee80000300800 */
[----:B0-----:R-:W3:Y:S01]  /*60150*/  LDL.LU R25, [R1+0x1478] ;  /* 0x0014780001197983 */ /* 0x001ee20000300800 */
[----:B------:R-:W-:-:S04]  /*60160*/  IADD3 R3, R4, c[0x0][0x198], RZ ;  /* 0x0000660004037a10 */ /* 0x000fc80007ffe0ff */
[C---:B------:R-:W-:Y:S02]  /*60170*/  LEA R8, P6, R3.reuse, R0, 0x1 ;  /* 0x0000000003087211 */ /* 0x040fe400078c08ff */
[C---:B------:R-:W-:Y:S02]  /*60180*/  IADD3 R4, R3.reuse, c[0x0][0x198], RZ ;  /* 0x0000660003047a10 */ /* 0x040fe40007ffe0ff */
[----:B------:R-:W-:-:S05]  /*60190*/  LEA.HI.X.SX32 R9, R3, R2, 0x1, P6 ;  /* 0x0000000203097211 */ /* 0x000fca00030f0eff */
[----:B------:R0:W-:Y:S02]  /*601a0*/  @P3 STG.E.U16 [R8.64], R13 ;  /* 0x0000000d08003986 */ /* 0x0001e4000c101506 */
[----:B0-----:R-:W-:Y:S02]  /*601b0*/  PRMT R13, R13, 0x7632, R13 ;  /* 0x000076320d0d7816 */ /* 0x001fe4000000000d */
[----:B----4-:R-:W-:Y:S02]  /*601c0*/  ISETP.LT.AND P1, PT, R26, c[0x0][0x17c], !P0 ;  /* 0x00005f001a007a0c */ /* 0x010fe40004721270 */
[----:B------:R-:W4:Y:S01]  /*601d0*/  LDL.LU R26, [R1+0x1480] ;  /* 0x00148000011a7983 */ /* 0x000f220000300800 */
[----:B--2---:R-:W-:Y:S02]  /*601e0*/  ISETP.LT.AND P4, PT, R20, c[0x0][0x17c], !P0 ;  /* 0x00005f0014007a0c */ /* 0x004fe40004781270 */
[----:B------:R-:W-:-:S04]  /*601f0*/  LEA R20, P6, R4, R0, 0x1 ;  /* 0x0000000004147211 */ /* 0x000fc800078c08ff */
[----:B------:R-:W-:-:S05]  /*60200*/  LEA.HI.X.SX32 R21, R4, R2, 0x1, P6 ;  /* 0x0000000204157211 */ /* 0x000fca00030f0eff */
[----:B------:R0:W-:Y:S01]  /*60210*/  @P5 STG.E.U16 [R20.64], R13 ;  /* 0x0000000d14005986 */ /* 0x0001e2000c101506 */
[----:B---3--:R-:W-:-:S03]  /*60220*/  ISETP.LT.AND P3, PT, R25, c[0x0][0x17c], !P0 ;  /* 0x00005f0019007a0c */ /* 0x008fc60004761270 */
[----:B------:R-:W2:Y:S04]  /*60230*/  LDL.LU R25, [R1+0x1484] ;  /* 0x0014840001197983 */ /* 0x000ea80000300800 */
[----:B------:R-:W3:Y:S04]  /*60240*/  LDL.LU R24, [R1+0x1488] ;  /* 0x0014880001187983 */ /* 0x000ee80000300800 */
[----:B0-----:R-:W2:Y:S04]  /*60250*/  LDL.LU R21, [R1+0x148c] ;  /* 0x00148c0001157983 */ /* 0x001ea80000300800 */
[----:B------:R-:W2:Y:S01]  /*60260*/  LDL.LU R20, [R1+0x1490] ;  /* 0x0014900001147983 */ /* 0x000ea20000300800 */
[----:B------:R-:W-:-:S04]  /*60270*/  IADD3 R3, R4, c[0x0][0x198], RZ ;  /* 0x0000660004037a10 */ /* 0x000fc80007ffe0ff */
[C---:B------:R-:W-:Y:S02]  /*60280*/  LEA R8, P6, R3.reuse, R0, 0x1 ;  /* 0x0000000003087211 */ /* 0x040fe400078c08ff */
[C---:B------:R-:W-:Y:S02]  /*60290*/  IADD3 R4, R3.reuse, c[0x0][0x198], RZ ;  /* 0x0000660003047a10 */ /* 0x040fe40007ffe0ff */
[----:B------:R-:W-:Y:S02]  /*602a0*/  LEA.HI.X.SX32 R9, R3, R2, 0x1, P6 ;  /* 0x0000000203097211 */ /* 0x000fe400030f0eff */
[----:B-----5:R-:W-:Y:S02]  /*602b0*/  ISETP.LT.AND P5, PT, R12, c[0x0][0x17c], !P0 ;  /* 0x00005f000c007a0c */ /* 0x020fe400047a1270 */
[C---:B------:R-:W-:Y:S02]  /*602c0*/  LEA R12, P6, R4.reuse, R0, 0x1 ;  /* 0x00000000040c7211 */ /* 0x040fe400078c08ff */
[C---:B------:R-:W-:Y:S01]  /*602d0*/  IADD3 R3, R4.reuse, c[0x0][0x198], RZ ;  /* 0x0000660004037a10 */ /* 0x040fe20007ffe0ff */
[----:B------:R0:W-:Y:S01]  /*602e0*/  @P2 STG.E.U16 [R8.64], R27 ;  /* 0x0000001b08002986 */ /* 0x0001e2000c101506 */
[----:B------:R-:W-:-:S02]  /*602f0*/  LEA.HI.X.SX32 R13, R4, R2, 0x1, P6 ;  /* 0x00000002040d7211 */ /* 0x000fc400030f0eff */
[----:B------:R-:W-:Y:S02]  /*60300*/  PRMT R16, R27, 0x7632, R16 ;  /* 0x000076321b107816 */ /* 0x000fe40000000010 */
[----:B------:R-:W-:-:S03]  /*60310*/  IADD3 R4, R3, c[0x0][0x198], RZ ;  /* 0x0000660003047a10 */ /* 0x000fc60007ffe0ff */
[----:B------:R1:W-:Y:S01]  /*60320*/  @P1 STG.E.U16 [R12.64], R16 ;  /* 0x000000100c001986 */ /* 0x0003e2000c101506 */
[----:B0-----:R-:W-:-:S04]  /*60330*/  LEA R8, P6, R3, R0, 0x1 ;  /* 0x0000000003087211 */ /* 0x001fc800078c08ff */
[----:B------:R-:W-:Y:S02]  /*60340*/  LEA.HI.X.SX32 R9, R3, R2, 0x1, P6 ;  /* 0x0000000203097211 */ /* 0x000fe400030f0eff */
[----:B-1----:R-:W-:Y:S02]  /*60350*/  LEA R12, P6, R4, R0, 0x1 ;  /* 0x00000000040c7211 */ /* 0x002fe400078c08ff */
[----:B------:R-:W-:Y:S02]  /*60360*/  PRMT R16, R28, 0x7632, R16 ;  /* 0x000076321c107816 */ /* 0x000fe40000000010 */
[----:B------:R-:W-:Y:S01]  /*60370*/  LEA.HI.X.SX32 R13, R4, R2, 0x1, P6 ;  /* 0x00000002040d7211 */ /* 0x000fe200030f0eff */
[----:B------:R0:W-:Y:S01]  /*60380*/  @P4 STG.E.U16 [R8.64], R28 ;  /* 0x0000001c08004986 */ /* 0x0001e2000c101506 */
[----:B----4-:R-:W-:-:S03]  /*60390*/  ISETP.LT.AND P2, PT, R26, c[0x0][0x17c], !P0 ;  /* 0x00005f001a007a0c */ /* 0x010fc60004741270 */
[----:B------:R1:W-:Y:S01]  /*603a0*/  @P3 STG.E.U16 [R12.64], R16 ;  /* 0x000000100c003986 */ /* 0x0003e2000c101506 */
[----:B------:R-:W-:-:S04]  /*603b0*/  IADD3 R3, R4, c[0x0][0x198], RZ ;  /* 0x0000660004037a10 */ /* 0x000fc80007ffe0ff */
[----:B0-----:R-:W-:-:S04]  /*603c0*/  LEA R8, P6, R3, R0, 0x1 ;  /* 0x0000000003087211 */ /* 0x001fc800078c08ff */
[----:B------:R-:W-:-:S05]  /*603d0*/  LEA.HI.X.SX32 R9, R3, R2, 0x1, P6 ;  /* 0x0000000203097211 */ /* 0x000fca00030f0eff */
[----:B------:R0:W-:Y:S01]  /*603e0*/  @P5 STG.E.U16 [R8.64], R5 ;  /* 0x0000000508005986 */ /* 0x0001e2000c101506 */
[----:B---3--:R-:W-:-:S03]  /*603f0*/  ISETP.LT.AND P4, PT, R24, c[0x0][0x17c], !P0 ;  /* 0x00005f0018007a0c */ /* 0x008fc60004781270 */
[----:B------:R-:W3:Y:S01]  /*60400*/  LDL.LU R24, [R1+0x1494] ;  /* 0x0014940001187983 */ /* 0x000ee20000300800 */
[----:B--2---:R-:W-:-:S03]  /*60410*/  ISETP.LT.AND P3, PT, R21, c[0x0][0x17c], !P0 ;  /* 0x00005f0015007a0c */ /* 0x004fc60004761270 */
[----:B------:R-:W2:Y:S04]  /*60420*/  LDL.LU R26, [R1+0x54] ;  /* 0x00005400011a7983 */ /* 0x000ea80000300800 */
[----:B------:R-:W4:Y:S01]  /*60430*/  LDL.LU R21, [R1+0x1498] ;  /* 0x0014980001157983 */ /* 0x000f220000300800 */
[----:B------:R-:W-:-:S03]  /*60440*/  ISETP.LT.AND P5, PT, R20, c[0x0][0x17c], !P0 ;  /* 0x00005f0014007a0c */ /* 0x000fc600047a1270 */
[----:B------:R-:W5:Y:S01]  /*60450*/  LDL.LU R20, [R1+0x149c] ;  /* 0x00149c0001147983 */ /* 0x000f620000300800 */
[----:B------:R-:W-:Y:S02]  /*60460*/  IADD3 R4, R3, c[0x0][0x198], RZ ;  /* 0x0000660003047a10 */ /* 0x000fe40007ffe0ff */
[----:B------:R-:W-:Y:S01]  /*60470*/  ISETP.LT.AND P1, PT, R25, c[0x0][0x17c], !P0 ;  /* 0x00005f0019007a0c */ /* 0x000fe20004721270 */
[----:B------:R-:W2:Y:S01]  /*60480*/  LDL.LU R27, [R1+0x84] ;  /* 0x00008400011b7983 */ /* 0x000ea20000300800 */
[C---:B-1----:R-:W-:Y:S02]  /*60490*/  LEA R12, P6, R4.reuse, R0, 0x1 ;  /* 0x00000000040c7211 */ /* 0x042fe400078c08ff */
[C---:B------:R-:W-:Y:S02]  /*604a0*/  IADD3 R3, R4.reuse, c[0x0][0x198], RZ ;  /* 0x0000660004037a10 */ /* 0x040fe40007ffe0ff */
[----:B------:R-:W-:Y:S02]  /*604b0*/  LEA.HI.X.SX32 R13, R4, R2, 0x1, P6 ;  /* 0x00000002040d7211 */ /* 0x000fe400030f0eff */
[----:B------:R-:W-:-:S02]  /*604c0*/  LEA R4, P6, R3, R0, 0x1 ;  /* 0x0000000003047211 */ /* 0x000fc400078c08ff */
[----:B0-----:R-:W-:Y:S02]  /*604d0*/  PRMT R8, R5, 0x7632, R8 ;  /* 0x0000763205087816 */ /* 0x001fe40000000008 */
[----:B------:R-:W-:-:S03]  /*604e0*/  LEA.HI.X.SX32 R5, R3, R2, 0x1, P6 ;  /* 0x0000000203057211 */ /* 0x000fc600030f0eff */
[----:B------:R0:W-:Y:S04]  /*604f0*/  @P2 STG.E.U16 [R12.64], R8 ;  /* 0x000000080c002986 */ /* 0x0001e8000c101506 */
[----:B------:R1:W-:Y:S01]  /*60500*/  @P1 STG.E.U16 [R4.64], R17 ;  /* 0x0000001104001986 */ /* 0x0003e2000c101506 */
[----:B------:R-:W-:-:S04]  /*60510*/  IADD3 R9, R3, c[0x0][0x198], RZ ;  /* 0x0000660003097a10 */ /* 0x000fc80007ffe0ff */
[C---:B------:R-:W-:Y:S02]  /*60520*/  IADD3 R3, R9.reuse, c[0x0][0x198], RZ ;  /* 0x0000660009037a10 */ /* 0x040fe40007ffe0ff */
[----:B0-----:R-:W-:-:S04]  /*60530*/  LEA R8, P6, R9, R0, 0x1 ;  /* 0x0000000009087211 */ /* 0x001fc800078c08ff */
[----:B------:R-:W-:Y:S02]  /*60540*/  LEA.HI.X.SX32 R9, R9, R2, 0x1, P6 ;  /* 0x0000000209097211 */ /* 0x000fe400030f0eff */
[----:B-1----:R-:W-:-:S05]  /*60550*/  PRMT R17, R17, 0x7632, R17 ;  /* 0x0000763211117816 */ /* 0x002fca0000000011 */
[----:B------:R0:W-:Y:S01]  /*60560*/  @P4 STG.E.U16 [R8.64], R17 ;  /* 0x0000001108004986 */ /* 0x0001e2000c101506 */
[----:B---3--:R-:W-:-:S03]  /*60570*/  ISETP.LT.AND P2, PT, R24, c[0x0][0x17c], !P0 ;  /* 0x00005f0018007a0c */ /* 0x008fc60004741270 */
[----:B------:R-:W3:Y:S01]  /*60580*/  LDL.LU R24, [R1+0x14a0] ;  /* 0x0014a00001187983 */ /* 0x000ee20000300800 */
[----:B----4-:R-:W-:-:S03]  /*60590*/  ISETP.LT.AND P1, PT, R21, c[0x0][0x17c], !P0 ;  /* 0x00005f0015007a0c */ /* 0x010fc60004721270 */
[----:B------:R-:W4:Y:S01]  /*605a0*/  LDL.LU R21, [R1+0x14a4] ;  /* 0x0014a40001157983 */ /* 0x000f220000300800 */
[----:B-----5:R-:W-:-:S03]  /*605b0*/  ISETP.LT.AND P4, PT, R20, c[0x0][0x17c], !P0 ;  /* 0x00005f0014007a0c */ /* 0x020fc60004781270 */
[----:B------:R-:W5:Y:S04]  /*605c0*/  LDL.LU R28, [R1+0x94] ;  /* 0x00009400011c7983 */ /* 0x000f680000300800 */
[----:B------:R-:W3:Y:S04]  /*605d0*/  LDL.LU R20, [R1+0x14a8] ;  /* 0x0014a80001147983 */ /* 0x000ee80000300800 */
[----:B0-----:R-:W5:Y:S01]  /*605e0*/  LDL.LU R17, [R1+0x14ac] ;  /* 0x0014ac0001117983 */ /* 0x001f620000300800 */
[C---:B------:R-:W-:Y:S02]  /*605f0*/  LEA R4, P6, R3.reuse, R0, 0x1 ;  /* 0x0000000003047211 */ /* 0x040fe400078c08ff */
[----:B------:R-:W-:-:S02]  /*60600*/  IADD3 R12, R3, c[0x0][0x198], RZ ;  /* 0x00006600030c7a10 */ /* 0x000fc40007ffe0ff */
[----:B------:R-:W-:Y:S02]  /*60610*/  LEA.HI.X.SX32 R5, R3, R2, 0x1, P6 ;  /* 0x0000000203057211 */ /* 0x000fe400030f0eff */
[----:B------:R-:W-:Y:S02]  /*60620*/  LEA R8, P6, R12, R0, 0x1 ;  /* 0x000000000c087211 */ /* 0x000fe400078c08ff */
[----:B--2---:R-:W-:Y:S02]  /*60630*/  PRMT R13, R26, 0x7632, R13 ;  /* 0x000076321a0d7816 */ /* 0x004fe4000000000d */
[C---:B------:R-:W-:Y:S01]  /*60640*/  LEA.HI.X.SX32 R9, R12.reuse, R2, 0x1, P6 ;  /* 0x000000020c097211 */ /* 0x040fe200030f0eff */
[----:B------:R0:W-:Y:S04]  /*60650*/  @P3 STG.E.U16 [R4.64], R26 ;  /* 0x0000001a04003986 */ /* 0x0001e8000c101506 */
[----:B------:R1:W-:Y:S01]  /*60660*/  @P5 STG.E.U16 [R8.64], R13 ;  /* 0x0000000d08005986 */ /* 0x0003e2000c101506 */
[----:B------:R-:W-:-:S04]  /*60670*/  IADD3 R3, R12, c[0x0][0x198], RZ ;  /* 0x000066000c037a10 */ /* 0x000fc80007ffe0ff */
[C---:B------:R-:W-:Y:S02]  /*60680*/  IADD3 R12, R3.reuse, c[0x0][0x198], RZ ;  /* 0x00006600030c7a10 */ /* 0x040fe40007ffe0ff */
[----:B0-----:R-:W-:-:S04]  /*60690*/  LEA R4, P6, R3, R0, 0x1 ;  /* 0x0000000003047211 */ /* 0x001fc800078c08ff */
[----:B------:R-:W-:Y:S02]  /*606a0*/  LEA.HI.X.SX32 R5, R3, R2, 0x1, P6 ;  /* 0x0000000203057211 */ /* 0x000fe400030f0eff */
[C---:B-1----:R-:W-:Y:S02]  /*606b0*/  LEA R8, P6, R12.reuse, R0, 0x1 ;  /* 0x000000000c087211 */ /* 0x042fe400078c08ff */
[----:B------:R-:W-:Y:S02]  /*606c0*/  PRMT R13, R27, 0x7632, R13 ;  /* 0x000076321b0d7816 */ /* 0x000fe4000000000d */
[----:B------:R-:W-:Y:S01]  /*606d0*/  LEA.HI.X.SX32 R9, R12, R2, 0x1, P6 ;  /* 0x000000020c097211 */ /* 0x000fe200030f0eff */
[----:B------:R0:W-:Y:S04]  /*606e0*/  @P2 STG.E.U16 [R4.64], R27 ;  /* 0x0000001b04002986 */ /* 0x0001e8000c101506 */
[----:B------:R1:W-:Y:S01]  /*606f0*/  @P1 STG.E.U16 [R8.64], R13 ;  /* 0x0000000d08001986 */ /* 0x0003e2000c101506 */
[----:B----4-:R-:W-:-:S03]  /*60700*/  ISETP.LT.AND P5, PT, R21, c[0x0][0x17c], !P0 ;  /* 0x00005f0015007a0c */ /* 0x010fc600047a1270 */
[----:B------:R-:W2:Y:S01]  /*60710*/  LDL.LU R21, [R1+0x14b0] ;  /* 0x0014b00001157983 */ /* 0x000ea20000300800 */
[----:B---3--:R-:W-:-:S03]  /*60720*/  ISETP.LT.AND P2, PT, R20, c[0x0][0x17c], !P0 ;  /* 0x00005f0014007a0c */ /* 0x008fc60004741270 */
[----:B------:R-:W3:Y:S01]  /*60730*/  LDL.LU R20, [R1+0x14b4] ;  /* 0x0014b40001147983 */ /* 0x000ee20000300800 */
[----:B-----5:R-:W-:-:S03]  /*60740*/  ISETP.LT.AND P1, PT, R17, c[0x0][0x17c], !P0 ;  /* 0x00005f0011007a0c */ /* 0x020fc60004721270 */
[----:B------:R-:W4:Y:S04]  /*60750*/  LDL.LU R26, [R1+0x48] ;  /* 0x00004800011a7983 */ /* 0x000f280000300800 */
[----:B------:R-:W5:Y:S01]  /*60760*/  LDL.LU R17, [R1+0x14b8] ;  /* 0x0014b80001117983 */ /* 0x000f620000300800 */
[----:B------:R-:W-:-:S04]  /*60770*/  IADD3 R3, R12, c[0x0][0x198], RZ ;  /* 0x000066000c037a10 */ /* 0x000fc80007ffe0ff */
[----:B0-----:R-:W-:-:S04]  /*60780*/  LEA R4, P6, R3, R0, 0x1 ;  /* 0x0000000003047211 */ /* 0x001fc800078c08ff */
[----:B------:R-:W-:-:S05]  /*60790*/  LEA.HI.X.SX32 R5, R3, R2, 0x1, P6 ;  /* 0x0000000203057211 */ /* 0x000fca00030f0eff */
[----:B------:R0:W-:Y:S01]  /*607a0*/  @P4 STG.E.U16 [R4.64], R28 ;  /* 0x0000001c04004986 */ /* 0x0001e2000c101506 */
[----:B------:R-:W-:Y:S02]  /*607b0*/  IADD3 R12, R3, c[0x0][0x198], RZ ;  /* 0x00006600030c7a10 */ /* 0x000fe40007ffe0ff */
[----:B------:R-:W-:Y:S02]  /*607c0*/  ISETP.LT.AND P3, PT, R24, c[0x0][0x17c], !P0 ;  /* 0x00005f0018007a0c */ /* 0x000fe40004761270 */
[C---:B-1----:R-:W-:Y:S02]  /*607d0*/  LEA R8, P6, R12.reuse, R0, 0x1 ;  /* 0x000000000c087211 */ /* 0x042fe400078c08ff */
[C---:B------:R-:W-:Y:S02]  /*607e0*/  IADD3 R3, R12.reuse, c[0x0][0x198], RZ ;  /* 0x000066000c037a10 */ /* 0x040fe40007ffe0ff */
[----:B------:R-:W-:Y:S02]  /*607f0*/  LEA.HI.X.SX32 R9, R12, R2, 0x1, P6 ;  /* 0x000000020c097211 */ /* 0x000fe400030f0eff */
[----:B0-----:R-:W-:-:S02]  /*60800*/  LEA R4, P6, R3, R0, 0x1 ;  /* 0x0000000003047211 */ /* 0x001fc400078c08ff */
[----:B------:R-:W-:Y:S02]  /*60810*/  PRMT R13, R28, 0x7632, R13 ;  /* 0x000076321c0d7816 */ /* 0x000fe4000000000d */
[----:B------:R-:W-:-:S03]  /*60820*/  LEA.HI.X.SX32 R5, R3, R2, 0x1, P6 ;  /* 0x0000000203057211 */ /* 0x000fc600030f0eff */
[----:B------:R0:W-:Y:S04]  /*60830*/  @P3 STG.E.U16 [R8.64], R13 ;  /* 0x0000000d08003986 */ /* 0x0001e8000c101506 */
[----:B------:R1:W-:Y:S01]  /*60840*/  @P5 STG.E.U16 [R4.64], R23 ;  /* 0x0000001704005986 */ /* 0x0003e2000c101506 */
[----:B0-----:R-:W-:Y:S02]  /*60850*/  PRMT R13, R23, 0x7632, R13 ;  /* 0x00007632170d7816 */ /* 0x001fe4000000000d */
[----:B--2---:R-:W-:Y:S02]  /*60860*/  ISETP.LT.AND P4, PT, R21, c[0x0][0x17c], !P0 ;  /* 0x00005f0015007a0c */ /* 0x004fe40004781270 */
[----:B------:R-:W2:Y:S04]  /*60870*/  LDL.LU R21, [R1+0x14bc] ;  /* 0x0014bc0001157983 */ /* 0x000ea80000300800 */
[----:B------:R-:W2:Y:S01]  /*60880*/  LDL.LU R27, [R1+0x38] ;  /* 0x00003800011b7983 */ /* 0x000ea20000300800 */
[----:B---3--:R-:W-:-:S03]  /*60890*/  ISETP.LT.AND P3, PT, R20, c[0x0][0x17c], !P0 ;  /* 0x00005f0014007a0c */ /* 0x008fc60004761270 */
[----:B------:R-:W3:Y:S04]  /*608a0*/  LDL.LU R20, [R1+0x14c0] ;  /* 0x0014c00001147983 */ /* 0x000ee80000300800 */
[----:B-1----:R-:W3:Y:S01]  /*608b0*/  LDL.LU R23, [R1+0x180c] ;  /* 0x00180c0001177983 */ /* 0x002ee20000300800 */
[----:B-----5:R-:W-:-:S03]  /*608c0*/  ISETP.LT.AND P5, PT, R17, c[0x0][0x17c], !P0 ;  /* 0x00005f0011007a0c */ /* 0x020fc600047a1270 */
[----:B------:R-:W5:Y:S01]  /*608d0*/  LDL.LU R17, [R1+0x14c4] ;  /* 0x0014c40001117983 */ /* 0x000f620000300800 */
[----:B------:R-:W-:-:S03]  /*608e0*/  IADD3 R12, R3, c[0x0][0x198], RZ ;  /* 0x00006600030c7a10 */ /* 0x000fc60007ffe0ff */
[----:B------:R-:W5:Y:S01]  /*608f0*/  LDL.LU R28, [R1+0x8] ;  /* 0x00000800011c7983 */ /* 0x000f620000300800 */
[----:B------:R-:W-:-:S04]  /*60900*/  LEA R8, P6, R12, R0, 0x1 ;  /* 0x000000000c087211 */ /* 0x000fc800078c08ff */
[----:B------:R-:W-:-:S05]  /*60910*/  LEA.HI.X.SX32 R9, R12, R2, 0x1, P6 ;  /* 0x000000020c097211 */ /* 0x000fca00030f0eff */
[----:B------:R0:W-:Y:S01]  /*60920*/  @P2 STG.E.U16 [R8.64], R13 ;  /* 0x0000000d08002986 */ /* 0x0001e2000c101506 */
[----:B------:R-:W-:-:S04]  /*60930*/  IADD3 R3, R12, c[0x0][0x198], RZ ;  /* 0x000066000c037a10 */ /* 0x000fc80007ffe0ff */
[C---:B------:R-:W-:Y:S02]  /*60940*/  LEA R4, P6, R3.reuse, R0, 0x1 ;  /* 0x0000000003047211 */ /* 0x040fe400078c08ff */
[C---:B------:R-:W-:Y:S02]  /*60950*/  IADD3 R12, R3.reuse, c[0x0][0x198], RZ ;  /* 0x00006600030c7a10 */ /* 0x040fe40007ffe0ff */
[----:B------:R-:W-:Y:S02]  /*60960*/  LEA.HI.X.SX32 R5, R3, R2, 0x1, P6 ;  /* 0x0000000203057211 */ /* 0x000fe400030f0eff */
[----:B0-----:R-:W-:Y:S02]  /*60970*/  LEA R8, P6, R12, R0, 0x1 ;  /* 0x000000000c087211 */ /* 0x001fe400078c08ff */
[----:B----4-:R-:W-:Y:S02]  /*60980*/  PRMT R13, R26, 0x7632, R13 ;  /* 0x000076321a0d7816 */ /* 0x010fe4000000000d */
[----:B------:R-:W-:Y:S01]  /*60990*/  LEA.HI.X.SX32 R9, R12, R2, 0x1, P6 ;  /* 0x000000020c097211 */ /* 0x000fe200030f0eff */
[----:B------:R0:W-:Y:S04]  /*609a0*/  @P1 STG.E.U16 [R4.64], R26 ;  /* 0x0000001a04001986 */ /* 0x0001e8000c101506 */
[----:B------:R1:W-:Y:S01]  /*609b0*/  @P4 STG.E.U16 [R8.64], R13 ;  /* 0x0000000d08004986 */ /* 0x0003e2000c101506 */
[----:B--2---:R-:W-:-:S03]  /*609c0*/  ISETP.LT.AND P2, PT, R21, c[0x0][0x17c], !P0 ;  /* 0x00005f0015007a0c */ /* 0x004fc60004741270 */
[----:B------:R-:W2:Y:S01]  /*609d0*/  LDL.LU R21, [R1+0x14c8] ;  /* 0x0014c80001157983 */ /* 0x000ea20000300800 */
[----:B---3--:R-:W-:-:S03]  /*609e0*/  ISETP.LT.AND P1, PT, R20, c[0x0][0x17c], !P0 ;  /* 0x00005f0014007a0c */ /* 0x008fc60004721270 */
[----:B------:R-:W3:Y:S01]  /*609f0*/  LDL.LU R20, [R1+0x14cc] ;  /* 0x0014cc0001147983 */ /* 0x000ee20000300800 */
[----:B-----5:R-:W-:-:S03]  /*60a00*/  ISETP.LT.AND P4, PT, R17, c[0x0][0x17c], !P0 ;  /* 0x00005f0011007a0c */ /* 0x020fc60004781270 */
[----:B------:R-:W4:Y:S01]  /*60a10*/  LDL.LU R17, [R1+0x14d0] ;  /* 0x0014d00001117983 */ /* 0x000f220000300800 */
[----:B------:R-:W-:-:S04]  /*60a20*/  IADD3 R3, R12, c[0x0][0x198], RZ ;  /* 0x000066000c037a10 */ /* 0x000fc80007ffe0ff */
[----:B0-----:R-:W-:-:S04]  /*60a30*/  LEA R4, P6, R3, R0, 0x1 ;  /* 0x0000000003047211 */ /* 0x001fc800078c08ff */
[----:B------:R-:W-:-:S05]  /*60a40*/  LEA.HI.X.SX32 R5, R3, R2, 0x1, P6 ;  /* 0x0000000203057211 */ /* 0x000fca00030f0eff */
[----:B------:R0:W-:Y:S01]  /*60a50*/  @P3 STG.E.U16 [R4.64], R27 ;  /* 0x0000001b04003986 */ /* 0x0001e2000c101506 */
[----:B------:R-:W-:-:S04]  /*60a60*/  IADD3 R12, R3, c[0x0][0x198], RZ ;  /* 0x00006600030c7a10 */ /* 0x000fc80007ffe0ff */
[C---:B-1----:R-:W-:Y:S02]  /*60a70*/  LEA R8, P6, R12.reuse, R0, 0x1 ;  /* 0x000000000c087211 */ /* 0x042fe400078c08ff */
[C---:B------:R-:W-:Y:S02]  /*60a80*/  IADD3 R3, R12.reuse, c[0x0][0x198], RZ ;  /* 0x000066000c037a10 */ /* 0x040fe40007ffe0ff */
[----:B------:R-:W-:Y:S02]  /*60a90*/  LEA.HI.X.SX32 R9, R12, R2, 0x1, P6 ;  /* 0x000000020c097211 */ /* 0x000fe400030f0eff */
[----:B0-----:R-:W-:Y:S02]  /*60aa0*/  LEA R4, P6, R3, R0, 0x1 ;  /* 0x0000000003047211 */ /* 0x001fe400078c08ff */
[----:B------:R-:W-:Y:S02]  /*60ab0*/  PRMT R13, R27, 0x7632, R13 ;  /* 0x000076321b0d7816 */ /* 0x000fe4000000000d */
[----:B------:R-:W-:-:S03]  /*60ac0*/  LEA.HI.X.SX32 R5, R3, R2, 0x1, P6 ;  /* 0x0000000203057211 */ /* 0x000fc600030f0eff */
[----:B------:R0:W-:Y:S04]  /*60ad0*/  @P5 STG.E.U16 [R8.64], R13 ;  /* 0x0000000d08005986 */ /* 0x0001e8000c101506 */
[----:B------:R1:W-:Y:S01]  /*60ae0*/  @P2 STG.E.U16 [R4.64], R28 ;  /* 0x0000001c04002986 */ /* 0x0003e2000c101506 */
[----:B--2---:R-:W-:-:S03]  /*60af0*/  ISETP.LT.AND P3, PT, R21, c[0x0][0x17c], !P0 ;  /* 0x00005f0015007a0c */ /* 0x004fc60004761270 */
[----:B------:R-:W2:Y:S04]  /*60b00*/  LDL.LU R21, [R1+0x14d4] ;  /* 0x0014d40001157983 */ /* 0x000ea80000300800 */
[----:B------:R-:W5:Y:S01]  /*60b10*/  LDL.LU R27, [R1+0x78] ;  /* 0x00007800011b7983 */ /* 0x000f620000300800 */
[----:B---3--:R-:W-:-:S03]  /*60b20*/  ISETP.LT.AND P5, PT, R20, c[0x0][0x17c], !P0 ;  /* 0x00005f0014007a0c */ /* 0x008fc600047a1270 */
[----:B------:R-:W3:Y:S01]  /*60b30*/  LDL.LU R20, [R1+0x14d8] ;  /* 0x0014d80001147983 */ /* 0x000ee20000300800 */
[----:B----4-:R-:W-:-:S03]  /*60b40*/  ISETP.LT.AND P2, PT, R17, c[0x0][0x17c], !P0 ;  /* 0x00005f0011007a0c */ /* 0x010fc60004741270 */
[----:B------:R-:W4:Y:S01]  /*60b50*/  LDL.LU R17, [R1+0x14dc] ;  /* 0x0014dc0001117983 */ /* 0x000f220000300800 */
[----:B------:R-:W-:-:S04]  /*60b60*/  IADD3 R12, R3, c[0x0][0x198], RZ ;  /* 0x00006600030c7a10 */ /* 0x000fc80007ffe0ff */
[----:B0-----:R-:W-:Y:S02]  /*60b70*/  LEA R8, P6, R12, R0, 0x1 ;  /* 0x000000000c087211 */ /* 0x001fe400078c08ff */
[----:B------:R-:W-:Y:S02]  /*60b80*/  PRMT R13, R28, 0x7632, R13 ;  /* 0x000076321c0d7816 */ /* 0x000fe4000000000d */
[C---:B------:R-:W-:Y:S01]  /*60b90*/  LEA.HI.X.SX32 R9, R12.reuse, R2, 0x1, P6 ;  /* 0x000000020c097211 */ /* 0x040fe200030f0eff */
[----:B-1----:R-:W5:Y:S04]  /*60ba0*/  LDL.LU R28, [R1+0x28] ;  /* 0x00002800011c7983 */ /* 0x002f680000300800 */
[----:B------:R0:W-:Y:S04]  /*60bb0*/  @P1 STG.E.U16 [R8.64], R13 ;  /* 0x0000000d08001986 */ /* 0x0001e8000c101506 */
[----:B------:R-:W5:Y:S01]  /*60bc0*/  LDL.LU R24, [R1+0x14e0] ;  /* 0x0014e00001187983 */ /* 0x000f620000300800 */
[----:B------:R-:W-:-:S04]  /*60bd0*/  IADD3 R3, R12, c[0x0][0x198], RZ ;  /* 0x000066000c037a10 */ /* 0x000fc80007ffe0ff */
[C---:B------:R-:W-:Y:S02]  /*60be0*/  LEA R4, P6, R3.reuse, R0, 0x1 ;  /* 0x0000000003047211 */ /* 0x040fe400078c08ff */
[C---:B------:R-:W-:Y:S02]  /*60bf0*/  IADD3 R12, R3.reuse, c[0x0][0x198], RZ ;  /* 0x00006600030c7a10 */ /* 0x040fe40007ffe0ff */
[----:B------:R-:W-:Y:S02]  /*60c00*/  LEA.HI.X.SX32 R5, R3, R2, 0x1, P6 ;  /* 0x0000000203057211 */ /* 0x000fe400030f0eff */
[C---:B0-----:R-:W-:Y:S02]  /*60c10*/  LEA R8, P6, R12.reuse, R0, 0x1 ;  /* 0x000000000c087211 */ /* 0x041fe400078c08ff */
[C---:B------:R-:W-:Y:S02]  /*60c20*/  IADD3 R3, R12.reuse, c[0x0][0x198], RZ ;  /* 0x000066000c037a10 */ /* 0x040fe40007ffe0ff */
[----:B------:R-:W-:-:S02]  /*60c30*/  LEA.HI.X.SX32 R9, R12, R2, 0x1, P6 ;  /* 0x000000020c097211 */ /* 0x000fc400030f0eff */
[----:B------:R-:W-:Y:S01]  /*60c40*/  PRMT R12, R10, 0x7632, R12 ;  /* 0x000076320a0c7816 */ /* 0x000fe2000000000c */
[----:B------:R0:W-:Y:S04]  /*60c50*/  @P4 STG.E.U16 [R4.64], R10 ;  /* 0x0000000a04004986 */ /* 0x0001e8000c101506 */
[----:B------:R1:W-:Y:S01]  /*60c60*/  @P3 STG.E.U16 [R8.64], R12 ;  /* 0x0000000c08003986 */ /* 0x0003e2000c101506 */
[----:B--2---:R-:W-:-:S03]  /*60c70*/  ISETP.LT.AND P1, PT, R21, c[0x0][0x17c], !P0 ;  /* 0x00005f0015007a0c */ /* 0x004fc60004721270 */
[----:B------:R-:W2:Y:S04]  /*60c80*/  LDL.LU R21, [R1+0x14e4] ;  /* 0x0014e40001157983 */ /* 0x000ea80000300800 */
[----:B------:R-:W2:Y:S01]  /*60c90*/  LDL.LU R13, [R1+0x14e8] ;  /* 0x0014e800010d7983 */ /* 0x000ea20000300800 */
[----:B---3--:R-:W-:-:S03]  /*60ca0*/  ISETP.LT.AND P4, PT, R20, c[0x0][0x17c], !P0 ;  /* 0x00005f0014007a0c */ /* 0x008fc60004781270 */
[----:B------:R-:W3:Y:S01]  /*60cb0*/  LDL.LU R20, [R1+0x14ec] ;  /* 0x0014ec0001147983 */ /* 0x000ee20000300800 */
[----:B----4-:R-:W-:-:S03]  /*60cc0*/  ISETP.LT.AND P3, PT, R17, c[0x0][0x17c], !P0 ;  /* 0x00005f0011007a0c */ /* 0x010fc60004761270 */
[----:B------:R-:W4:Y:S01]  /*60cd0*/  LDL.LU R17, [R1+0x14f0] ;  /* 0x0014f00001117983 */ /* 0x000f220000300800 */
[C---:B0-----:R-:W-:Y:S02]  /*60ce0*/  LEA R4, P6, R3.reuse, R0, 0x1 ;  /* 0x0000000003047211 */ /* 0x041fe400078c08ff */
[C---:B------:R-:W-:Y:S02]  /*60cf0*/  IADD3 R10, R3.reuse, c[0x0][0x198], RZ ;  /* 0x00006600030a7a10 */ /* 0x040fe40007ffe0ff */
[----:B------:R-:W-:Y:S02]  /*60d00*/  LEA.HI.X.SX32 R5, R3, R2, 0x1, P6 ;  /* 0x0000000203057211 */ /* 0x000fe400030f0eff */
[C---:B-1----:R-:W-:Y:S02]  /*60d10*/  LEA R8, P6, R10.reuse, R0, 0x1 ;  /* 0x000000000a087211 */ /* 0x042fe400078c08ff */
[C---:B------:R-:W-:Y:S01]  /*60d20*/  IADD3 R3, R10.reuse, c[0x0][0x198], RZ ;  /* 0x000066000a037a10 */ /* 0x040fe20007ffe0ff */
[----:B-----5:R0:W-:Y:S01]  /*60d30*/  @P5 STG.E.U16 [R4.64], R27 ;  /* 0x0000001b04005986 */ /* 0x0201e2000c101506 */
[----:B------:R-:W-:-:S02]  /*60d40*/  LEA.HI.X.SX32 R9, R10, R2, 0x1, P6 ;  /* 0x000000020a097211 */ /* 0x000fc400030f0eff */
[----:B------:R-:W-:Y:S02]  /*60d50*/  PRMT R12, R27, 0x7632, R12 ;  /* 0x000076321b0c7816 */ /* 0x000fe4000000000c */
[----:B0-----:R-:W-:-:S04]  /*60d60*/  LEA R4, P6, R3, R0, 0x1 ;  /* 0x0000000003047211 */ /* 0x001fc800078c08ff */
        /* <DEDUP_REMOVED lines=9> */
[----:B------:R-:W-:-:S03]  /*60e00*/  LEA.HI.X.SX32 R5, R3, R2, 0x1, P6 ;  /* 0x0000000203057211 */ /* 0x000fc600030f0eff */
[----:B------:R0:W-:Y:S04]  /*60e10*/  @P4 STG.E.U16 [R8.64], R12 ;  /* 0x0000000c08004986 */ /* 0x0001e8000c101506 */
[----:B------:R1:W-:Y:S01]  /*60e20*/  @P3 STG.E.U16 [R4.64], R22 ;  /* 0x0000001604003986 */ /* 0x0003e2000c101506 */
[----:B--2---:R-:W-:-:S03]  /*60e30*/  ISETP.LT.AND P1, PT, R13, c[0x0][0x17c], !P0 ;  /* 0x00005f000d007a0c */ /* 0x004fc60004721270 */
[----:B------:R-:W2:Y:S01]  /*60e40*/  LDL.LU R13, [R1+0x14f4] ;  /* 0x0014f400010d7983 */ /* 0x000ea20000300800 */
[----:B------:R-:W-:-:S03]  /*60e50*/  ISETP.LT.AND P2, PT, R21, c[0x0][0x17c], !P0 ;  /* 0x00005f0015007a0c */ /* 0x000fc60004741270 */
[----:B------:R-:W5:Y:S04]  /*60e60*/  LDL.LU R21, [R1+0x14f8] ;  /* 0x0014f80001157983 */ /* 0x000f680000300800 */
[----:B------:R-:W5:Y:S01]  /*60e70*/  LDL.LU R27, [R1+0x68] ;  /* 0x00006800011b7983 */ /* 0x000f620000300800 */
[----:B----4-:R-:W-:-:S03]  /*60e80*/  ISETP.LT.AND P3, PT, R17, c[0x0][0x17c], !P0 ;  /* 0x00005f0011007a0c */ /* 0x010fc60004761270 */
[----:B------:R-:W4:Y:S01]  /*60e90*/  LDL.LU R17, [R1+0x14fc] ;  /* 0x0014fc0001117983 */ /* 0x000f220000300800 */
[----:B------:R-:W-:Y:S02]  /*60ea0*/  ISETP.LT.AND P5, PT, R24, c[0x0][0x17c], !P0 ;  /* 0x00005f0018007a0c */ /* 0x000fe400047a1270 */
[----:B------:R-:W-:Y:S01]  /*60eb0*/  IADD3 R10, R3, c[0x0][0x198], RZ ;  /* 0x00006600030a7a10 */ /* 0x000fe20007ffe0ff */
[----:B------:R-:W4:Y:S03]  /*60ec0*/  LDL.LU R24, [R1+0x1500] ;  /* 0x0015000001187983 */ /* 0x000f260000300800 */
[----:B0-----:R-:W-:Y:S02]  /*60ed0*/  LEA R8, P6, R10, R0, 0x1 ;  /* 0x000000000a087211 */ /* 0x001fe400078c08ff */
[----:B-1----:R-:W-:Y:S02]  /*60ee0*/  PRMT R22, R22, 0x7632, R22 ;  /* 0x0000763216167816 */ /* 0x002fe40000000016 */
[----:B------:R-:W-:-:S02]  /*60ef0*/  LEA.HI.X.SX32 R9, R10, R2, 0x1, P6 ;  /* 0x000000020a097211 */ /* 0x000fc400030f0eff */
[----:B---3--:R-:W-:Y:S02]  /*60f00*/  ISETP.LT.AND P4, PT, R20, c[0x0][0x17c], !P0 ;  /* 0x00005f0014007a0c */ /* 0x008fe40004781270 */
[----:B------:R-:W3:Y:S04]  /*60f10*/  LDL.LU R20, [R1+0x1504] ;  /* 0x0015040001147983 */ /* 0x000ee80000300800 */
[----:B------:R-:W3:Y:S04]  /*60f20*/  LDL.LU R28, [R1+0x18] ;  /* 0x00001800011c7983 */ /* 0x000ee80000300800 */
[----:B------:R0:W-:Y:S01]  /*60f30*/  @P5 STG.E.U16 [R8.64], R22 ;  /* 0x0000001608005986 */ /* 0x0001e2000c101506 */
[----:B------:R-:W-:-:S04]  /*60f40*/  IADD3 R3, R10, c[0x0][0x198], RZ ;  /* 0x000066000a037a10 */ /* 0x000fc80007ffe0ff */
[C---:B------:R-:W-:Y:S02]  /*60f50*/  LEA R4, P6, R3.reuse, R0, 0x1 ;  /* 0x0000000003047211 */ /* 0x040fe400078c08ff */
[C---:B------:R-:W-:Y:S02]  /*60f60*/  IADD3 R10, R3.reuse, c[0x0][0x198], RZ ;  /* 0x00006600030a7a10 */ /* 0x040fe40007ffe0ff */
[----:B------:R-:W-:Y:S02]  /*60f70*/  LEA.HI.X.SX32 R5, R3, R2, 0x1, P6 ;  /* 0x0000000203057211 */ /* 0x000fe400030f0eff */
[----:B0-----:R-:W-:-:S03]  /*60f80*/  LEA R8, P6, R10, R0, 0x1 ;  /* 0x000000000a087211 */ /* 0x001fc600078c08ff */
[----:B------:R0:W-:Y:S01]  /*60f90*/  @P2 STG.E.U16 [R4.64], R14 ;  /* 0x0000000e04002986 */ /* 0x0001e2000c101506 */
[----:B------:R-:W-:Y:S02]  /*60fa0*/  LEA.HI.X.SX32 R9, R10, R2, 0x1, P6 ;  /* 0x000000020a097211 */ /* 0x000fe400030f0eff */
[----:B0-----:R-:W-:-:S05]  /*60fb0*/  PRMT R14, R14, 0x7632, R14 ;  /* 0x000076320e0e7816 */ /* 0x001fca000000000e */
[----:B------:R0:W-:Y:S01]  /*60fc0*/  @P1 STG.E.U16 [R8.64], R14 ;  /* 0x0000000e08001986 */ /* 0x0001e2000c101506 */
[----:B--2---:R-:W-:-:S03]  /*60fd0*/  ISETP.LT.AND P5, PT, R13, c[0x0][0x17c], !P0 ;  /* 0x00005f000d007a0c */ /* 0x004fc600047a1270 */
[----:B------:R-:W2:Y:S01]  /*60fe0*/  LDL.LU R13, [R1+0x1508] ;  /* 0x00150800010d7983 */ /* 0x000ea20000300800 */
[----:B-----5:R-:W-:-:S03]  /*60ff0*/  ISETP.LT.AND P2, PT, R21, c[0x0][0x17c], !P0 ;  /* 0x00005f0015007a0c */ /* 0x020fc60004741270 */
[----:B------:R-:W5:Y:S01]  /*61000*/  LDL.LU R21, [R1+0x150c] ;  /* 0x00150c0001157983 */ /* 0x000f620000300800 */
[----:B----4-:R-:W-:-:S03]  /*61010*/  ISETP.LT.AND P1, PT, R17, c[0x0][0x17c], !P0 ;  /* 0x00005f0011007a0c */ /* 0x010fc60004721270 */
[----:B------:R-:W4:Y:S04]  /*61020*/  LDL.LU R17, [R1+0x1510] ;  /* 0x0015100001117983 */ /* 0x000f280000300800 */
[----:B0-----:R-:W5:Y:S01]  /*61030*/  LDL.LU R14, [R1+0x1514] ;  /* 0x00151400010e7983 */ /* 0x001f620000300800 */
[----:B------:R-:W-:-:S04]  /*61040*/  IADD3 R3, R10, c[0x0][0x198], RZ ;  /* 0x000066000a037a10 */ /* 0x000fc80007ffe0ff */
[C---:B------:R-:W-:Y:S02]  /*61050*/  LEA R4, P6, R3.reuse, R0, 0x1 ;  /* 0x0000000003047211 */ /* 0x040fe400078c08ff */
[C---:B------:R-:W-:Y:S02]  /*61060*/  IADD3 R10, R3.reuse, c[0x0][0x198], RZ ;  /* 0x00006600030a7a10 */ /* 0x040fe40007ffe0ff */
[----:B------:R-:W-:Y:S02]  /*61070*/  LEA.HI.X.SX32 R5, R3, R2, 0x1, P6 ;  /* 0x0000000203057211 */ /* 0x000fe400030f0eff */
        /* <DEDUP_REMOVED lines=9> */
[----:B---3--:R-:W-:Y:S02]  /*61110*/  ISETP.LT.AND P3, PT, R20, c[0x0][0x17c], !P0 ;  /* 0x00005f0014007a0c */ /* 0x008fe40004761270 */
[----:B-1----:R-:W-:Y:S01]  /*61120*/  LEA R8, P6, R10, R0, 0x1 ;  /* 0x000000000a087211 */ /* 0x002fe200078c08ff */
[----:B------:R-:W3:Y:S01]  /*61130*/  LDL.LU R20, [R1+0x1518] ;  /* 0x0015180001147983 */ /* 0x000ee20000300800 */
[----:B------:R-:W-:Y:S02]  /*61140*/  PRMT R12, R28, 0x7632, R12 ;  /* 0x000076321c0c7816 */ /* 0x000fe4000000000c */
[C---:B------:R-:W-:Y:S01]  /*61150*/  LEA.HI.X.SX32 R9, R10.reuse, R2, 0x1, P6 ;  /* 0x000000020a097211 */ /* 0x040fe200030f0eff */
[----:B------:R0:W-:Y:S04]  /*61160*/  @P5 STG.E.U16 [R4.64], R28 ;  /* 0x0000001c04005986 */ /* 0x0001e8000c101506 */
[----:B------:R1:W-:Y:S01]  /*61170*/  @P2 STG.E.U16 [R8.64], R12 ;  /* 0x0000000c08002986 */ /* 0x0003e2000c101506 */
[----:B------:R-:W-:-:S02]  /*61180*/  IADD3 R3, R10, c[0x0][0x198], RZ ;  /* 0x000066000a037a10 */ /* 0x000fc40007ffe0ff */
[----:B------:R-:W-:Y:S02]  /*61190*/  ISETP.LT.AND P4, PT, R24, c[0x0][0x17c], !P0 ;  /* 0x00005f0018007a0c */ /* 0x000fe40004781270 */
[C---:B------:R-:W-:Y:S02]  /*611a0*/  IADD3 R10, R3.reuse, c[0x0][0x198], RZ ;  /* 0x00006600030a7a10 */ /* 0x040fe40007ffe0ff */
[----:B0-----:R-:W-:-:S04]  /*611b0*/  LEA R4, P6, R3, R0, 0x1 ;  /* 0x0000000003047211 */ /* 0x001fc800078c08ff */
[----:B------:R-:W-:Y:S02]  /*611c0*/  LEA.HI.X.SX32 R5, R3, R2, 0x1, P6 ;  /* 0x0000000203057211 */ /* 0x000fe400030f0eff */
[C---:B-1----:R-:W-:Y:S02]  /*611d0*/  LEA R8, P6, R10.reuse, R0, 0x1 ;  /* 0x000000000a087211 */ /* 0x042fe400078c08ff */
[C---:B------:R-:W-:Y:S02]  /*611e0*/  IADD3 R3, R10.reuse, c[0x0][0x198], RZ ;  /* 0x000066000a037a10 */ /* 0x040fe40007ffe0ff */
[----:B------:R-:W-:Y:S02]  /*611f0*/  LEA.HI.X.SX32 R9, R10, R2, 0x1, P6 ;  /* 0x000000020a097211 */ /* 0x000fe400030f0eff */
[----:B------:R-:W-:Y:S01]  /*61200*/  PRMT R10, R6, 0x7632, R10 ;  /* 0x00007632060a7816 */ /* 0x000fe2000000000a */
[----:B------:R0:W-:Y:S04]  /*61210*/  @P1 STG.E.U16 [R4.64], R6 ;  /* 0x0000000604001986 */ /* 0x0001e8000c101506 */
[----:B------:R1:W-:Y:S01]  /*61220*/  @P4 STG.E.U16 [R8.64], R10 ;  /* 0x0000000a08004986 */ /* 0x0003e2000c101506 */
[----:B--2---:R-:W-:-:S03]  /*61230*/  ISETP.LT.AND P5, PT, R13, c[0x0][0x17c], !P0 ;  /* 0x00005f000d007a0c */ /* 0x004fc600047a1270 */
[----:B------:R-:W2:Y:S04]  /*61240*/  LDL.LU R13, [R1+0x151c] ;  /* 0x00151c00010d7983 */ /* 0x000ea80000300800 */
[----:B------:R-:W2:Y:S04]  /*61250*/  LDL.LU R26, [R1+0x58] ;  /* 0x00005800011a7983 */ /* 0x000ea80000300800 */
[----:B------:R-:W2:Y:S01]  /*61260*/  LDL.LU R12, [R1+0x1520] ;  /* 0x00152000010c7983 */ /* 0x000ea20000300800 */
[----:B----4-:R-:W-:-:S03]  /*61270*/  ISETP.LT.AND P1, PT, R17, c[0x0][0x17c], !P0 ;  /* 0x00005f0011007a0c */ /* 0x010fc60004721270 */
[----:B------:R-:W4:Y:S01]  /*61280*/  LDL.LU R17, [R1+0x1524] ;  /* 0x0015240001117983 */ /* 0x000f220000300800 */
[----:B-----5:R-:W-:-:S03]  /*61290*/  ISETP.LT.AND P4, PT, R14, c[0x0][0x17c], !P0 ;  /* 0x00005f000e007a0c */ /* 0x020fc60004781270 */
[----:B------:R-:W5:Y:S04]  /*612a0*/  LDL.LU R27, [R1+0x88] ;  /* 0x00008800011b7983 */ /* 0x000f680000300800 */
[----:B------:R-:W4:Y:S01]  /*612b0*/  LDL.LU R14, [R1+0x1528] ;  /* 0x00152800010e7983 */ /* 0x000f220000300800 */
[C---:B0-----:R-:W-:Y:S02]  /*612c0*/  LEA R4, P6, R3.reuse, R0, 0x1 ;  /* 0x0000000003047211 */ /* 0x041fe400078c08ff */
[C---:B------:R-:W-:Y:S02]  /*612d0*/  IADD3 R6, R3.reuse, c[0x0][0x198], RZ ;  /* 0x0000660003067a10 */ /* 0x040fe40007ffe0ff */
[----:B------:R-:W-:Y:S02]  /*612e0*/  LEA.HI.X.SX32 R5, R3, R2, 0x1, P6 ;  /* 0x0000000203057211 */ /* 0x000fe400030f0eff */
[----:B-1----:R-:W-:-:S02]  /*612f0*/  LEA R8, P6, R6, R0, 0x1 ;  /* 0x0000000006087211 */ /* 0x002fc400078c08ff */
[----:B------:R-:W-:Y:S02]  /*61300*/  ISETP.LT.AND P2, PT, R21, c[0x0][0x17c], !P0 ;  /* 0x00005f0015007a0c */ /* 0x000fe40004741270 */
[C---:B------:R-:W-:Y:S01]  /*61310*/  IADD3 R3, R6.reuse, c[0x0][0x198], RZ ;  /* 0x0000660006037a10 */ /* 0x040fe20007ffe0ff */
[----:B------:R0:W-:Y:S01]  /*61320*/  @P3 STG.E.U16 [R4.64], R18 ;  /* 0x0000001204003986 */ /* 0x0001e2000c101506 */
[----:B------:R-:W-:Y:S02]  /*61330*/  LEA.HI.X.SX32 R9, R6, R2, 0x1, P6 ;  /* 0x0000000206097211 */ /* 0x000fe400030f0eff */
[C---:B0-----:R-:W-:Y:S02]  /*61340*/  LEA R4, P6, R3.reuse, R0, 0x1 ;  /* 0x0000000003047211 */ /* 0x041fe400078c08ff */
[----:B------:R-:W-:Y:S02]  /*61350*/  PRMT R18, R18, 0x7632, R18 ;  /* 0x0000763212127816 */ /* 0x000fe40000000012 */
[----:B------:R-:W-:-:S02]  /*61360*/  LEA.HI.X.SX32 R5, R3, R2, 0x1, P6 ;  /* 0x0000000203057211 */ /* 0x000fc400030f0eff */
[----:B---3--:R-:W-:Y:S02]  /*61370*/  ISETP.LT.AND P3, PT, R20, c[0x0][0x17c], !P0 ;  /* 0x00005f0014007a0c */ /* 0x008fe40004761270 */
[----:B------:R-:W3:Y:S04]  /*61380*/  LDL.LU R20, [R1+0x152c] ;  /* 0x00152c0001147983 */ /* 0x000ee80000300800 */
[----:B------:R-:W3:Y:S04]  /*61390*/  LDL.LU R28, [R1+0x98] ;  /* 0x00009800011c7983 */ /* 0x000ee80000300800 */
[----:B------:R0:W-:Y:S01]  /*613a0*/  @P5 STG.E.U16 [R8.64], R18 ;  /* 0x0000001208005986 */ /* 0x0001e2000c101506 */
[----:B------:R-:W-:-:S04]  /*613b0*/  IADD3 R6, R3, c[0x0][0x198], RZ ;  /* 0x0000660003067a10 */ /* 0x000fc80007ffe0ff */
[C---:B------:R-:W-:Y:S02]  /*613c0*/  IADD3 R3, R6.reuse, c[0x0][0x198], RZ ;  /* 0x0000660006037a10 */ /* 0x040fe40007ffe0ff */
[----:B0-----:R-:W-:-:S04]  /*613d0*/  LEA R8, P6, R6, R0, 0x1 ;  /* 0x0000000006087211 */ /* 0x001fc800078c08ff */
[----:B------:R-:W-:Y:S02]  /*613e0*/  LEA.HI.X.SX32 R9, R6, R2, 0x1, P6 ;  /* 0x0000000206097211 */ /* 0x000fe400030f0eff */
[----:B--2---:R-:W-:Y:S02]  /*613f0*/  ISETP.LT.AND P5, PT, R13, c[0x0][0x17c], !P0 ;  /* 0x00005f000d007a0c */ /* 0x004fe400047a1270 */
[----:B------:R-:W2:Y:S04]  /*61400*/  LDL.LU R13, [R1+0x1530] ;  /* 0x00153000010d7983 */ /* 0x000ea80000300800 */
[----:B------:R0:W-:Y:S01]  /*61410*/  @P2 STG.E.U16 [R4.64], R26 ;  /* 0x0000001a04002986 */ /* 0x0001e2000c101506 */
[----:B------:R-:W-:-:S03]  /*61420*/  ISETP.LT.AND P2, PT, R12, c[0x0][0x17c], !P0 ;  /* 0x00005f000c007a0c */ /* 0x000fc60004741270 */
[----:B------:R-:W2:Y:S01]  /*61430*/  LDL.LU R12, [R1+0x1534] ;  /* 0x00153400010c7983 */ /* 0x000ea20000300800 */
[----:B------:R-:W-:Y:S02]  /*61440*/  PRMT R10, R26, 0x7632, R10 ;  /* 0x000076321a0a7816 */ /* 0x000fe4000000000a */
[----:B0-----:R-:W-:-:S03]  /*61450*/  LEA R4, P6, R3, R0, 0x1 ;  /* 0x0000000003047211 */ /* 0x001fc600078c08ff */
[----:B------:R0:W-:Y:S01]  /*61460*/  @P1 STG.E.U16 [R8.64], R10 ;  /* 0x0000000a08001986 */ /* 0x0001e2000c101506 */
[----:B------:R-:W-:Y:S02]  /*61470*/  LEA.HI.X.SX32 R5, R3, R2, 0x1, P6 ;  /* 0x0000000203057211 */ /* 0x000fe400030f0eff */
[----:B----4-:R-:W-:Y:S02]  /*61480*/  ISETP.LT.AND P1, PT, R17, c[0x0][0x17c], !P0 ;  /* 0x00005f0011007a0c */ /* 0x010fe40004721270 */
[----:B------:R-:W4:Y:S04]  /*61490*/  LDL.LU R17, [R1+0x1538] ;  /* 0x0015380001117983 */ /* 0x000f280000300800 */
[----:B-----5:R1:W-:Y:S01]  /*614a0*/  @P4 STG.E.U16 [R4.64], R27 ;  /* 0x0000001b04004986 */ /* 0x0203e2000c101506 */
[----:B------:R-:W-:-:S03]  /*614b0*/  ISETP.LT.AND P4, PT, R14, c[0x0][0x17c], !P0 ;  /* 0x00005f000e007a0c */ /* 0x000fc60004781270 */
[----:B------:R-:W5:Y:S01]  /*614c0*/  LDL.LU R14, [R1+0x153c] ;  /* 0x00153c00010e7983 */ /* 0x000f620000300800 */
[----:B------:R-:W-:-:S04]  /*614d0*/  IADD3 R6, R3, c[0x0][0x198], RZ ;  /* 0x0000660003067a10 */ /* 0x000fc80007ffe0ff */
[C---:B0-----:R-:W-:Y:S02]  /*614e0*/  LEA R8, P6, R6.reuse, R0, 0x1 ;  /* 0x0000000006087211 */ /* 0x041fe400078c08ff */
[C---:B------:R-:W-:Y:S02]  /*614f0*/  IADD3 R3, R6.reuse, c[0x0][0x198], RZ ;  /* 0x0000660006037a10 */ /* 0x040fe40007ffe0ff */
[----:B------:R-:W-:Y:S02]  /*61500*/  LEA.HI.X.SX32 R9, R6, R2, 0x1, P6 ;  /* 0x0000000206097211 */ /* 0x000fe400030f0eff */
[----:B------:R-:W-:Y:S02]  /*61510*/  PRMT R10, R27, 0x7632, R10 ;  /* 0x000076321b0a7816 */ /* 0x000fe4000000000a */
[C---:B-1----:R-:W-:Y:S01]  /*61520*/  LEA R4, P6, R3.reuse, R0, 0x1 ;  /* 0x0000000003047211 */ /* 0x042fe200078c08ff */
[----:B------:R-:W5:Y:S01]  /*61530*/  LDL.LU R27, [R1+0x4c] ;  /* 0x00004c00011b7983 */ /* 0x000f620000300800 */
[----:B------:R-:W-:-:S02]  /*61540*/  IADD3 R6, R3, c[0x0][0x198], RZ ;  /* 0x0000660003067a10 */ /* 0x000fc40007ffe0ff */
[----:B------:R-:W-:Y:S01]  /*61550*/  LEA.HI.X.SX32 R5, R3, R2, 0x1, P6 ;  /* 0x0000000203057211 */ /* 0x000fe200030f0eff */
[----:B------:R0:W-:Y:S04]  /*61560*/  @P3 STG.E.U16 [R8.64], R10 ;  /* 0x0000000a08003986 */ /* 0x0001e8000c101506 */
[----:B---3--:R1:W-:Y:S04]  /*61570*/  @P5 STG.E.U16 [R4.64], R28 ;  /* 0x0000001c04005986 */ /* 0x0083e8000c101506 */
[----:B------:R-:W3:Y:S01]  /*61580*/  LDL.LU R18, [R1+0x1540] ;  /* 0x0015400001127983 */ /* 0x000ee20000300800 */
[----:B0-----:R-:W-:-:S02]  /*61590*/  LEA R8, P6, R6, R0, 0x1 ;  /* 0x0000000006087211 */ /* 0x001fc400078c08ff */
[----:B------:R-:W-:Y:S02]  /*615a0*/  PRMT R10, R28, 0x7632, R10 ;  /* 0x000076321c0a7816 */ /* 0x000fe4000000000a */
[----:B------:R-:W-:-:S05]  /*615b0*/  LEA.HI.X.SX32 R9, R6, R2, 0x1, P6 ;  /* 0x0000000206097211 */ /* 0x000fca00030f0eff */
[----:B------:R0:W-:Y:S01]  /*615c0*/  @P2 STG.E.U16 [R8.64], R10 ;  /* 0x0000000a08002986 */ /* 0x0001e2000c101506 */
[----:B------:R-:W-:-:S04]  /*615d0*/  IADD3 R3, R6, c[0x0][0x198], RZ ;  /* 0x0000660006037a10 */ /* 0x000fc80007ffe0ff */
[C---:B-1----:R-:W-:Y:S02]  /*615e0*/  LEA R4, P6, R3.reuse, R0, 0x1 ;  /* 0x0000000003047211 */ /* 0x042fe400078c08ff */
[C---:B------:R-:W-:Y:S02]  /*615f0*/  IADD3 R6, R3.reuse, c[0x0][0x198], RZ ;  /* 0x0000660003067a10 */ /* 0x040fe40007ffe0ff */
[----:B------:R-:W-:Y:S02]  /*61600*/  LEA.HI.X.SX32 R5, R3, R2, 0x1, P6 ;  /* 0x0000000203057211 */ /* 0x000fe400030f0eff */
[----:B0-----:R-:W-:-:S03]  /*61610*/  LEA R8, P6, R6, R0, 0x1 ;  /* 0x0000000006087211 */ /* 0x001fc600078c08ff */
[----:B------:R0:W-:Y:S01]  /*61620*/  @P1 STG.E.U16 [R4.64], R29 ;  /* 0x0000001d04001986 */ /* 0x0001e2000c101506 */
[C---:B------:R-:W-:Y:S02]  /*61630*/  LEA.HI.X.SX32 R9, R6.reuse, R2, 0x1, P6 ;  /* 0x0000000206097211 */ /* 0x040fe400030f0eff */
[----:B0-----:R-:W-:Y:S02]  /*61640*/  IADD3 R5, R6, c[0x0][0x198], RZ ;  /* 0x0000660006057a10 */ /* 0x001fe40007ffe0ff */
[----:B------:R-:W-:-:S05]  /*61650*/  PRMT R6, R29, 0x7632, R6 ;  /* 0x000076321d067816 */ /* 0x000fca0000000006 */
[----:B------:R0:W-:Y:S01]  /*61660*/  @P4 STG.E.U16 [R8.64], R6 ;  /* 0x0000000608004986 */ /* 0x0001e2000c101506 */
[----:B--2---:R-:W-:-:S03]  /*61670*/  ISETP.LT.AND P5, PT, R13, c[0x0][0x17c], !P0 ;  /* 0x00005f000d007a0c */ /* 0x004fc600047a1270 */
[----:B------:R-:W2:Y:S04]  /*61680*/  LDL.LU R13, [R1+0x1544] ;  /* 0x00154400010d7983 */ /* 0x000ea80000300800 */
[----:B------:R-:W2:Y:S01]  /*61690*/  LDL.LU R28, [R1+0x3c] ;  /* 0x00003c00011c7983 */ /* 0x000ea20000300800 */
[----:B------:R-:W-:-:S03]  /*616a0*/  ISETP.LT.AND P2, PT, R12, c[0x0][0x17c], !P0 ;  /* 0x00005f000c007a0c */ /* 0x000fc60004741270 */
[----:B------:R-:W2:Y:S04]  /*616b0*/  LDL.LU R12, [R1+0x1548] ;  /* 0x00154800010c7983 */ /* 0x000ea80000300800 */
[----:B------:R-:W2:Y:S01]  /*616c0*/  LDL.LU R29, [R1+0x1808] ;  /* 0x00180800011d7983 */ /* 0x000ea20000300800 */
[----:B----4-:R-:W-:-:S03]  /*616d0*/  ISETP.LT.AND P1, PT, R17, c[0x0][0x17c], !P0 ;  /* 0x00005f0011007a0c */ /* 0x010fc60004721270 */
[----:B------:R-:W4:Y:S01]  /*616e0*/  LDL.LU R17, [R1+0x154c] ;  /* 0x00154c0001117983 */ /* 0x000f220000300800 */
[----:B-----5:R-:W-:-:S03]  /*616f0*/  ISETP.LT.AND P4, PT, R14, c[0x0][0x17c], !P0 ;  /* 0x00005f000e007a0c */ /* 0x020fc60004781270 */
[----:B------:R-:W5:Y:S01]  /*61700*/  LDL.LU R14, [R1+0x1550] ;  /* 0x00155000010e7983 */ /* 0x000f620000300800 */
[----:B------:R-:W-:Y:S02]  /*61710*/  ISETP.LT.AND P3, PT, R20, c[0x0][0x17c], !P0 ;  /* 0x00005f0014007a0c */ /* 0x000fe40004761270 */
[C---:B------:R-:W-:Y:S02]  /*61720*/  LEA R4, P6, R5.reuse, R0, 0x1 ;  /* 0x0000000005047211 */ /* 0x040fe400078c08ff */
[C---:B------:R-:W-:Y:S02]  /*61730*/  IADD3 R3, R5.reuse, c[0x0][0x198], RZ ;  /* 0x0000660005037a10 */ /* 0x040fe40007ffe0ff */
[----:B------:R-:W-:Y:S02]  /*61740*/  LEA.HI.X.SX32 R5, R5, R2, 0x1, P6 ;  /* 0x0000000205057211 */ /* 0x000fe400030f0eff */
[C---:B0-----:R-:W-:Y:S02]  /*61750*/  LEA R8, P6, R3.reuse, R0, 0x1 ;  /* 0x0000000003087211 */ /* 0x041fe400078c08ff */
[----:B------:R-:W-:-:S02]  /*61760*/  IADD3 R10, R3, c[0x0][0x198], RZ ;  /* 0x00006600030a7a10 */ /* 0x000fc40007ffe0ff */
[----:B------:R-:W-:Y:S01]  /*61770*/  LEA.HI.X.SX32 R9, R3, R2, 0x1, P6 ;  /* 0x0000000203097211 */ /* 0x000fe200030f0eff */
[----:B------:R0:W-:Y:S01]  /*61780*/  @P3 STG.E.U16 [R4.64], R27 ;  /* 0x0000001b04003986 */ /* 0x0001e2000c101506 */
[----:B------:R-:W-:Y:S02]  /*61790*/  PRMT R6, R27, 0x7632, R6 ;  /* 0x000076321b067816 */ /* 0x000fe40000000006 */
[----:B0-----:R-:W-:-:S03]  /*617a0*/  LEA R4, P6, R10, R0, 0x1 ;  /* 0x000000000a047211 */ /* 0x001fc600078c08ff */
[----:B------:R0:W-:Y:S01]  /*617b0*/  @P5 STG.E.U16 [R8.64], R6 ;  /* 0x0000000608005986 */ /* 0x0001e2000c101506 */
[----:B------:R-:W-:Y:S02]  /*617c0*/  LEA.HI.X.SX32 R5, R10, R2, 0x1, P6 ;  /* 0x000000020a057211 */ /* 0x000fe400030f0eff */
[----:B---3--:R-:W-:Y:S02]  /*617d0*/  ISETP.LT.AND P3, PT, R18, c[0x0][0x17c], !P0 ;  /* 0x00005f0012007a0c */ /* 0x008fe40004761270 */
[----:B------:R-:W3:Y:S01]  /*617e0*/  LDL.LU R18, [R1+0x1554] ;  /* 0x0015540001127983 */ /* 0x000ee20000300800 */
[----:B------:R-:W-:-:S04]  /*617f0*/  IADD3 R3, R10, c[0x0][0x198], RZ ;  /* 0x000066000a037a10 */ /* 0x000fc80007ffe0ff */
[C---:B0-----:R-:W-:Y:S02]  /*61800*/  LEA R8, P6, R3.reuse, R0, 0x1 ;  /* 0x0000000003087211 */ /* 0x041fe400078c08ff */
[C---:B------:R-:W-:Y:S02]  /*61810*/  IADD3 R10, R3.reuse, c[0x0][0x198], RZ ;  /* 0x00006600030a7a10 */ /* 0x040fe40007ffe0ff */
[----:B------:R-:W-:Y:S02]  /*61820*/  LEA.HI.X.SX32 R9, R3, R2, 0x1, P6 ;  /* 0x0000000203097211 */ /* 0x000fe400030f0eff */
[----:B--2---:R-:W-:Y:S02]  /*61830*/  ISETP.LT.AND P5, PT, R13, c[0x0][0x17c], !P0 ;  /* 0x00005f000d007a0c */ /* 0x004fe400047a1270 */
[----:B------:R-:W2:Y:S04]  /*61840*/  LDL.LU R13, [R1+0x1558] ;  /* 0x00155800010d7983 */ /* 0x000ea80000300800 */
[----:B------:R0:W-:Y:S01]  /*61850*/  @P2 STG.E.U16 [R4.64], R28 ;  /* 0x0000001c04002986 */ /* 0x0001e2000c101506 */
[----:B------:R-:W-:-:S03]  /*61860*/  ISETP.LT.AND P2, PT, R12, c[0x0][0x17c], !P0 ;  /* 0x00005f000c007a0c */ /* 0x000fc60004741270 */
[----:B------:R-:W2:Y:S01]  /*61870*/  LDL.LU R12, [R1+0x155c] ;  /* 0x00155c00010c7983 */ /* 0x000ea20000300800 */
[----:B------:R-:W-:-:S03]  /*61880*/  PRMT R6, R28, 0x7632, R6 ;  /* 0x000076321c067816 */ /* 0x000fc60000000006 */
[----:B------:R-:W2:Y:S01]  /*61890*/  LDL.LU R27, [R1+0x7c] ;  /* 0x00007c00011b7983 */ /* 0x000ea20000300800 */
[----:B0-----:R-:W-:-:S03]  /*618a0*/  LEA R4, P6, R10, R0, 0x1 ;  /* 0x000000000a047211 */ /* 0x001fc600078c08ff */
[----:B------:R0:W-:Y:S01]  /*618b0*/  @P1 STG.E.U16 [R8.64], R6 ;  /* 0x0000000608001986 */ /* 0x0001e2000c101506 */
[----:B------:R-:W-:Y:S02]  /*618c0*/  LEA.HI.X.SX32 R5, R10, R2, 0x1, P6 ;  /* 0x000000020a057211 */ /* 0x000fe400030f0eff */
[----:B----4-:R-:W-:Y:S02]  /*618d0*/  ISETP.LT.AND P1, PT, R17, c[0x0][0x17c], !P0 ;  /* 0x00005f0011007a0c */ /* 0x010fe40004721270 */
[----:B------:R-:W4:Y:S04]  /*618e0*/  LDL.LU R17, [R1+0x1560] ;  /* 0x0015600001117983 */ /* 0x000f280000300800 */
[----:B------:R1:W-:Y:S01]  /*618f0*/  @P4 STG.E.U16 [R4.64], R29 ;  /* 0x0000001d04004986 */ /* 0x0003e2000c101506 */
[----:B0-----:R-:W-:-:S02]  /*61900*/  PRMT R6, R29, 0x7632, R6 ;  /* 0x000076321d067816 */ /* 0x001fc40000000006 */
[----:B-----5:R-:W-:Y:S01]  /*61910*/  ISETP.LT.AND P4, PT, R14, c[0x0][0x17c], !P0 ;  /* 0x00005f000e007a0c */ /* 0x020fe20004781270 */
[----:B-1----:R-:W5:Y:S04]  /*61920*/  LDL.LU R29, [R1+0x1804] ;  /* 0x00180400011d7983 */ /* 0x002f680000300800 */
[----:B------:R-:W5:Y:S01]  /*61930*/  LDL.LU R14, [R1+0x1564] ;  /* 0x00156400010e7983 */ /* 0x000f620000300800 */
[----:B------:R-:W-:-:S03]  /*61940*/  IADD3 R3, R10, c[0x0][0x198], RZ ;  /* 0x000066000a037a10 */ /* 0x000fc60007ffe0ff */
[----:B------:R-:W5:Y:S01]  /*61950*/  LDL.LU R28, [R1+0x2c] ;  /* 0x00002c00011c7983 */ /* 0x000f620000300800 */
[C---:B------:R-:W-:Y:S02]  /*61960*/  LEA R8, P6, R3.reuse, R0, 0x1 ;  /* 0x0000000003087211 */ /* 0x040fe400078c08ff */
[C---:B------:R-:W-:Y:S02]  /*61970*/  IADD3 R10, R3.reuse, c[0x0][0x198], RZ ;  /* 0x00006600030a7a10 */ /* 0x040fe40007ffe0ff */
[----:B------:R-:W-:Y:S02]  /*61980*/  LEA.HI.X.SX32 R9, R3, R2, 0x1, P6 ;  /* 0x0000000203097211 */ /* 0x000fe400030f0eff */
[C---:B------:R-:W-:Y:S02]  /*61990*/  LEA R4, P6, R10.reuse, R0, 0x1 ;  /* 0x000000000a047211 */ /* 0x040fe400078c08ff */
[C---:B------:R-:W-:Y:S01]  /*619a0*/  IADD3 R3, R10.reuse, c[0x0][0x198], RZ ;  /* 0x000066000a037a10 */ /* 0x040fe20007ffe0ff */
[----:B------:R0:W-:Y:S01]  /*619b0*/  @P3 STG.E.U16 [R8.64], R6 ;  /* 0x0000000608003986 */ /* 0x0001e2000c101506 */
[----:B------:R-:W-:-:S02]  /*619c0*/  LEA.HI.X.SX32 R5, R10, R2, 0x1, P6 ;  /* 0x000000020a057211 */ /* 0x000fc400030f0eff */
[----:B0-----:R-:W-:Y:S02]  /*619d0*/  LEA R8, P6, R3, R0, 0x1 ;  /* 0x0000000003087211 */ /* 0x001fe400078c08ff */
[----:B------:R-:W-:Y:S02]  /*619e0*/  PRMT R6, R11, 0x7632, R6 ;  /* 0x000076320b067816 */ /* 0x000fe40000000006 */
[----:B------:R-:W-:Y:S01]  /*619f0*/  LEA.HI.X.SX32 R9, R3, R2, 0x1, P6 ;  /* 0x0000000203097211 */ /* 0x000fe200030f0eff */
[----:B------:R0:W-:Y:S01]  /*61a00*/  @P5 STG.E.U16 [R4.64], R11 ;  /* 0x0000000b04005986 */ /* 0x0001e2000c101506 */
[----:B---3--:R-:W-:-:S03]  /*61a10*/  ISETP.LT.AND P3, PT, R18, c[0x0][0x17c], !P0 ;  /* 0x00005f0012007a0c */ /* 0x008fc60004761270 */
[----:B------:R-:W3:Y:S04]  /*61a20*/  LDL.LU R18, [R1+0x1568] ;  /* 0x0015680001127983 */ /* 0x000ee80000300800 */
[----:B------:R1:W-:Y:S01]  /*61a30*/  @P2 STG.E.U16 [R8.64], R6 ;  /* 0x0000000608002986 */ /* 0x0003e2000c101506 */
[----:B------:R-:W-:-:S04]  /*61a40*/  IADD3 R10, R3, c[0x0][0x198], RZ ;  /* 0x00006600030a7a10 */ /* 0x000fc80007ffe0ff */
[C---:B0-----:R-:W-:Y:S02]  /*61a50*/  LEA R4, P6, R10.reuse, R0, 0x1 ;  /* 0x000000000a047211 */ /* 0x041fe400078c08ff */
[C---:B------:R-:W-:Y:S02]  /*61a60*/  IADD3 R3, R10.reuse, c[0x0][0x198], RZ ;  /* 0x000066000a037a10 */ /* 0x040fe40007ffe0ff */
[----:B------:R-:W-:Y:S02]  /*61a70*/  LEA.HI.X.SX32 R5, R10, R2, 0x1, P6 ;  /* 0x000000020a057211 */ /* 0x000fe400030f0eff */
[----:B-1----:R-:W-:-:S04]  /*61a80*/  LEA R8, P6, R3, R0, 0x1 ;  /* 0x0000000003087211 */ /* 0x002fc800078c08ff */
[----:B------:R-:W-:Y:S02]  /*61a90*/  LEA.HI.X.SX32 R9, R3, R2, 0x1, P6 ;  /* 0x0000000203097211 */ /* 0x000fe400030f0eff */
[----:B--2---:R-:W-:Y:S02]  /*61aa0*/  ISETP.LT.AND P5, PT, R13, c[0x0][0x17c], !P0 ;  /* 0x00005f000d007a0c */ /* 0x004fe400047a1270 */
[----:B------:R-:W2:Y:S01]  /*61ab0*/  LDL.LU R13, [R1+0x156c] ;  /* 0x00156c00010d7983 */ /* 0x000ea20000300800 */
[----:B------:R-:W-:-:S03]  /*61ac0*/  ISETP.LT.AND P2, PT, R12, c[0x0][0x17c], !P0 ;  /* 0x00005f000c007a0c */ /* 0x000fc60004741270 */
[----:B------:R-:W2:Y:S01]  /*61ad0*/  LDL.LU R12, [R1+0x1570] ;  /* 0x00157000010c7983 */ /* 0x000ea20000300800 */
[----:B------:R-:W-:-:S03]  /*61ae0*/  PRMT R6, R27, 0x7632, R6 ;  /* 0x000076321b067816 */ /* 0x000fc60000000006 */
[----:B------:R0:W-:Y:S04]  /*61af0*/  @P1 STG.E.U16 [R4.64], R27 ;  /* 0x0000001b04001986 */ /* 0x0001e8000c101506 */
[----:B------:R1:W-:Y:S01]  /*61b00*/  @P4 STG.E.U16 [R8.64], R6 ;  /* 0x0000000608004986 */ /* 0x0003e2000c101506 */
[----:B----4-:R-:W-:-:S03]  /*61b10*/  ISETP.LT.AND P1, PT, R17, c[0x0][0x17c], !P0 ;  /* 0x00005f0011007a0c */ /* 0x010fc60004721270 */
[----:B------:R-:W4:Y:S01]  /*61b20*/  LDL.LU R17, [R1+0x1574] ;  /* 0x0015740001117983 */ /* 0x000f220000300800 */
[----:B-----5:R-:W-:-:S03]  /*61b30*/  ISETP.LT.AND P4, PT, R14, c[0x0][0x17c], !P0 ;  /* 0x00005f000e007a0c */ /* 0x020fc60004781270 */
[----:B------:R-:W5:Y:S04]  /*61b40*/  LDL.LU R14, [R1+0x1578] ;  /* 0x00157800010e7983 */ /* 0x000f680000300800 */
[----:B------:R-:W5:Y:S01]  /*61b50*/  LDL.LU R11, [R1+0x157c] ;  /* 0x00157c00010b7983 */ /* 0x000f620000300800 */
[----:B------:R-:W-:-:S04]  /*61b60*/  IADD3 R10, R3, c[0x0][0x198], RZ ;  /* 0x00006600030a7a10 */ /* 0x000fc80007ffe0ff */
[C---:B0-----:R-:W-:Y:S02]  /*61b70*/  LEA R4, P6, R10.reuse, R0, 0x1 ;  /* 0x000000000a047211 */ /* 0x041fe400078c08ff */
[C---:B------:R-:W-:Y:S02]  /*61b80*/  IADD3 R3, R10.reuse, c[0x0][0x198], RZ ;  /* 0x000066000a037a10 */ /* 0x040fe40007ffe0ff */
[----:B------:R-:W-:Y:S02]  /*61b90*/  LEA.HI.X.SX32 R5, R10, R2, 0x1, P6 ;  /* 0x000000020a057211 */ /* 0x000fe400030f0eff */
[C---:B-1----:R-:W-:Y:S02]  /*61ba0*/  LEA R8, P6, R3.reuse, R0, 0x1 ;  /* 0x0000000003087211 */ /* 0x042fe400078c08ff */
[C---:B------:R-:W-:Y:S01]  /*61bb0*/  IADD3 R10, R3.reuse, c[0x0][0x198], RZ ;  /* 0x00006600030a7a10 */ /* 0x040fe20007ffe0ff */
[----:B------:R0:W-:Y:S01]  /*61bc0*/  @P3 STG.E.U16 [R4.64], R28 ;  /* 0x0000001c04003986 */ /* 0x0001e2000c101506 */
[----:B------:R-:W-:-:S02]  /*61bd0*/  LEA.HI.X.SX32 R9, R3, R2, 0x1, P6 ;  /* 0x0000000203097211 */ /* 0x000fc400030f0eff */
[----:B------:R-:W-:Y:S02]  /*61be0*/  PRMT R6, R28, 0x7632, R6 ;  /* 0x000076321c067816 */ /* 0x000fe40000000006 */
[C---:B0-----:R-:W-:Y:S01]  /*61bf0*/  LEA R4, P6, R10.reuse, R0, 0x1 ;  /* 0x000000000a047211 */ /* 0x041fe200078c08ff */
[----:B------:R-:W5:Y:S03]  /*61c00*/  LDL.LU R28, [R1+0x6c] ;  /* 0x00006c00011c7983 */ /* 0x000f660000300800 */
[C---:B------:R-:W-:Y:S01]  /*61c10*/  LEA.HI.X.SX32 R5, R10.reuse, R2, 0x1, P6 ;  /* 0x000000020a057211 */ /* 0x040fe200030f0eff */
[----:B------:R0:W-:Y:S04]  /*61c20*/  @P5 STG.E.U16 [R8.64], R6 ;  /* 0x0000000608005986 */ /* 0x0001e8000c101506 */
[----:B------:R1:W-:Y:S01]  /*61c30*/  @P2 STG.E.U16 [R4.64], R23 ;  /* 0x0000001704002986 */ /* 0x0003e2000c101506 */
[----:B------:R-:W-:-:S04]  /*61c40*/  IADD3 R3, R10, c[0x0][0x198], RZ ;  /* 0x000066000a037a10 */ /* 0x000fc80007ffe0ff */
[C---:B------:R-:W-:Y:S02]  /*61c50*/  IADD3 R10, R3.reuse, c[0x0][0x198], RZ ;  /* 0x00006600030a7a10 */ /* 0x040fe40007ffe0ff */
[----:B0-----:R-:W-:Y:S02]  /*61c60*/  LEA R8, P6, R3, R0, 0x1 ;  /* 0x0000000003087211 */ /* 0x001fe400078c08ff */
[----:B------:R-:W-:Y:S02]  /*61c70*/  PRMT R6, R23, 0x7632, R6 ;  /* 0x0000763217067816 */ /* 0x000fe40000000006 */
[----:B------:R-:W-:Y:S02]  /*61c80*/  LEA.HI.X.SX32 R9, R3, R2, 0x1, P6 ;  /* 0x0000000203097211 */ /* 0x000fe400030f0eff */
[----:B-1----:R-:W-:Y:S02]  /*61c90*/  LEA R4, P6, R10, R0, 0x1 ;  /* 0x000000000a047211 */ /* 0x002fe400078c08ff */
[----:B---3--:R-:W-:-:S02]  /*61ca0*/  ISETP.LT.AND P3, PT, R18, c[0x0][0x17c], !P0 ;  /* 0x00005f0012007a0c */ /* 0x008fc40004761270 */
[C---:B------:R-:W-:Y:S01]  /*61cb0*/  IADD3 R3, R10.reuse, c[0x0][0x198], RZ ;  /* 0x000066000a037a10 */ /* 0x040fe20007ffe0ff */
[----:B------:R0:W-:Y:S01]  /*61cc0*/  @P1 STG.E.U16 [R8.64], R6 ;  /* 0x0000000608001986 */ /* 0x0001e2000c101506 */
[----:B------:R-:W-:Y:S02]  /*61cd0*/  LEA.HI.X.SX32 R5, R10, R2, 0x1, P6 ;  /* 0x000000020a057211 */ /* 0x000fe400030f0eff */
[----:B0-----:R-:W-:Y:S02]  /*61ce0*/  LEA R8, P6, R3, R0, 0x1 ;  /* 0x0000000003087211 */ /* 0x001fe400078c08ff */
[----:B------:R-:W-:Y:S02]  /*61cf0*/  PRMT R6, R15, 0x7632, R6 ;  /* 0x000076320f067816 */ /* 0x000fe40000000006 */
[----:B------:R-:W-:Y:S01]  /*61d00*/  LEA.HI.X.SX32 R9, R3, R2, 0x1, P6 ;  /* 0x0000000203097211 */ /* 0x000fe200030f0eff */
[----:B------:R0:W-:Y:S04]  /*61d10*/  @P4 STG.E.U16 [R4.64], R15 ;  /* 0x0000000f04004986 */ /* 0x0001e8000c101506 */
[----:B------:R1:W-:Y:S01]  /*61d20*/  @P3 STG.E.U16 [R8.64], R6 ;  /* 0x0000000608003986 */ /* 0x0003e2000c101506 */
[----:B--2---:R-:W-:-:S03]  /*61d30*/  ISETP.LT.AND P5, PT, R13, c[0x0][0x17c], !P0 ;  /* 0x00005f000d007a0c */ /* 0x004fc600047a1270 */
[----:B------:R-:W2:Y:S01]  /*61d40*/  LDL.LU R13, [R1+0x1580] ;  /* 0x00158000010d7983 */ /* 0x000ea20000300800 */
[----:B------:R-:W-:-:S03]  /*61d50*/  ISETP.LT.AND P2, PT, R12, c[0x0][0x17c], !P0 ;  /* 0x00005f000c007a0c */ /* 0x000fc60004741270 */
[----:B------:R-:W3:Y:S01]  /*61d60*/  LDL.LU R12, [R1+0x1584] ;  /* 0x00158400010c7983 */ /* 0x000ee20000300800 */
[----:B----4-:R-:W-:-:S03]  /*61d70*/  ISETP.LT.AND P1, PT, R17, c[0x0][0x17c], !P0 ;  /* 0x00005f0011007a0c */ /* 0x010fc60004721270 */
[----:B------:R-:W4:Y:S01]  /*61d80*/  LDL.LU R17, [R1+0x1588] ;  /* 0x0015880001117983 */ /* 0x000f220000300800 */
[----:B-----5:R-:W-:-:S03]  /*61d90*/  ISETP.LT.AND P4, PT, R14, c[0x0][0x17c], !P0 ;  /* 0x00005f000e007a0c */ /* 0x020fc60004781270 */
[----:B------:R-:W5:Y:S01]  /*61da0*/  LDL.LU R14, [R1+0x158c] ;  /* 0x00158c00010e7983 */ /* 0x000f620000300800 */
[----:B------:R-:W-:-:S03]  /*61db0*/  ISETP.LT.AND P3, PT, R11, c[0x0][0x17c], !P0 ;  /* 0x00005f000b007a0c */ /* 0x000fc60004761270 */
[----:B------:R-:W4:Y:S01]  /*61dc0*/  LDL.LU R11, [R1+0x1594] ;  /* 0x00159400010b7983 */ /* 0x000f220000300800 */
[----:B------:R-:W-:-:S04]  /*61dd0*/  IADD3 R10, R3, c[0x0][0x198], RZ ;  /* 0x00006600030a7a10 */ /* 0x000fc80007ffe0ff */
[C---:B0-----:R-:W-:Y:S02]  /*61de0*/  LEA R4, P6, R10.reuse, R0, 0x1 ;  /* 0x000000000a047211 */ /* 0x041fe400078c08ff */
[C---:B------:R-:W-:Y:S02]  /*61df0*/  IADD3 R3, R10.reuse, c[0x0][0x198], RZ ;  /* 0x000066000a037a10 */ /* 0x040fe40007ffe0ff */
[----:B------:R-:W-:Y:S02]  /*61e00*/  LEA.HI.X.SX32 R5, R10, R2, 0x1, P6 ;  /* 0x000000020a057211 */ /* 0x000fe400030f0eff */
[C---:B-1----:R-:W-:Y:S02]  /*61e10*/  LEA R8, P6, R3.reuse, R0, 0x1 ;  /* 0x0000000003087211 */ /* 0x042fe400078c08ff */
[C---:B------:R-:W-:Y:S02]  /*61e20*/  IADD3 R10, R3.reuse, c[0x0][0x198], RZ ;  /* 0x00006600030a7a10 */ /* 0x040fe40007ffe0ff */
[----:B------:R-:W-:Y:S01]  /*61e30*/  LEA.HI.X.SX32 R9, R3, R2, 0x1, P6 ;  /* 0x0000000203097211 */ /* 0x000fe200030f0eff */
[----:B------:R0:W-:Y:S01]  /*61e40*/  @P5 STG.E.U16 [R4.64], R28 ;  /* 0x0000001c04005986 */ /* 0x0001e2000c101506 */
[----:B------:R-:W-:-:S05]  /*61e50*/  PRMT R6, R28, 0x7632, R6 ;  /* 0x000076321c067816 */ /* 0x000fca0000000006 */
[----:B------:R1:W-:Y:S01]  /*61e60*/  @P2 STG.E.U16 [R8.64], R6 ;  /* 0x0000000608002986 */ /* 0x0003e2000c101506 */
[----:B0-----:R-:W-:-:S04]  /*61e70*/  LEA R4, P6, R10, R0, 0x1 ;  /* 0x000000000a047211 */ /* 0x001fc800078c08ff */
[----:B------:R-:W-:Y:S02]  /*61e80*/  LEA.HI.X.SX32 R5, R10, R2, 0x1, P6 ;  /* 0x000000020a057211 */ /* 0x000fe400030f0eff */
[----:B-1----:R-:W-:-:S03]  /*61e90*/  PRMT R6, R29, 0x7632, R6 ;  /* 0x000076321d067816 */ /* 0x002fc60000000006 */
[----:B------:R0:W-:Y:S01]  /*61ea0*/  @P1 STG.E.U16 [R4.64], R29 ;  /* 0x0000001d04001986 */ /* 0x0001e2000c101506 */
[----:B------:R-:W-:-:S04]  /*61eb0*/  IADD3 R3, R10, c[0x0][0x198], RZ ;  /* 0x000066000a037a10 */ /* 0x000fc80007ffe0ff */
[C---:B------:R-:W-:Y:S02]  /*61ec0*/  LEA R8, P6, R3.reuse, R0, 0x1 ;  /* 0x0000000003087211 */ /* 0x040fe400078c08ff */
[C---:B------:R-:W-:Y:S02]  /*61ed0*/  IADD3 R10, R3.reuse, c[0x0][0x198], RZ ;  /* 0x00006600030a7a10 */ /* 0x040fe40007ffe0ff */
[----:B------:R-:W-:Y:S02]  /*61ee0*/  LEA.HI.X.SX32 R9, R3, R2, 0x1, P6 ;  /* 0x0000000203097211 */ /* 0x000fe400030f0eff */
[----:B0-----:R-:W-:-:S04]  /*61ef0*/  LEA R4, P6, R10, R0, 0x1 ;  /* 0x000000000a047211 */ /* 0x001fc800078c08ff */
[----:B------:R-:W-:Y:S01]  /*61f00*/  LEA.HI.X.SX32 R5, R10, R2, 0x1, P6 ;  /* 0x000000020a057211 */ /* 0x000fe200030f0eff */
[----:B------:R0:W-:Y:S04]  /*61f10*/  @P4 STG.E.U16 [R8.64], R6 ;  /* 0x0000000608004986 */ /* 0x0001e8000c101506 */
[----:B------:R1:W-:Y:S01]  /*61f20*/  @P3 STG.E.U16 [R4.64], R7 ;  /* 0x0000000704003986 */ /* 0x0003e2000c101506 */
[----:B--2---:R-:W-:-:S03]  /*61f30*/  ISETP.LT.AND P5, PT, R13, c[0x0][0x17c], !P0 ;  /* 0x00005f000d007a0c */ /* 0x004fc600047a1270 */
[----:B------:R-:W2:Y:S01]  /*61f40*/  LDL.LU R13, [R1+0x1598] ;  /* 0x00159800010d7983 */ /* 0x000ea20000300800 */
[----:B---3--:R-:W-:-:S03]  /*61f50*/  ISETP.LT.AND P2, PT, R12, c[0x0][0x17c], !P0 ;  /* 0x00005f000c007a0c */ /* 0x008fc60004741270 */
[----:B------:R-:W3:Y:S04]  /*61f60*/  LDL.LU R12, [R1+0x15a0] ;  /* 0x0015a000010c7983 */ /* 0x000ee80000300800 */
[----:B------:R-:W3:Y:S04]  /*61f70*/  LDL.LU R29, [R1+0x1800] ;  /* 0x00180000011d7983 */ /* 0x000ee80000300800 */
[----:B------:R-:W3:Y:S04]  /*61f80*/  LDL.LU R15, [R1+0x15a4] ;  /* 0x0015a400010f7983 */ /* 0x000ee80000300800 */
[----:B------:R-:W3:Y:S01]  /*61f90*/  LDL.LU R28, [R1+0x5c] ;  /* 0x00005c00011c7983 */ /* 0x000ee20000300800 */
[----:B-----5:R-:W-:-:S03]  /*61fa0*/  ISETP.LT.AND P4, PT, R14, c[0x0][0x17c], !P0 ;  /* 0x00005f000e007a0c */ /* 0x020fc60004781270 */
[----:B------:R-:W5:Y:S01]  /*61fb0*/  LDL.LU R14, [R1+0x159c] ;  /* 0x00159c00010e7983 */ /* 0x000f620000300800 */
[----:B----4-:R-:W-:-:S03]  /*61fc0*/  ISETP.LT.AND P3, PT, R11, c[0x0][0x17c], !P0 ;  /* 0x00005f000b007a0c */ /* 0x010fc60004761270 */
[----:B------:R-:W4:Y:S01]  /*61fd0*/  LDL.LU R11, [R1+0x1590] ;  /* 0x00159000010b7983 */ /* 0x000f220000300800 */
[----:B------:R-:W-:Y:S02]  /*61fe0*/  IADD3 R3, R10, c[0x0][0x198], RZ ;  /* 0x000066000a037a10 */ /* 0x000fe40007ffe0ff */
[----:B0-----:R-:W-:Y:S01]  /*61ff0*/  PRMT R6, R7, 0x7632, R6 ;  /* 0x0000763207067816 */ /* 0x001fe20000000006 */
[----:B------:R-:W5:Y:S01]  /*62000*/  LDL.LU R27, [R1+0x8c] ;  /* 0x00008c00011b7983 */ /* 0x000f620000300800 */
[C---:B------:R-:W-:Y:S02]  /*62010*/  LEA R8, P6, R3.reuse, R0, 0x1 ;  /* 0x0000000003087211 */ /* 0x040fe400078c08ff */
[C---:B------:R-:W-:Y:S02]  /*62020*/  IADD3 R10, R3.reuse, c[0x0][0x198], RZ ;  /* 0x00006600030a7a10 */ /* 0x040fe40007ffe0ff */
[----:B------:R-:W-:Y:S02]  /*62030*/  LEA.HI.X.SX32 R9, R3, R2, 0x1, P6 ;  /* 0x0000000203097211 */ /* 0x000fe400030f0eff */
[----:B-1----:R-:W-:-:S04]  /*62040*/  LEA R4, P6, R10, R0, 0x1 ;  /* 0x000000000a047211 */ /* 0x002fc800078c08ff */
[----:B------:R-:W-:Y:S01]  /*62050*/  LEA.HI.X.SX32 R5, R10, R2, 0x1, P6 ;  /* 0x000000020a057211 */ /* 0x000fe200030f0eff */
[----:B------:R0:W-:Y:S01]  /*62060*/  @P5 STG.E.U16 [R8.64], R6 ;  /* 0x0000000608005986 */ /* 0x0001e2000c101506 */
[----:B------:R-:W-:-:S03]  /*62070*/  ISETP.LT.AND P1, PT, R17, c[0x0][0x17c], !P0 ;  /* 0x00005f0011007a0c */ /* 0x000fc60004721270 */
[----:B------:R1:W-:Y:S01]  /*62080*/  @P2 STG.E.U16 [R4.64], R19 ;  /* 0x0000001304002986 */ /* 0x0003e2000c101506 */
[----:B0-----:R-:W-:Y:S02]  /*62090*/  PRMT R8, R19, 0x7632, R8 ;  /* 0x0000763213087816 */ /* 0x001fe40000000008 */
[----:B------:R-:W-:-:S04]  /*620a0*/  IADD3 R3, R10, c[0x0][0x198], RZ ;  /* 0x000066000a037a10 */ /* 0x000fc80007ffe0ff */
[C---:B------:R-:W-:Y:S02]  /*620b0*/  LEA R6, P6, R3.reuse, R0, 0x1 ;  /* 0x0000000003067211 */ /* 0x040fe400078c08ff */
[C---:B------:R-:W-:Y:S02]  /*620c0*/  IADD3 R9, R3.reuse, c[0x0][0x198], RZ ;  /* 0x0000660003097a10 */ /* 0x040fe40007ffe0ff */
[----:B------:R-:W-:Y:S02]  /*620d0*/  LEA.HI.X.SX32 R7, R3, R2, 0x1, P6 ;  /* 0x0000000203077211 */ /* 0x000fe400030f0eff */
[C---:B-1----:R-:W-:Y:S02]  /*620e0*/  LEA R4, P6, R9.reuse, R0, 0x1 ;  /* 0x0000000009047211 */ /* 0x042fe400078c08ff */
[C---:B------:R-:W-:Y:S01]  /*620f0*/  IADD3 R3, R9.reuse, c[0x0][0x198], RZ ;  /* 0x0000660009037a10 */ /* 0x040fe20007ffe0ff */
[----:B------:R0:W-:Y:S01]  /*62100*/  @P1 STG.E.U16 [R6.64], R8 ;  /* 0x0000000806001986 */ /* 0x0001e2000c101506 */
[----:B------:R-:W-:-:S02]  /*62110*/  LEA.HI.X.SX32 R5, R9, R2, 0x1, P6 ;  /* 0x0000000209057211 */ /* 0x000fc400030f0eff */
[----:B0-----:R-:W-:-:S04]  /*62120*/  LEA R6, P6, R3, R0, 0x1 ;  /* 0x0000000003067211 */ /* 0x001fc800078c08ff */
[----:B------:R-:W-:Y:S02]  /*62130*/  LEA.HI.X.SX32 R7, R3, R2, 0x1, P6 ;  /* 0x0000000203077211 */ /* 0x000fe400030f0eff */
[----:B--2---:R-:W-:Y:S02]  /*62140*/  ISETP.LT.AND P5, PT, R13, c[0x0][0x17c], !P0 ;  /* 0x00005f000d007a0c */ /* 0x004fe400047a1270 */
[----:B------:R-:W2:Y:S04]  /*62150*/  LDL.LU R13, [R1+0x15a8] ;  /* 0x0015a800010d7983 */ /* 0x000ea80000300800 */
[----:B------:R-:W-:Y:S01]  /*62160*/  STL [R1+0x17ec], R16 ;  /* 0x0017ec1001007387 */ /* 0x000fe20000100800 */
[----:B---3--:R-:W-:-:S03]  /*62170*/  ISETP.LT.AND P2, PT, R12, c[0x0][0x17c], !P0 ;  /* 0x00005f000c007a0c */ /* 0x008fc60004741270 */
[----:B------:R-:W3:Y:S04]  /*62180*/  LDL.LU R12, [R1+0x15ac] ;  /* 0x0015ac00010c7983 */ /* 0x000ee80000300800 */
[----:B------:R-:W0:Y:S04]  /*62190*/  LDS.128 R16, [R29] ;  /* 0x000000001d107984 */ /* 0x000e280000000c00 */
[----:B------:R-:W3:Y:S01]  /*621a0*/  LDL.LU R26, [R1+0x9c] ;  /* 0x00009c00011a7983 */ /* 0x000ee20000300800 */
[----:B------:R-:W-:-:S03]  /*621b0*/  PRMT R8, R28, 0x7632, R8 ;  /* 0x000076321c087816 */ /* 0x000fc60000000008 */
[----:B------:R1:W-:Y:S04]  /*621c0*/  @P4 STG.E.U16 [R4.64], R28 ;  /* 0x0000001c04004986 */ /* 0x0003e8000c101506 */
[----:B------:R0:W-:Y:S04]  /*621d0*/  @P3 STG.E.U16 [R6.64], R8 ;  /* 0x0000000806003986 */ /* 0x0001e8000c101506 */
[----:B-1----:R-:W3:Y:S01]  /*621e0*/  LDL.LU R28, [R1+0x19c] ;  /* 0x00019c00011c7983 */ /* 0x002ee20000300800 */
[----:B----4-:R-:W-:-:S03]  /*621f0*/  ISETP.LT.AND P3, PT, R11, c[0x0][0x17c], !P0 ;  /* 0x00005f000b007a0c */ /* 0x010fc60004761270 */
[----:B0-----:R-:W-:Y:S04]  /*62200*/  STL [R1+0x54], R17 ;  /* 0x0000541101007387 */ /* 0x001fe80000100800 */
[----:B------:R-:W-:Y:S04]  /*62210*/  STL.64 [R1+0x58], R18 ;  /* 0x0000581201007387 */ /* 0x000fe80000100a00 */
[----:B------:R-:W4:Y:S04]  /*62220*/  LDL.LU R11, [R1+0x15b4] ;  /* 0x0015b400010b7983 */ /* 0x000f280000300800 */
[----:B------:R-:W4:Y:S01]  /*62230*/  LDL.LU R10, [R1+0x15b0] ;  /* 0x0015b000010a7983 */ /* 0x000f220000300800 */
[----:B------:R-:W-:-:S04]  /*62240*/  IADD3 R9, R3, c[0x0][0x198], RZ ;  /* 0x0000660003097a10 */ /* 0x000fc80007ffe0ff */
[C---:B------:R-:W-:Y:S02]  /*62250*/  LEA R4, P6, R9.reuse, R0, 0x1 ;  /* 0x0000000009047211 */ /* 0x040fe400078c08ff */
[C---:B------:R-:W-:Y:S02]  /*62260*/  IADD3 R3, R9.reuse, c[0x0][0x198], RZ ;  /* 0x0000660009037a10 */ /* 0x040fe40007ffe0ff */
[----:B------:R-:W-:Y:S02]  /*62270*/  LEA.HI.X.SX32 R5, R9, R2, 0x1, P6 ;  /* 0x0000000209057211 */ /* 0x000fe400030f0eff */
[----:B------:R-:W-:Y:S02]  /*62280*/  LEA R6, P6, R3, R0, 0x1 ;  /* 0x0000000003067211 */ /* 0x000fe400078c08ff */
[----:B-----5:R-:W-:Y:S01]  /*62290*/  PRMT R9, R27, 0x7632, R9 ;  /* 0x000076321b097816 */ /* 0x020fe20000000009 */
[----:B------:R0:W-:Y:S01]  /*622a0*/  @P5 STG.E.U16 [R4.64], R27 ;  /* 0x0000001b04005986 */ /* 0x0001e2000c101506 */
[----:B------:R-:W-:-:S02]  /*622b0*/  LEA.HI.X.SX32 R7, R3, R2, 0x1, P6 ;  /* 0x0000000203077211 */ /* 0x000fc400030f0eff */
[----:B------:R-:W-:Y:S02]  /*622c0*/  ISETP.LT.AND P1, PT, R15, c[0x0][0x17c], !P0 ;  /* 0x00005f000f007a0c */ /* 0x000fe40004721270 */
[----:B------:R-:W-:Y:S01]  /*622d0*/  ISETP.LT.AND P4, PT, R14, c[0x0][0x17c], !P0 ;  /* 0x00005f000e007a0c */ /* 0x000fe20004781270 */
[----:B------:R1:W-:Y:S01]  /*622e0*/  @P2 STG.E.U16 [R6.64], R9 ;  /* 0x0000000906002986 */ /* 0x0003e2000c101506 */
[C---:B------:R-:W-:Y:S02]  /*622f0*/  LOP3.LUT R25, R29.reuse, 0x40, RZ, 0x3c, !PT ;  /* 0x000000401d197812 */ /* 0x040fe400078e3cff */
[----:B0-----:R-:W-:-:S03]  /*62300*/  LOP3.LUT R27, R29, 0x20, RZ, 0x3c, !PT ;  /* 0x000000201d1b7812 */ /* 0x001fc600078e3cff */
[----:B------:R-:W-:Y:S01]  /*62310*/  LDS.128 R20, [R25] ;  /* 0x0000000019147984 */ /* 0x000fe20000000c00 */
[----:B------:R-:W-:-:S04]  /*62320*/  IADD3 R8, R3, c[0x0][0x198], RZ ;  /* 0x0000660003087a10 */ /* 0x000fc80007ffe0ff */
[C---:B------:R-:W-:Y:S02]  /*62330*/  LEA R4, P6, R8.reuse, R0, 0x1 ;  /* 0x0000000008047211 */ /* 0x040fe400078c08ff */
[C---:B------:R-:W-:Y:S02]  /*62340*/  IADD3 R3, R8.reuse, c[0x0][0x198], RZ ;  /* 0x0000660008037a10 */ /* 0x040fe40007ffe0ff */
[----:B------:R-:W-:Y:S02]  /*62350*/  LEA.HI.X.SX32 R5, R8, R2, 0x1, P6 ;  /* 0x0000000208057211 */ /* 0x000fe400030f0eff */
[C---:B-1----:R-:W-:Y:S02]  /*62360*/  LEA R6, P6, R3.reuse, R0, 0x1 ;  /* 0x0000000003067211 */ /* 0x042fe400078c08ff */
[C---:B------:R-:W-:Y:S02]  /*62370*/  IADD3 R9, R3.reuse, c[0x0][0x198], RZ ;  /* 0x0000660003097a10 */ /* 0x040fe40007ffe0ff */
[----:B------:R-:W-:-:S02]  /*62380*/  LEA.HI.X.SX32 R7, R3, R2, 0x1, P6 ;  /* 0x0000000203077211 */ /* 0x000fc400030f0eff */
[----:B------:R-:W-:Y:S01]  /*62390*/  IADD3 R3, R9, c[0x0][0x198], RZ ;  /* 0x0000660009037a10 */ /* 0x000fe20007ffe0ff */
[----:B------:R-:W-:Y:S01]  /*623a0*/  IMAD.MOV.U32 R18, RZ, RZ, R16 ;  /* 0x000000ffff127224 */ /* 0x000fe200078e0010 */
[----:B--2---:R-:W-:Y:S02]  /*623b0*/  ISETP.LT.AND P5, PT, R13, c[0x0][0x17c], !P0 ;  /* 0x00005f000d007a0c */ /* 0x004fe400047a1270 */
[----:B---3--:R-:W-:Y:S02]  /*623c0*/  ISETP.LT.AND P2, PT, R12, c[0x0][0x17c], !P0 ;  /* 0x00005f000c007a0c */ /* 0x008fe40004741270 */
[----:B------:R-:W0:Y:S01]  /*623d0*/  LDS.128 R12, [R27] ;  /* 0x000000001b0c7984 */ /* 0x000e220000000c00 */
[----:B------:R-:W-:-:S03]  /*623e0*/  PRMT R8, R26, 0x7632, R8 ;  /* 0x000076321a087816 */ /* 0x000fc60000000008 */
[----:B------:R1:W-:Y:S04]  /*623f0*/  @P1 STG.E.U16 [R4.64], R26 ;  /* 0x0000001a04001986 */ /* 0x0003e8000c101506 */
[----:B------:R2:W-:Y:S01]  /*62400*/  @P4 STG.E.U16 [R6.64], R8 ;  /* 0x0000000806004986 */ /* 0x0005e2000c101506 */
[----:B-1----:R-:W-:-:S04]  /*62410*/  LEA R4, P6, R9, R0, 0x1 ;  /* 0x0000000009047211 */ /* 0x002fc800078c08ff */
[----:B------:R-:W-:Y:S02]  /*62420*/  LEA.HI.X.SX32 R5, R9, R2, 0x1, P6 ;  /* 0x0000000209057211 */ /* 0x000fe400030f0eff */
[C---:B--2---:R-:W-:Y:S02]  /*62430*/  LEA R6, P6, R3.reuse, R0, 0x1 ;  /* 0x0000000003067211 */ /* 0x044fe400078c08ff */
[C---:B------:R-:W-:Y:S01]  /*62440*/  IADD3 R8, R3.reuse, c[0x0][0x198], RZ ;  /* 0x0000660003087a10 */ /* 0x040fe20007ffe0ff */
[----:B------:R1:W-:Y:S01]  /*62450*/  @P3 STG.E.U16 [R4.64], R28 ;  /* 0x0000001c04003986 */ /* 0x0003e2000c101506 */
[----:B------:R-:W-:Y:S02]  /*62460*/  LEA.HI.X.SX32 R7, R3, R2, 0x1, P6 ;  /* 0x0000000203077211 */ /* 0x000fe400030f0eff */
[----:B------:R-:W-:Y:S02]  /*62470*/  PRMT R9, R28, 0x7632, R9 ;  /* 0x000076321c097816 */ /* 0x000fe40000000009 */
[----:B------:R-:W-:-:S02]  /*62480*/  LOP3.LUT R26, R29, 0x60, RZ, 0x3c, !PT ;  /* 0x000000601d1a7812 */ /* 0x000fc400078e3cff */
[----:B-1----:R-:W-:Y:S01]  /*62490*/  LEA R4, P6, R8, R0, 0x1 ;  /* 0x0000000008047211 */ /* 0x002fe200078c08ff */
[----:B0-----:R0:W-:Y:S01]  /*624a0*/  STL [R1+0x44], R13 ;  /* 0x0000440d01007387 */ /* 0x0011e20000100800 */
[----:B------:R-:W-:-:S03]  /*624b0*/  IMAD.MOV.U32 R17, RZ, RZ, R12 ;  /* 0x000000ffff117224 */ /* 0x000fc600078e000c */
[----:B------:R1:W-:Y:S01]  /*624c0*/  STL.64 [R1+0x48], R14 ;  /* 0x0000480e01007387 */ /* 0x0003e20000100a00 */
[----:B------:R-:W-:-:S03]  /*624d0*/  LEA.HI.X.SX32 R5, R8, R2, 0x1, P6 ;  /* 0x0000000208057211 */ /* 0x000fc600030f0eff */
[----:B0-----:R-:W2:Y:S01]  /*624e0*/  LDL.LU R13, [R1+0x15b8] ;  /* 0x0015b800010d7983 */ /* 0x001ea20000300800 */
[----:B----4-:R-:W-:-:S03]  /*624f0*/  ISETP.LT.AND P4, PT, R10, c[0x0][0x17c], !P0 ;  /* 0x00005f000a007a0c */ /* 0x010fc60004781270 */
[----:B------:R-:W3:Y:S01]  /*62500*/  LDL.LU R12, [R1+0x15bc] ;  /* 0x0015bc00010c7983 */ /* 0x000ee20000300800 */
[----:B------:R-:W-:-:S03]  /*62510*/  ISETP.LT.AND P1, PT, R11, c[0x0][0x17c], !P0 ;  /* 0x00005f000b007a0c */ /* 0x000fc60004721270 */
[----:B------:R-:W4:Y:S04]  /*62520*/  LDL.LU R10, [R1+0x15c0] ;  /* 0x0015c000010a7983 */ /* 0x000f280000300800 */
[----:B------:R-:W-:Y:S04]  /*62530*/  STL [R1+0x74], R21 ;  /* 0x0000741501007387 */ /* 0x000fe80000100800 */
[----:B------:R-:W-:Y:S04]  /*62540*/  STL.64 [R1+0x78], R22 ;  /* 0x0000781601007387 */ /* 0x000fe80000100a00 */
[----:B------:R-:W5:Y:S04]  /*62550*/  LDL.LU R11, [R1+0x15c4] ;  /* 0x0015c400010b7983 */ /* 0x000f680000300800 */
[----:B------:R-:W-:Y:S04]  /*62560*/  @P5 STG.E.U16 [R6.64], R9 ;  /* 0x0000000906005986 */ /* 0x000fe8000c101506 */
[----:B------:R-:W5:Y:S04]  /*62570*/  LDL.LU R16, [R1+0x15c8] ;  /* 0x0015c80001107983 */ /* 0x000f680000300800 */
[----:B------:R-:W-:Y:S04]  /*62580*/  @P2 STG.E.U16 [R4.64], R18 ;  /* 0x0000001204002986 */ /* 0x000fe8000c101506 */
[----:B-1----:R-:W5:Y:S04]  /*62590*/  LDL.LU R15, [R1+0x15cc] ;  /* 0x0015cc00010f7983 */ /* 0x002f680000300800 */
[----:B------:R-:W0:Y:S04]  /*625a0*/  LDS.128 R4, [R26] ;  /* 0x000000001a047984 */ /* 0x000e280000000c00 */
[----:B------:R-:W-:Y:S04]  /*625b0*/  STL.64 [R1+0x17f8], R26 ;  /* 0x0017f81a01007387 */ /* 0x000fe80000100a00 */
[----:B------:R-:W-:Y:S04]  /*625c0*/  STL [R1+0x17f0], R25 ;  /* 0x0017f01901007387 */ /* 0x000fe80000100800 */
[----:B------:R-:W1:Y:S04]  /*625d0*/  LDS.128 R24, [R29+0x800] ;  /* 0x000800001d187984 */ /* 0x000e680000000c00 */
[----:B0-----:R-:W-:Y:S04]  /*625e0*/  STL [R1+0x17e0], R5 ;  /* 0x0017e00501007387 */ /* 0x001fe80000100800 */
[----:B------:R-:W-:Y:S04]  /*625f0*/  STL [R1+0x17b4], R6 ;  /* 0x0017b40601007387 */ /* 0x000fe80000100800 */
[----:B------:R-:W-:Y:S04]  /*62600*/  STL [R1+0x17ac], R7 ;  /* 0x0017ac0701007387 */ /* 0x000fe80000100800 */
[----:B-1----:R0:W-:Y:S04]  /*62610*/  STL.64 [R1+0xa8], R26 ;  /* 0x0000a81a01007387 */ /* 0x0021e80000100a00 */
[----:B0-----:R-:W5:Y:S01]  /*62620*/  LDL.LU.64 R26, [R1+0x17f8] ;  /* 0x0017f800011a7983 */ /* 0x001f620000300a00 */
[----:B------:R-:W-:-:S03]  /*62630*/  IMAD.MOV.U32 R28, RZ, RZ, R25 ;  /* 0x000000ffff1c7224 */ /* 0x000fc600078e0019 */
[----:B------:R-:W5:Y:S04]  /*62640*/  LDL.LU R25, [R1+0x17f0] ;  /* 0x0017f00001197983 */ /* 0x000f680000300800 */
[----:B------:R-:W5:Y:S01]  /*62650*/  LDL.LU R5, [R1+0x15d0] ;  /* 0x0015d00001057983 */ /* 0x000f620000300800 */
[----:B------:R-:W-:-:S03]  /*62660*/  IADD3 R3, R8, c[0x0][0x198], RZ ;  /* 0x0000660008037a10 */ /* 0x000fc60007ffe0ff */
[----:B------:R-:W5:Y:S01]  /*62670*/  LDL.LU R7, [R1+0x15d4] ;  /* 0x0015d40001077983 */ /* 0x000f620000300800 */
[----:B------:R-:W-:Y:S01]  /*62680*/  IADD3 R9, R3, c[0x0][0x198], RZ ;  /* 0x0000660003097a10 */ /* 0x000fe20007ffe0ff */
[----:B------:R-:W-:Y:S01]  /*62690*/  IMAD.MOV.U32 R14, RZ, RZ, R20 ;  /* 0x000000ffff0e7224 */ /* 0x000fe200078e0014 */
[----:B--2---:R-:W-:Y:S02]  /*626a0*/  ISETP.LT.AND P3, PT, R13, c[0x0][0x17c], !P0 ;  /* 0x00005f000d007a0c */ /* 0x004fe40004761270 */
[----:B---3--:R-:W-:Y:S02]  /*626b0*/  ISETP.LT.AND P5, PT, R12, c[0x0][0x17c], !P0 ;  /* 0x00005f000c007a0c */ /* 0x008fe400047a1270 */
[----:B------:R-:W-:-:S04]  /*626c0*/  LEA R12, P6, R3, R0, 0x1 ;  /* 0x00000000030c7211 */ /* 0x000fc800078c08ff */
[----:B------:R-:W-:Y:S02]  /*626d0*/  LEA.HI.X.SX32 R13, R3, R2, 0x1, P6 ;  /* 0x00000002030d7211 */ /* 0x000fe400030f0eff */
[C---:B------:R-:W-:Y:S02]  /*626e0*/  LEA R8, P6, R9.reuse, R0, 0x1 ;  /* 0x0000000009087211 */ /* 0x040fe400078c08ff */
[----:B----4-:R-:W-:Y:S02]  /*626f0*/  ISETP.LT.AND P2, PT, R10, c[0x0][0x17c], !P0 ;  /* 0x00005f000a007a0c */ /* 0x010fe40004741270 */
[----:B------:R-:W-:Y:S02]  /*62700*/  PRMT R3, R18, 0x7632, R3 ;  /* 0x0000763212037816 */ /* 0x000fe40000000003 */
[C---:B------:R-:W-:Y:S02]  /*62710*/  IADD3 R10, R9.reuse, c[0x0][0x198], RZ ;  /* 0x00006600090a7a10 */ /* 0x040fe40007ffe0ff */
[----:B------:R-:W-:Y:S01]  /*62720*/  LEA.HI.X.SX32 R9, R9, R2, 0x1, P6 ;  /* 0x0000000209097211 */ /* 0x000fe200030f0eff */
[----:B------:R-:W-:Y:S04]  /*62730*/  @P1 STG.E.U16 [R12.64], R3 ;  /* 0x000000030c001986 */ /* 0x000fe8000c101506 */
[----:B------:R0:W-:Y:S01]  /*62740*/  @P4 STG.E.U16 [R8.64], R17 ;  /* 0x0000001108004986 */ /* 0x0001e2000c101506 */
[----:B-----5:R-:W-:-:S02]  /*62750*/  ISETP.LT.AND P4, PT, R16, c[0x0][0x17c], !P0 ;  /* 0x00005f0010007a0c */ /* 0x020fc40004781270 */
[----:B0-----:R-:W-:Y:S02]  /*62760*/  PRMT R9, R17, 0x7632, R9 ;  /* 0x0000763211097816 */ /* 0x001fe40000000009 */
[C---:B------:R-:W-:Y:S02]  /*62770*/  LEA R12, P6, R10.reuse, R0, 0x1 ;  /* 0x000000000a0c7211 */ /* 0x040fe400078c08ff */
[C---:B------:R-:W-:Y:S02]  /*62780*/  IADD3 R3, R10.reuse, c[0x0][0x198], RZ ;  /* 0x000066000a037a10 */ /* 0x040fe40007ffe0ff */
[----:B------:R-:W-:Y:S02]  /*62790*/  LEA.HI.X.SX32 R13, R10, R2, 0x1, P6 ;  /* 0x000000020a0d7211 */ /* 0x000fe400030f0eff */
[----:B------:R-:W-:Y:S02]  /*627a0*/  LEA R10, P6, R3, R0, 0x1 ;  /* 0x00000000030a7211 */ /* 0x000fe400078c08ff */
[----:B------:R-:W-:-:S02]  /*627b0*/  ISETP.LT.AND P1, PT, R11, c[0x0][0x17c], !P0 ;  /* 0x00005f000b007a0c */ /* 0x000fc40004721270 */
[----:B------:R-:W-:Y:S01]  /*627c0*/  LEA.HI.X.SX32 R11, R3, R2, 0x1, P6 ;  /* 0x00000002030b7211 */ /* 0x000fe200030f0eff */
[----:B------:R-:W-:Y:S04]  /*627d0*/  @P3 STG.E.U16 [R12.64], R9 ;  /* 0x000000090c003986 */ /* 0x000fe8000c101506 */
[----:B------:R0:W-:Y:S04]  /*627e0*/  @P5 STG.E.U16 [R10.64], R14 ;  /* 0x0000000e0a005986 */ /* 0x0001e8000c101506 */
[----:B------:R-:W1:Y:S01]  /*627f0*/  LDS.128 R16, [R27+0x800] ;  /* 0x000800001b107984 */ /* 0x000e620000000c00 */
[----:B0-----:R-:W-:-:S02]  /*62800*/  PRMT R10, R14, 0x7632, R10 ;  /* 0x000076320e0a7816 */ /* 0x001fc4000000000a */
[----:B------:R-:W-:Y:S01]  /*62810*/  ISETP.LT.AND P5, PT, R5, c[0x0][0x17c], !P0 ;  /* 0x00005f0005007a0c */ /* 0x000fe200047a1270 */
[----:B-1----:R-:W-:Y:S04]  /*62820*/  STL [R1+0x94], R17 ;  /* 0x0000941101007387 */ /* 0x002fe80000100800 */
[----:B------:R-:W-:Y:S04]  /*62830*/  STL.64 [R1+0x98], R18 ;  /* 0x0000981201007387 */ /* 0x000fe80000100a00 */
[----:B------:R-:W2:Y:S04]  /*62840*/  LDL.LU R14, [R1+0x15d8] ;  /* 0x0015d800010e7983 */ /* 0x000ea80000300800 */
[----:B------:R-:W3:Y:S01]  /*62850*/  LDL.LU R5, [R1+0x15dc] ;  /* 0x0015dc0001057983 */ /* 0x000ee20000300800 */
[----:B------:R-:W-:-:S03]  /*62860*/  IMAD.MOV.U32 R6, RZ, RZ, R16 ;  /* 0x000000ffff067224 */ /* 0x000fc600078e0010 */
[----:B------:R-:W0:Y:S04]  /*62870*/  LDS.128 R16, [R25+0x800] ;  /* 0x0008000019107984 */ /* 0x000e280000000c00 */
[----:B0-----:R0:W-:Y:S04]  /*62880*/  STL [R1+0x84], R17 ;  /* 0x0000841101007387 */ /* 0x0011e80000100800 */
[----:B------:R1:W-:Y:S01]  /*62890*/  STL.64 [R1+0x88], R18 ;  /* 0x0000881201007387 */ /* 0x0003e20000100a00 */
[----:B0-----:R-:W-:-:S03]  /*628a0*/  IMAD.MOV.U32 R17, RZ, RZ, R16 ;  /* 0x000000ffff117224 */ /* 0x001fc600078e0010 */
[----:B------:R-:W4:Y:S01]  /*628b0*/  LDL.LU R16, [R1+0x17ec] ;  /* 0x0017ec0001107983 */ /* 0x000f220000300800 */
[----:B------:R-:W-:-:S03]  /*628c0*/  IADD3 R8, R3, c[0x0][0x198], RZ ;  /* 0x0000660003087a10 */ /* 0x000fc60007ffe0ff */
[----:B-1----:R-:W5:Y:S01]  /*628d0*/  LDL.LU R19, [R1+0x15e0] ;  /* 0x0015e00001137983 */ /* 0x002f620000300800 */
[----:B------:R-:W-:-:S04]  /*628e0*/  LEA R12, P6, R8, R0, 0x1 ;  /* 0x00000000080c7211 */ /* 0x000fc800078c08ff */
[----:B------:R-:W-:-:S05]  /*628f0*/  LEA.HI.X.SX32 R13, R8, R2, 0x1, P6 ;  /* 0x00000002080d7211 */ /* 0x000fca00030f0eff */
[----:B------:R0:W-:Y:S01]  /*62900*/  @P2 STG.E.U16 [R12.64], R10 ;  /* 0x0000000a0c002986 */ /* 0x0001e2000c101506 */
[----:B------:R-:W-:-:S03]  /*62910*/  ISETP.LT.AND P2, PT, R7, c[0x0][0x17c], !P0 ;  /* 0x00005f0007007a0c */ /* 0x000fc60004741270 */
[----:B------:R-:W5:Y:S01]  /*62920*/  LDL.LU R7, [R1+0x15e4] ;  /* 0x0015e40001077983 */ /* 0x000f620000300800 */
[----:B------:R-:W-:-:S03]  /*62930*/  IADD3 R3, R8, c[0x0][0x198], RZ ;  /* 0x0000660008037a10 */ /* 0x000fc60007ffe0ff */
[----:B------:R-:W5:Y:S01]  /*62940*/  LDL.LU R18, [R1+0x15e8] ;  /* 0x0015e80001127983 */ /* 0x000f620000300800 */
        /* <DEDUP_REMOVED lines=9> */
[----:B------:R-:W-:Y:S01]  /*629e0*/  ISETP.LT.AND P3, PT, R15, c[0x0][0x17c], !P0 ;  /* 0x00005f000f007a0c */ /* 0x000fe20004761270 */
[----:B------:R-:W-:Y:S01]  /*629f0*/  IMAD.MOV.U32 R20, RZ, RZ, R24 ;  /* 0x000000ffff147224 */ /* 0x000fe200078e0018 */
[----:B0-----:R-:W-:-:S04]  /*62a00*/  LEA R8, P6, R3, R0, 0x1 ;  /* 0x0000000003087211 */ /* 0x001fc800078c08ff */
[----:B------:R-:W-:-:S07]  /*62a10*/  LEA.HI.X.SX32 R9, R3, R2, 0x1, P6 ;  /* 0x0000000203097211 */ /* 0x000fce00030f0eff */
[----:B------:R-:W-:Y:S04]  /*62a20*/  @P3 STG.E.U16 [R8.64], R20 ;  /* 0x0000001408003986 */ /* 0x000fe8000c101506 */
[----:B------:R-:W0:Y:S01]  /*62a30*/  LDS.128 R8, [R26+0x800] ;  /* 0x000800001a087984 */ /* 0x000e220000000c00 */
[----:B------:R-:W-:-:S04]  /*62a40*/  IADD3 R4, R3, c[0x0][0x198], RZ ;  /* 0x0000660003047a10 */ /* 0x000fc80007ffe0ff */
[----:B------:R-:W-:Y:S02]  /*62a50*/  IADD3 R3, R4, c[0x0][0x198], RZ ;  /* 0x0000660004037a10 */ /* 0x000fe40007ffe0ff */
[----:B---3--:R-:W-:Y:S02]  /*62a60*/  ISETP.LT.AND P4, PT, R5, c[0x0][0x17c], !P0 ;  /* 0x00005f0005007a0c */ /* 0x008fe40004781270 */
[----:B------:R-:W3:Y:S01]  /*62a70*/  LDL.LU R5, [R1+0x15ec] ;  /* 0x0015ec0001057983 */ /* 0x000ee20000300800 */
[----:B--2---:R-:W-:Y:S02]  /*62a80*/  ISETP.LT.AND P1, PT, R14, c[0x0][0x17c], !P0 ;  /* 0x00005f000e007a0c */ /* 0x004fe40004721270 */
[----:B------:R-:W-:-:S04]  /*62a90*/  LEA R14, P6, R4, R0, 0x1 ;  /* 0x00000000040e7211 */ /* 0x000fc800078c08ff */
[----:B------:R-:W-:Y:S02]  /*62aa0*/  LEA.HI.X.SX32 R15, R4, R2, 0x1, P6 ;  /* 0x00000002040f7211 */ /* 0x000fe400030f0eff */
[C---:B-1----:R-:W-:Y:S01]  /*62ab0*/  LEA R12, P6, R3.reuse, R0, 0x1 ;  /* 0x00000000030c7211 */ /* 0x042fe200078c08ff */
[----:B0-----:R-:W-:Y:S03]  /*62ac0*/  STL [R1+0x17b8], R10 ;  /* 0x0017b80a01007387 */ /* 0x001fe60000100800 */
[----:B------:R-:W-:Y:S01]  /*62ad0*/  LEA.HI.X.SX32 R13, R3, R2, 0x1, P6 ;  /* 0x00000002030d7211 */ /* 0x000fe200030f0eff */
[----:B------:R-:W-:Y:S01]  /*62ae0*/  STL [R1+0x17b0], R11 ;  /* 0x0017b00b01007387 */ /* 0x000fe20000100800 */
[----:B----4-:R-:W-:-:S03]  /*62af0*/  PRMT R16, R20, 0x7632, R16 ;  /* 0x0000763214107816 */ /* 0x010fc60000000010 */
[----:B------:R-:W0:Y:S04]  /*62b00*/  LDS.128 R20, [R29+0x1000] ;  /* 0x001000001d147984 */ /* 0x000e280000000c00 */
[----:B------:R1:W-:Y:S04]  /*62b10*/  @P5 STG.E.U16 [R14.64], R16 ;  /* 0x000000100e005986 */ /* 0x0003e8000c101506 */
[----:B------:R2:W-:Y:S01]  /*62b20*/  @P2 STG.E.U16 [R12.64], R6 ;  /* 0x000000060c002986 */ /* 0x0005e2000c101506 */
[----:B-1----:R-:W-:-:S03]  /*62b30*/  PRMT R16, R6, 0x7632, R16 ;  /* 0x0000763206107816 */ /* 0x002fc60000000010 */
[----:B0-----:R-:W-:Y:S04]  /*62b40*/  STL [R1+0x64], R21 ;  /* 0x0000641501007387 */ /* 0x001fe80000100800 */
[----:B------:R-:W-:Y:S04]  /*62b50*/  STL.64 [R1+0x68], R22 ;  /* 0x0000681601007387 */ /* 0x000fe80000100a00 */
[----:B--2---:R-:W2:Y:S01]  /*62b60*/  LDL.LU R6, [R1+0x15f0] ;  /* 0x0015f00001067983 */ /* 0x004ea20000300800 */
[----:B-----5:R-:W-:Y:S01]  /*62b70*/  ISETP.LT.AND P5, PT, R7, c[0x0][0x17c], !P0 ;  /* 0x00005f0007007a0c */ /* 0x020fe200047a1270 */
[----:B------:R-:W-:-:S02]  /*62b80*/  IMAD.MOV.U32 R7, RZ, RZ, R20 ;  /* 0x000000ffff077224 */ /* 0x000fc400078e0014 */
[----:B------:R-:W0:Y:S01]  /*62b90*/  LDS.128 R20, [R27+0x1000] ;  /* 0x001000001b147984 */ /* 0x000e220000000c00 */
[----:B------:R-:W-:-:S04]  /*62ba0*/  IADD3 R4, R3, c[0x0][0x198], RZ ;  /* 0x0000660003047a10 */ /* 0x000fc80007ffe0ff */
[----:B------:R-:W-:-:S04]  /*62bb0*/  LEA R14, P6, R4, R0, 0x1 ;  /* 0x00000000040e7211 */ /* 0x000fc800078c08ff */
[----:B------:R-:W-:-:S05]  /*62bc0*/  LEA.HI.X.SX32 R15, R4, R2, 0x1, P6 ;  /* 0x00000002040f7211 */ /* 0x000fca00030f0eff */
[----:B------:R1:W-:Y:S01]  /*62bd0*/  @P1 STG.E.U16 [R14.64], R16 ;  /* 0x000000100e001986 */ /* 0x0003e2000c101506 */
[----:B------:R-:W-:-:S04]  /*62be0*/  IADD3 R3, R4, c[0x0][0x198], RZ ;  /* 0x0000660004037a10 */ /* 0x000fc80007ffe0ff */
[----:B------:R-:W-:-:S04]  /*62bf0*/  LEA R12, P6, R3, R0, 0x1 ;  /* 0x00000000030c7211 */ /* 0x000fc800078c08ff */
[----:B------:R-:W-:Y:S02]  /*62c00*/  LEA.HI.X.SX32 R13, R3, R2, 0x1, P6 ;  /* 0x00000002030d7211 */ /* 0x000fe400030f0eff */
[----:B------:R-:W-:Y:S02]  /*62c10*/  ISETP.LT.AND P2, PT, R18, c[0x0][0x17c], !P0 ;  /* 0x00005f0012007a0c */ /* 0x000fe40004741270 */
[----:B-1----:R-:W-:Y:S01]  /*62c20*/  PRMT R16, R17, 0x7632, R16 ;  /* 0x0000763211107816 */ /* 0x002fe20000000010 */
[----:B------:R1:W-:Y:S01]  /*62c30*/  @P4 STG.E.U16 [R12.64], R17 ;  /* 0x000000110c004986 */ /* 0x0003e2000c101506 */
[----:B---3--:R-:W-:-:S03]  /*62c40*/  ISETP.LT.AND P1, PT, R5, c[0x0][0x17c], !P0 ;  /* 0x00005f0005007a0c */ /* 0x008fc60004721270 */
[----:B------:R-:W3:Y:S04]  /*62c50*/  LDL.LU R5, [R1+0x15f4] ;  /* 0x0015f40001057983 */ /* 0x000ee80000300800 */
[----:B0-----:R-:W-:Y:S04]  /*62c60*/  STL [R1+0x34], R21 ;  /* 0x0000341501007387 */ /* 0x001fe80000100800 */
[----:B------:R-:W-:Y:S04]  /*62c70*/  STL.64 [R1+0x38], R22 ;  /* 0x0000381601007387 */ /* 0x000fe80000100a00 */
[----:B------:R-:W-:Y:S04]  /*62c80*/  STL [R1+0x17e4], R27 ;  /* 0x0017e41b01007387 */ /* 0x000fe80000100800 */
[----:B------:R-:W-:Y:S04]  /*62c90*/  STL [R1+0x17e8], R26 ;  /* 0x0017e81a01007387 */ /* 0x000fe80000100800 */
[----:B------:R-:W0:Y:S04]  /*62ca0*/  LDS.128 R24, [R25+0x1000] ;  /* 0x0010000019187984 */ /* 0x000e280000000c00 */
[----:B------:R-:W4:Y:S04]  /*62cb0*/  LDL.LU R18, [R1+0x15f8] ;  /* 0x0015f80001127983 */ /* 0x000f280000300800 */
[----:B-1----:R-:W5:Y:S04]  /*62cc0*/  LDL.LU R17, [R1+0x15fc] ;  /* 0x0015fc0001117983 */ /* 0x002f680000300800 */
[----:B0-----:R-:W-:Y:S01]  /*62cd0*/  STL [R1+0x2c], R27 ;  /* 0x00002c1b01007387 */ /* 0x001fe20000100800 */
[----:B------:R-:W-:-:S03]  /*62ce0*/  IMAD.MOV.U32 R11, RZ, RZ, R26 ;  /* 0x000000ffff0b7224 */ /* 0x000fc600078e001a */
[----:B------:R-:W4:Y:S01]  /*62cf0*/  LDL.LU R26, [R1+0x17e8] ;  /* 0x0017e800011a7983 */ /* 0x000f220000300800 */
[----:B--2---:R-:W-:-:S03]  /*62d00*/  ISETP.LT.AND P4, PT, R6, c[0x0][0x17c], !P0 ;  /* 0x00005f0006007a0c */ /* 0x004fc60004781270 */
[----:B------:R-:W2:Y:S01]  /*62d10*/  LDL.LU R6, [R1+0x1600] ;  /* 0x0016000001067983 */ /* 0x000ea20000300800 */
[----:B------:R-:W-:Y:S02]  /*62d20*/  ISETP.LT.AND P3, PT, R19, c[0x0][0x17c], !P0 ;  /* 0x00005f0013007a0c */ /* 0x000fe40004761270 */
        /* <DEDUP_REMOVED lines=8> */
[----:B------:R-:W-:-:S03]  /*62db0*/  IADD3 R3, R4, c[0x0][0x198], RZ ;  /* 0x0000660004037a10 */ /* 0x000fc60007ffe0ff */
[----:B------:R1:W-:Y:S01]  /*62dc0*/  @P5 STG.E.U16 [R12.64], R8 ;  /* 0x000000080c005986 */ /* 0x0003e2000c101506 */
[----:B0-----:R-:W-:-:S04]  /*62dd0*/  LEA R14, P6, R4, R0, 0x1 ;  /* 0x00000000040e7211 */ /* 0x001fc800078c08ff */
[----:B------:R-:W-:Y:S02]  /*62de0*/  LEA.HI.X.SX32 R15, R4, R2, 0x1, P6 ;  /* 0x00000002040f7211 */ /* 0x000fe400030f0eff */
[C---:B-1----:R-:W-:Y:S02]  /*62df0*/  LEA R12, P6, R3.reuse, R0, 0x1 ;  /* 0x00000000030c7211 */ /* 0x042fe400078c08ff */
[----:B------:R-:W-:Y:S02]  /*62e00*/  PRMT R8, R8, 0x7632, R8 ;  /* 0x0000763208087816 */ /* 0x000fe40000000008 */
[----:B------:R-:W-:-:S03]  /*62e10*/  LEA.HI.X.SX32 R13, R3, R2, 0x1, P6 ;  /* 0x00000002030d7211 */ /* 0x000fc600030f0eff */
[----:B------:R0:W-:Y:S01]  /*62e20*/  @P2 STG.E.U16 [R14.64], R8 ;  /* 0x000000080e002986 */ /* 0x0001e2000c101506 */
[----:B------:R-:W-:-:S03]  /*62e30*/  IMAD.MOV.U32 R21, RZ, RZ, R20 ;  /* 0x000000ffff157224 */ /* 0x000fc600078e0014 */
[----:B------:R-:W-:Y:S01]  /*62e40*/  @P1 STG.E.U16 [R12.64], R7 ;  /* 0x000000070c001986 */ /* 0x000fe2000c101506 */
[----:B------:R-:W-:Y:S02]  /*62e50*/  IMAD.MOV.U32 R20, RZ, RZ, R24 ;  /* 0x000000ffff147224 */ /* 0x000fe400078e0018 */
[----:B------:R-:W-:Y:S01]  /*62e60*/  IMAD.MOV.U32 R10, RZ, RZ, R25 ;  /* 0x000000ffff0a7224 */ /* 0x000fe200078e0019 */
[----:B0-----:R-:W-:Y:S02]  /*62e70*/  PRMT R8, R7, 0x7632, R8 ;  /* 0x0000763207087816 */ /* 0x001fe40000000008 */
[----:B---3--:R-:W-:Y:S02]  /*62e80*/  ISETP.LT.AND P3, PT, R5, c[0x0][0x17c], !P0 ;  /* 0x00005f0005007a0c */ /* 0x008fe40004761270 */
[----:B------:R-:W3:Y:S04]  /*62e90*/  LDL.LU R5, [R1+0x1604] ;  /* 0x0016040001057983 */ /* 0x000ee80000300800 */
[----:B------:R-:W-:Y:S04]  /*62ea0*/  STL.64 [R1+0x17c0], R10 ;  /* 0x0017c00a01007387 */ /* 0x000fe80000100a00 */
[----:B----4-:R-:W0:Y:S04]  /*62eb0*/  LDS.128 R12, [R26+0x1000] ;  /* 0x001000001a0c7984 */ /* 0x010e280000000c00 */
[----:B------:R-:W1:Y:S04]  /*62ec0*/  LDS.128 R24, [R29+0x1800] ;  /* 0x001800001d187984 */ /* 0x000e680000000c00 */
[----:B0-----:R0:W-:Y:S04]  /*62ed0*/  STL.64 [R1+0x17c8], R14 ;  /* 0x0017c80e01007387 */ /* 0x0011e80000100a00 */
[----:B0-----:R-:W4:Y:S04]  /*62ee0*/  LDL.LU R14, [R1+0x1608] ;  /* 0x00160800010e7983 */ /* 0x001f280000300800 */
[----:B------:R-:W4:Y:S04]  /*62ef0*/  LDL.LU R11, [R1+0x160c] ;  /* 0x00160c00010b7983 */ /* 0x000f280000300800 */
[----:B-1----:R0:W-:Y:S04]  /*62f00*/  STL [R1+0x1c], R27 ;  /* 0x00001c1b01007387 */ /* 0x0021e80000100800 */
[----:B0-----:R-:W4:Y:S01]  /*62f10*/  LDL.LU R27, [R1+0x17e4] ;  /* 0x0017e400011b7983 */ /* 0x001f220000300800 */
[----:B--2---:R-:W-:Y:S01]  /*62f20*/  ISETP.LT.AND P1, PT, R6, c[0x0][0x17c], !P0 ;  /* 0x00005f0006007a0c */ /* 0x004fe20004721270 */
[----:B------:R-:W-:-:S02]  /*62f30*/  IMAD.MOV.U32 R6, RZ, RZ, R25 ;  /* 0x000000ffff067224 */ /* 0x000fc400078e0019 */
[----:B------:R-:W-:Y:S01]  /*62f40*/  IMAD.MOV.U32 R7, RZ, RZ, R26 ;  /* 0x000000ffff077224 */ /* 0x000fe200078e001a */
[----:B------:R-:W2:Y:S04]  /*62f50*/  LDL.LU R10, [R1+0x1610] ;  /* 0x00161000010a7983 */ /* 0x000ea80000300800 */
[----:B------:R0:W-:Y:S04]  /*62f60*/  STL.64 [R1+0x17d0], R6 ;  /* 0x0017d00601007387 */ /* 0x0001e80000100a00 */
[----:B0-----:R-:W2:Y:S01]  /*62f70*/  LDL.LU R6, [R1+0x1614] ;  /* 0x0016140001067983 */ /* 0x001ea20000300800 */
[----:B------:R-:W-:-:S02]  /*62f80*/  IADD3 R4, R3, c[0x0][0x198], RZ ;  /* 0x0000660003047a10 */ /* 0x000fc40007ffe0ff */
[----:B-----5:R-:W-:Y:S01]  /*62f90*/  ISETP.LT.AND P2, PT, R17, c[0x0][0x17c], !P0 ;  /* 0x00005f0011007a0c */ /* 0x020fe20004741270 */
[----:B------:R-:W5:Y:S01]  /*62fa0*/  LDL.LU R7, [R1+0x1618] ;  /* 0x0016180001077983 */ /* 0x000f620000300800 */
[----:B------:R-:W-:-:S04]  /*62fb0*/  LEA R16, P6, R4, R0, 0x1 ;  /* 0x0000000004107211 */ /* 0x000fc800078c08ff */
[----:B------:R-:W-:-:S05]  /*62fc0*/  LEA.HI.X.SX32 R17, R4, R2, 0x1, P6 ;  /* 0x0000000204117211 */ /* 0x000fca00030f0eff */
[----:B------:R0:W-:Y:S01]  /*62fd0*/  @P4 STG.E.U16 [R16.64], R8 ;  /* 0x0000000810004986 */ /* 0x0001e2000c101506 */
[----:B------:R-:W-:Y:S02]  /*62fe0*/  IADD3 R3, R4, c[0x0][0x198], RZ ;  /* 0x0000660004037a10 */ /* 0x000fe40007ffe0ff */
[----:B------:R-:W-:Y:S02]  /*62ff0*/  ISETP.LT.AND P5, PT, R18, c[0x0][0x17c], !P0 ;  /* 0x00005f0012007a0c */ /* 0x000fe400047a1270 */
[C---:B------:R-:W-:Y:S02]  /*63000*/  LEA R18, P6, R3.reuse, R0, 0x1 ;  /* 0x0000000003127211 */ /* 0x040fe400078c08ff */
[C---:B------:R-:W-:Y:S02]  /*63010*/  IADD3 R4, R3.reuse, c[0x0][0x198], RZ ;  /* 0x0000660003047a10 */ /* 0x040fe40007ffe0ff */
[----:B------:R-:W-:Y:S02]  /*63020*/  LEA.HI.X.SX32 R19, R3, R2, 0x1, P6 ;  /* 0x0000000203137211 */ /* 0x000fe400030f0eff */
[----:B------:R-:W-:-:S02]  /*63030*/  IADD3 R3, R4, c[0x0][0x198], RZ ;  /* 0x0000660004037a10 */ /* 0x000fc40007ffe0ff */
[C---:B0-----:R-:W-:Y:S01]  /*63040*/  LEA R16, P6, R4.reuse, R0, 0x1 ;  /* 0x0000000004107211 */ /* 0x041fe200078c08ff */
[----:B------:R0:W-:Y:S01]  /*63050*/  @P3 STG.E.U16 [R18.64], R21 ;  /* 0x0000001512003986 */ /* 0x0001e2000c101506 */
[----:B------:R-:W-:Y:S02]  /*63060*/  PRMT R8, R21, 0x7632, R8 ;  /* 0x0000763215087816 */ /* 0x000fe40000000008 */
[----:B------:R-:W-:Y:S02]  /*63070*/  LEA.HI.X.SX32 R17, R4, R2, 0x1, P6 ;  /* 0x0000000204117211 */ /* 0x000fe400030f0eff */
[----:B------:R-:W-:-:S03]  /*63080*/  IADD3 R4, R3, c[0x0][0x198], RZ ;  /* 0x0000660003047a10 */ /* 0x000fc60007ffe0ff */
[----:B------:R1:W-:Y:S01]  /*63090*/  @P5 STG.E.U16 [R16.64], R8 ;  /* 0x0000000810005986 */ /* 0x0003e2000c101506 */
[----:B0-----:R-:W-:-:S04]  /*630a0*/  LEA R18, P6, R3, R0, 0x1 ;  /* 0x0000000003127211 */ /* 0x001fc800078c08ff */
[----:B------:R-:W-:Y:S02]  /*630b0*/  LEA.HI.X.SX32 R19, R3, R2, 0x1, P6 ;  /* 0x0000000203137211 */ /* 0x000fe400030f0eff */
[----:B-1----:R-:W-:Y:S02]  /*630c0*/  LEA R16, P6, R4, R0, 0x1 ;  /* 0x0000000004107211 */ /* 0x002fe400078c08ff */
[----:B------:R-:W-:Y:S02]  /*630d0*/  PRMT R8, R20, 0x7632, R8 ;  /* 0x0000763214087816 */ /* 0x000fe40000000008 */
[----:B------:R-:W-:Y:S01]  /*630e0*/  LEA.HI.X.SX32 R17, R4, R2, 0x1, P6 ;  /* 0x0000000204117211 */ /* 0x000fe200030f0eff */
[----:B------:R-:W-:Y:S04]  /*630f0*/  @P2 STG.E.U16 [R18.64], R20 ;  /* 0x0000001412002986 */ /* 0x000fe8000c101506 */
[----:B------:R-:W-:Y:S01]  /*63100*/  @P1 STG.E.U16 [R16.64], R8 ;  /* 0x0000000810001986 */ /* 0x000fe2000c101506 */
[----:B---3--:R-:W-:Y:S01]  /*63110*/  ISETP.LT.AND P4, PT, R5, c[0x0][0x17c], !P0 ;  /* 0x00005f0005007a0c */ /* 0x008fe20004781270 */
[----:B------:R-:W-:-:S02]  /*63120*/  IMAD.MOV.U32 R5, RZ, RZ, R24 ;  /* 0x000000ffff057224 */ /* 0x000fc400078e0018 */
[----:B----4-:R-:W0:Y:S01]  /*63130*/  LDS.128 R24, [R27+0x1800] ;  /* 0x001800001b187984 */ /* 0x010e220000000c00 */
[----:B--2---:R-:W-:-:S03]  /*63140*/  ISETP.LT.AND P1, PT, R6, c[0x0][0x17c], !P0 ;  /* 0x00005f0006007a0c */ /* 0x004fc60004721270 */
[----:B0-----:R-:W-:Y:S04]  /*63150*/  STL.64 [R1+0x17d8], R26 ;  /* 0x0017d81a01007387 */ /* 0x001fe80000100a00 */
[----:B------:R-:W2:Y:S04]  /*63160*/  LDL.LU R6, [R1+0x161c] ;  /* 0x00161c0001067983 */ /* 0x000ea80000300800 */
[----:B------:R-:W0:Y:S01]  /*63170*/  S2R R20, SR_TID.X ;  /* 0x0000000000147919 */ /* 0x000e220000002100 */
[----:B------:R-:W-:Y:S02]  /*63180*/  IADD3 R3, R4, c[0x0][0x198], RZ ;  /* 0x0000660004037a10 */ /* 0x000fe40007ffe0ff */
[----:B------:R-:W-:-:S02]  /*63190*/  ISETP.LT.AND P5, PT, R11, c[0x0][0x17c], !P0 ;  /* 0x00005f000b007a0c */ /* 0x000fc400047a1270 */
[C---:B------:R-:W-:Y:S02]  /*631a0*/  LEA R22, P6, R3.reuse, R0, 0x1 ;  /* 0x0000000003167211 */ /* 0x040fe400078c08ff */
[----:B------:R-:W-:Y:S02]  /*631b0*/  ISETP.LT.AND P3, PT, R14, c[0x0][0x17c], !P0 ;  /* 0x00005f000e007a0c */ /* 0x000fe40004761270 */
[C---:B------:R-:W-:Y:S02]  /*631c0*/  IADD3 R4, R3.reuse, c[0x0][0x198], RZ ;  /* 0x0000660003047a10 */ /* 0x040fe40007ffe0ff */
[----:B------:R-:W-:Y:S02]  /*631d0*/  LEA.HI.X.SX32 R23, R3, R2, 0x1, P6 ;  /* 0x0000000203177211 */ /* 0x000fe400030f0eff */
[----:B------:R-:W-:Y:S01]  /*631e0*/  PRMT R8, R12, 0x7632, R8 ;  /* 0x000076320c087816 */ /* 0x000fe20000000008 */
[C---:B0-----:R-:W-:Y:S01]  /*631f0*/  IMAD.SHL.U32 R11, R20.reuse, 0x1000, RZ ;  /* 0x00001000140b7824 */ /* 0x041fe200078e00ff */
[----:B------:R-:W-:-:S02]  /*63200*/  LOP3.LUT R21, R20, 0x7f, RZ, 0xc0, !PT ;  /* 0x0000007f14157812 */ /* 0x000fc400078ec0ff */
[C---:B------:R-:W-:Y:S02]  /*63210*/  LEA R20, P6, R4.reuse, R0, 0x1 ;  /* 0x0000000004147211 */ /* 0x040fe400078c08ff */
[----:B------:R-:W-:Y:S01]  /*63220*/  LOP3.LUT R11, R11, 0x6000, RZ, 0xc0, !PT ;  /* 0x000060000b0b7812 */ /* 0x000fe200078ec0ff */
[----:B------:R-:W-:Y:S04]  /*63230*/  @P4 STG.E.U16 [R22.64], R12 ;  /* 0x0000000c16004986 */ /* 0x000fe8000c101506 */
[----:B------:R-:W-:Y:S01]  /*63240*/  IMAD R11, R21, 0x10, R11 ;  /* 0x00000010150b7824 */ /* 0x000fe200078e020b */
[----:B------:R-:W-:Y:S02]  /*63250*/  LEA.HI.X.SX32 R21, R4, R2, 0x1, P6 ;  /* 0x0000000204157211 */ /* 0x000fe400030f0eff */
[----:B------:R-:W-:-:S02]  /*63260*/  ISETP.LT.AND P2, PT, R10, c[0x0][0x17c], !P0 ;  /* 0x00005f000a007a0c */ /* 0x000fc40004741270 */
[----:B------:R-:W3:Y:S01]  /*63270*/  LDL.LU R10, [R1+0x1620] ;  /* 0x00162000010a7983 */ /* 0x000ee20000300800 */
[----:B-----5:R-:W-:-:S03]  /*63280*/  ISETP.LT.AND P4, PT, R7, c[0x0][0x17c], !P0 ;  /* 0x00005f0007007a0c */ /* 0x020fc60004781270 */
[----:B------:R-:W4:Y:S04]  /*63290*/  LDL.LU R7, [R1+0x1624] ;  /* 0x0016240001077983 */ /* 0x000f280000300800 */
[----:B------:R-:W-:Y:S04]  /*632a0*/  @P3 STG.E.U16 [R20.64], R8 ;  /* 0x0000000814003986 */ /* 0x000fe8000c101506 */
[----:B------:R-:W0:Y:S01]  /*632b0*/  S2R R15, SR_TID.X ;  /* 0x00000000000f7919 */ /* 0x000e220000002100 */
[----:B--2---:R-:W-:-:S03]  /*632c0*/  ISETP.LT.AND P3, PT, R6, c[0x0][0x17c], !P0 ;  /* 0x00005f0006007a0c */ /* 0x004fc60004761270 */
[----:B------:R-:W2:Y:S01]  /*632d0*/  LDL.LU R6, [R1+0x1628] ;  /* 0x0016280001067983 */ /* 0x000ea20000300800 */
[C---:B0-----:R-:W-:Y:S01]  /*632e0*/  LOP3.LUT R14, R15.reuse, 0x7f, RZ, 0xc0, !PT ;  /* 0x0000007f0f0e7812 */ /* 0x041fe200078ec0ff */
[----:B------:R-:W-:Y:S01]  /*632f0*/  IMAD.SHL.U32 R15, R15, 0x1000, RZ ;  /* 0x000010000f0f7824 */ /* 0x000fe200078e00ff */
[----:B------:R-:W-:-:S04]  /*63300*/  LOP3.LUT R11, R11, 0x40, RZ, 0x3c, !PT ;  /* 0x000000400b0b7812 */ /* 0x000fc800078e3cff */
[----:B------:R-:W-:Y:S01]  /*63310*/  LOP3.LUT R15, R15, 0x6000, RZ, 0xc0, !PT ;  /* 0x000060000f0f7812 */ /* 0x000fe200078ec0ff */
[----:B------:R0:W1:Y:S01]  /*63320*/  LDS.128 R16, [R11+0x1800] ;  /* 0x001800000b107984 */ /* 0x0000620000000c00 */
[----:B------:R-:W-:-:S03]  /*63330*/  IADD3 R3, R4, c[0x0][0x198], RZ ;  /* 0x0000660004037a10 */ /* 0x000fc60007ffe0ff */
[----:B------:R-:W-:Y:S01]  /*63340*/  IMAD R15, R14, 0x10, R15 ;  /* 0x000000100e0f7824 */ /* 0x000fe200078e020f */
[C---:B------:R-:W-:Y:S01]  /*63350*/  IADD3 R4, R3.reuse, c[0x0][0x198], RZ ;  /* 0x0000660003047a10 */ /* 0x040fe20007ffe0ff */
[----:B0-----:R-:W-:Y:S01]  /*63360*/  IMAD.MOV.U32 R11, RZ, RZ, R28 ;  /* 0x000000ffff0b7224 */ /* 0x001fe200078e001c */
[----:B------:R-:W-:Y:S02]  /*63370*/  LEA R28, P6, R3, R0, 0x1 ;  /* 0x00000000031c7211 */ /* 0x000fe400078c08ff */
[----:B------:R-:W-:Y:S02]  /*63380*/  LOP3.LUT R15, R15, 0x60, RZ, 0x3c, !PT ;  /* 0x000000600f0f7812 */ /* 0x000fe400078e3cff */
[----:B------:R-:W-:Y:S02]  /*63390*/  LEA.HI.X.SX32 R29, R3, R2, 0x1, P6 ;  /* 0x00000002031d7211 */ /* 0x000fe400030f0eff */
[C---:B------:R-:W-:Y:S01]  /*633a0*/  LEA R14, P6, R4.reuse, R0, 0x1 ;  /* 0x00000000040e7211 */ /* 0x040fe200078c08ff */
[----:B------:R0:W5:Y:S01]  /*633b0*/  LDS.128 R20, [R15+0x1800] ;  /* 0x001800000f147984 */ /* 0x0001620000000c00 */
[----:B------:R-:W-:-:S03]  /*633c0*/  IADD3 R3, R4, c[0x0][0x198], RZ ;  /* 0x0000660004037a10 */ /* 0x000fc60007ffe0ff */
[----:B------:R3:W-:Y:S01]  /*633d0*/  @P5 STG.E.U16 [R28.64], R5 ;  /* 0x000000051c005986 */ /* 0x0007e2000c101506 */
[----:B------:R-:W-:Y:S02]  /*633e0*/  PRMT R8, R5, 0x7632, R8 ;  /* 0x0000763205087816 */ /* 0x000fe40000000008 */
[----:B0-----:R-:W-:Y:S02]  /*633f0*/  LEA.HI.X.SX32 R15, R4, R2, 0x1, P6 ;  /* 0x00000002040f7211 */ /* 0x001fe400030f0eff */
[C---:B---3--:R-:W-:Y:S01]  /*63400*/  LEA R28, P6, R3.reuse, R0, 0x1 ;  /* 0x00000000031c7211 */ /* 0x048fe200078c08ff */
[----:B------:R-:W3:Y:S03]  /*63410*/  LDL.LU R5, [R1+0x17e0] ;  /* 0x0017e00001057983 */ /* 0x000ee60000300800 */
[----:B------:R-:W-:Y:S01]  /*63420*/  LEA.HI.X.SX32 R29, R3, R2, 0x1, P6 ;  /* 0x00000002031d7211 */ /* 0x000fe200030f0eff */
[----:B------:R0:W-:Y:S01]  /*63430*/  @P2 STG.E.U16 [R14.64], R8 ;  /* 0x000000080e002986 */ /* 0x0001e2000c101506 */
[----:B------:R-:W-:-:S02]  /*63440*/  ISETP.LT.AND P5, PT, R10, c[0x0][0x17c], !P0 ;  /* 0x00005f000a007a0c */ /* 0x000fc400047a1270 */
[----:B------:R-:W-:Y:S01]  /*63450*/  IADD3 R4, R3, c[0x0][0x198], RZ ;  /* 0x0000660003047a10 */ /* 0x000fe20007ffe0ff */
[----:B------:R-:W3:Y:S01]  /*63460*/  LDL.LU R10, [R1+0x162c] ;  /* 0x00162c00010a7983 */ /* 0x000ee20000300800 */
[----:B----4-:R-:W-:-:S03]  /*63470*/  ISETP.LT.AND P2, PT, R7, c[0x0][0x17c], !P0 ;  /* 0x00005f0007007a0c */ /* 0x010fc60004741270 */
[----:B------:R-:W4:Y:S04]  /*63480*/  LDL.LU R7, [R1+0x1630] ;  /* 0x0016300001077983 */ /* 0x000f280000300800 */
[----:B------:R1:W-:Y:S01]  /*63490*/  @P1 STG.E.U16 [R28.64], R24 ;  /* 0x000000181c001986 */ /* 0x0003e2000c101506 */
[----:B0-----:R-:W-:-:S04]  /*634a0*/  LEA R14, P6, R4, R0, 0x1 ;  /* 0x00000000040e7211 */ /* 0x001fc800078c08ff */
[----:B------:R-:W-:Y:S02]  /*634b0*/  LEA.HI.X.SX32 R15, R4, R2, 0x1, P6 ;  /* 0x00000002040f7211 */ /* 0x000fe400030f0eff */
[----:B-1----:R-:W-:-:S05]  /*634c0*/  PRMT R24, R24, 0x7632, R24 ;  /* 0x0000763218187816 */ /* 0x002fca0000000018 */
[----:B------:R0:W-:Y:S02]  /*634d0*/  @P4 STG.E.U16 [R14.64], R24 ;  /* 0x000000180e004986 */ /* 0x0001e4000c101506 */
[----:B0-----:R-:W-:Y:S01]  /*634e0*/  IMAD.MOV.U32 R15, RZ, RZ, R11 ;  /* 0x000000ffff0f7224 */ /* 0x001fe200078e000b */
[----:B--2---:R-:W-:Y:S02]  /*634f0*/  ISETP.LT.AND P1, PT, R6, c[0x0][0x17c], !P0 ;  /* 0x00005f0006007a0c */ /* 0x004fe40004721270 */
[----:B------:R-:W2:Y:S04]  /*63500*/  LDL.LU R6, [R1+0x1634] ;  /* 0x0016340001067983 */ /* 0x000ea80000300800 */
[----:B------:R-:W2:Y:S04]  /*63510*/  LDL.LU R24, [R1+0x54] ;  /* 0x0000540001187983 */ /* 0x000ea80000300800 */
[----:B------:R-:W2:Y:S01]  /*63520*/  LDL.LU R11, [R1+0x1638] ;  /* 0x00163800010b7983 */ /* 0x000ea20000300800 */
[----:B------:R-:W-:-:S04]  /*63530*/  IADD3 R3, R4, c[0x0][0x198], RZ ;  /* 0x0000660004037a10 */ /* 0x000fc80007ffe0ff */
[C---:B------:R-:W-:Y:S02]  /*63540*/  LEA R28, P6, R3.reuse, R0, 0x1 ;  /* 0x00000000031c7211 */ /* 0x040fe400078c08ff */
[C---:B------:R-:W-:Y:S02]  /*63550*/  IADD3 R4, R3.reuse, c[0x0][0x198], RZ ;  /* 0x0000660003047a10 */ /* 0x040fe40007ffe0ff */
[----:B------:R-:W-:Y:S02]  /*63560*/  LEA.HI.X.SX32 R29, R3, R2, 0x1, P6 ;  /* 0x00000002031d7211 */ /* 0x000fe400030f0eff */
[----:B------:R-:W-:-:S03]  /*63570*/  LEA R26, P6, R4, R0, 0x1 ;  /* 0x00000000041a7211 */ /* 0x000fc600078c08ff */
[----:B------:R0:W-:Y:S01]  /*63580*/  @P3 STG.E.U16 [R28.64], R16 ;  /* 0x000000101c003986 */ /* 0x0001e2000c101506 */
[C---:B------:R-:W-:Y:S02]  /*63590*/  LEA.HI.X.SX32 R27, R4.reuse, R2, 0x1, P6 ;  /* 0x00000002041b7211 */ /* 0x040fe400030f0eff */
[----:B------:R-:W-:Y:S02]  /*635a0*/  IADD3 R3, R4, c[0x0][0x198], RZ ;  /* 0x0000660004037a10 */ /* 0x000fe40007ffe0ff */
[----:B0-----:R-:W-:Y:S02]  /*635b0*/  PRMT R16, R16, 0x7632, R16 ;  /* 0x0000763210107816 */ /* 0x001fe40000000010 */
[----:B------:R-:W-:-:S03]  /*635c0*/  LEA R28, P6, R3, R0, 0x1 ;  /* 0x00000000031c7211 */ /* 0x000fc600078c08ff */
[----:B------:R-:W-:Y:S01]  /*635d0*/  @P5 STG.E.U16 [R26.64], R16 ;  /* 0x000000101a005986 */ /* 0x000fe2000c101506 */
[----:B------:R-:W-:Y:S02]  /*635e0*/  LEA.HI.X.SX32 R29, R3, R2, 0x1, P6 ;  /* 0x00000002031d7211 */ /* 0x000fe400030f0eff */
[----:B---3--:R-:W-:Y:S02]  /*635f0*/  ISETP.LT.AND P4, PT, R10, c[0x0][0x17c], !P0 ;  /* 0x00005f000a007a0c */ /* 0x008fe40004781270 */
[----:B----4-:R-:W-:Y:S02]  /*63600*/  ISETP.LT.AND P3, PT, R7, c[0x0][0x17c], !P0 ;  /* 0x00005f0007007a0c */ /* 0x010fe40004761270 */
[----:B------:R-:W3:Y:S04]  /*63610*/  LDL.LU R7, [R1+0x163c] ;  /* 0x00163c0001077983 */ /* 0x000ee80000300800 */
[----:B------:R-:W4:Y:S04]  /*63620*/  LDL.LU R10, [R1+0x44] ;  /* 0x00004400010a7983 */ /* 0x000f280000300800 */
[----:B-----5:R0:W-:Y:S01]  /*63630*/  @P2 STG.E.U16 [R28.64], R20 ;  /* 0x000000141c002986 */ /* 0x0201e2000c101506 */
[----:B--2---:R-:W-:-:S03]  /*63640*/  ISETP.LT.AND P5, PT, R6, c[0x0][0x17c], !P0 ;  /* 0x00005f0006007a0c */ /* 0x004fc600047a1270 */
[----:B------:R-:W2:Y:S01]  /*63650*/  LDL.LU R6, [R1+0x1640] ;  /* 0x0016400001067983 */ /* 0x000ea20000300800 */
[----:B------:R-:W-:-:S03]  /*63660*/  ISETP.LT.AND P2, PT, R11, c[0x0][0x17c], !P0 ;  /* 0x00005f000b007a0c */ /* 0x000fc60004741270 */
[----:B------:R-:W5:Y:S01]  /*63670*/  LDL.LU R11, [R1+0x1644] ;  /* 0x00164400010b7983 */ /* 0x000f620000300800 */
[----:B------:R-:W-:Y:S02]  /*63680*/  IADD3 R4, R3, c[0x0][0x198], RZ ;  /* 0x0000660003047a10 */ /* 0x000fe40007ffe0ff */
[----:B0-----:R-:W-:Y:S01]  /*63690*/  PRMT R20, R20, 0x7632, R20 ;  /* 0x0000763214147816 */ /* 0x001fe20000000014 */
[----:B------:R-:W5:Y:S01]  /*636a0*/  LDL.LU R14, [R1+0x74] ;  /* 0x00007400010e7983 */ /* 0x000f620000300800 */
[C---:B------:R-:W-:Y:S02]  /*636b0*/  LEA R26, P6, R4.reuse, R0, 0x1 ;  /* 0x00000000041a7211 */ /* 0x040fe400078c08ff */
[C---:B------:R-:W-:Y:S02]  /*636c0*/  IADD3 R3, R4.reuse, c[0x0][0x198], RZ ;  /* 0x0000660004037a10 */ /* 0x040fe40007ffe0ff */
[----:B------:R-:W-:Y:S02]  /*636d0*/  LEA.HI.X.SX32 R27, R4, R2, 0x1, P6 ;  /* 0x00000002041b7211 */ /* 0x000fe400030f0eff */
[----:B------:R-:W-:-:S02]  /*636e0*/  LEA R28, P6, R3, R0, 0x1 ;  /* 0x00000000031c7211 */ /* 0x000fc400078c08ff */
[C---:B------:R-:W-:Y:S01]  /*636f0*/  IADD3 R4, R3.reuse, c[0x0][0x198], RZ ;  /* 0x0000660003047a10 */ /* 0x040fe20007ffe0ff */
[----:B------:R0:W-:Y:S01]  /*63700*/  @P1 STG.E.U16 [R26.64], R20 ;  /* 0x000000141a001986 */ /* 0x0001e2000c101506 */
[----:B------:R-:W-:Y:S02]  /*63710*/  LEA.HI.X.SX32 R29, R3, R2, 0x1, P6 ;  /* 0x00000002031d7211 */ /* 0x000fe400030f0eff */
[----:B------:R-:W-:Y:S02]  /*63720*/  IADD3 R3, R4, c[0x0][0x198], RZ ;  /* 0x0000660004037a10 */ /* 0x000fe40007ffe0ff */
[----:B------:R-:W-:Y:S01]  /*63730*/  PRMT R8, R24, 0x7632, R8 ;  /* 0x0000763218087816 */ /* 0x000fe20000000008 */
[----:B------:R1:W-:Y:S01]  /*63740*/  @P4 STG.E.U16 [R28.64], R24 ;  /* 0x000000181c004986 */ /* 0x0003e2000c101506 */
[----:B0-----:R-:W-:-:S04]  /*63750*/  LEA R26, P6, R4, R0, 0x1 ;  /* 0x00000000041a7211 */ /* 0x001fc800078c08ff */
[----:B------:R-:W-:Y:S02]  /*63760*/  LEA.HI.X.SX32 R27, R4, R2, 0x1, P6 ;  /* 0x00000002041b7211 */ /* 0x000fe400030f0eff */
[C---:B-1----:R-:W-:Y:S02]  /*63770*/  LEA R28, P6, R3.reuse, R0, 0x1 ;  /* 0x00000000031c7211 */ /* 0x042fe400078c08ff */
[C---:B------:R-:W-:Y:S01]  /*63780*/  IADD3 R4, R3.reuse, c[0x0][0x198], RZ ;  /* 0x0000660003047a10 */ /* 0x040fe20007ffe0ff */
[----:B------:R0:W-:Y:S01]  /*63790*/  @P3 STG.E.U16 [R26.64], R8 ;  /* 0x000000081a003986 */ /* 0x0001e2000c101506 */
[----:B------:R-:W-:Y:S02]  /*637a0*/  LEA.HI.X.SX32 R29, R3, R2, 0x1, P6 ;  /* 0x00000002031d7211 */ /* 0x000fe400030f0eff */
[----:B---3--:R-:W-:Y:S02]  /*637b0*/  ISETP.LT.AND P1, PT, R7, c[0x0][0x17c], !P0 ;  /* 0x00005f0007007a0c */ /* 0x008fe40004721270 */
[----:B------:R-:W3:Y:S01]  /*637c0*/  LDL.LU R7, [R1+0x1648] ;  /* 0x0016480001077983 */ /* 0x000ee20000300800 */
[----:B0-----:R-:W-:-:S02]  /*637d0*/  LEA R26, P6, R4, R0, 0x1 ;  /* 0x00000000041a7211 */ /* 0x001fc400078c08ff */
[----:B----4-:R-:W-:Y:S02]  /*637e0*/  PRMT R8, R10, 0x7632, R8 ;  /* 0x000076320a087816 */ /* 0x010fe40000000008 */
[----:B------:R-:W-:Y:S01]  /*637f0*/  LEA.HI.X.SX32 R27, R4, R2, 0x1, P6 ;  /* 0x00000002041b7211 */ /* 0x000fe200030f0eff */
[----:B------:R0:W-:Y:S04]  /*63800*/  @P5 STG.E.U16 [R28.64], R10 ;  /* 0x0000000a1c005986 */ /* 0x0001e8000c101506 */
[----:B------:R1:W-:Y:S01]  /*63810*/  @P2 STG.E.U16 [R26.64], R8 ;  /* 0x000000081a002986 */ /* 0x0003e2000c101506 */
[----:B--2---:R-:W-:-:S03]  /*63820*/  ISETP.LT.AND P4, PT, R6, c[0x0][0x17c], !P0 ;  /* 0x00005f0006007a0c */ /* 0x004fc60004781270 */
[----:B------:R-:W2:Y:S01]  /*63830*/  LDL.LU R6, [R1+0x164c] ;  /* 0x00164c0001067983 */ /* 0x000ea20000300800 */
[----:B-----5:R-:W-:-:S03]  /*63840*/  ISETP.LT.AND P3, PT, R11, c[0x0][0x17c], !P0 ;  /* 0x00005f000b007a0c */ /* 0x020fc60004761270 */
[----:B------:R-:W4:Y:S04]  /*63850*/  LDL.LU R11, [R1+0x1650] ;  /* 0x00165000010b7983 */ /* 0x000f280000300800 */
[----:B0-----:R-:W5:Y:S04]  /*63860*/  LDL.LU R10, [R1+0x1654] ;  /* 0x00165400010a7983 */ /* 0x001f680000300800 */
[----:B-1----:R-:W5:Y:S04]  /*63870*/  LDL.LU.64 R26, [R1+0x17d8] ;  /* 0x0017d800011a7983 */ /* 0x002f680000300a00 */
[----:B------:R-:W5:Y:S01]  /*63880*/  LDL.LU R24, [R1+0x1658] ;  /* 0x0016580001187983 */ /* 0x000f620000300800 */
[----:B------:R-:W-:-:S04]  /*63890*/  IADD3 R3, R4, c[0x0][0x198], RZ ;  /* 0x0000660004037a10 */ /* 0x000fc80007ffe0ff */
[C---:B------:R-:W-:Y:S02]  /*638a0*/  LEA R28, P6, R3.reuse, R0, 0x1 ;  /* 0x00000000031c7211 */ /* 0x040fe400078c08ff */
[C---:B------:R-:W-:Y:S02]  /*638b0*/  IADD3 R4, R3.reuse, c[0x0][0x198], RZ ;  /* 0x0000660003047a10 */ /* 0x040fe40007ffe0ff */
[----:B------:R-:W-:Y:S02]  /*638c0*/  LEA.HI.X.SX32 R29, R3, R2, 0x1, P6 ;  /* 0x00000002031d7211 */ /* 0x000fe400030f0eff */
[----:B------:R-:W-:-:S03]  /*638d0*/  IADD3 R3, R4, c[0x0][0x198], RZ ;  /* 0x0000660004037a10 */ /* 0x000fc60007ffe0ff */
[----:B------:R0:W-:Y:S01]  /*638e0*/  @P1 STG.E.U16 [R28.64], R14 ;  /* 0x0000000e1c001986 */ /* 0x0001e2000c101506 */
[----:B------:R-:W-:Y:S02]  /*638f0*/  PRMT R8, R14, 0x7632, R8 ;  /* 0x000076320e087816 */ /* 0x000fe40000000008 */
[----:B---3--:R-:W-:Y:S02]  /*63900*/  ISETP.LT.AND P5, PT, R7, c[0x0][0x17c], !P0 ;  /* 0x00005f0007007a0c */ /* 0x008fe400047a1270 */
[----:B--2---:R-:W-:Y:S02]  /*63910*/  ISETP.LT.AND P2, PT, R6, c[0x0][0x17c], !P0 ;  /* 0x00005f0006007a0c */ /* 0x004fe40004741270 */
[----:B------:R-:W-:-:S04]  /*63920*/  LEA R6, P6, R4, R0, 0x1 ;  /* 0x0000000004067211 */ /* 0x000fc800078c08ff */
[----:B------:R-:W-:Y:S02]  /*63930*/  LEA.HI.X.SX32 R7, R4, R2, 0x1, P6 ;  /* 0x0000000204077211 */ /* 0x000fe400030f0eff */
[----:B0-----:R-:W-:Y:S02]  /*63940*/  LEA R28, P6, R3, R0, 0x1 ;  /* 0x00000000031c7211 */ /* 0x001fe400078c08ff */
[----:B----4-:R-:W-:Y:S02]  /*63950*/  ISETP.LT.AND P1, PT, R11, c[0x0][0x17c], !P0 ;  /* 0x00005f000b007a0c */ /* 0x010fe40004721270 */
[----:B------:R-:W-:Y:S01]  /*63960*/  LEA.HI.X.SX32 R29, R3, R2, 0x1, P6 ;  /* 0x00000002031d7211 */ /* 0x000fe200030f0eff */
[----:B------:R-:W2:Y:S04]  /*63970*/  LDL.LU R11, [R1+0x165c] ;  /* 0x00165c00010b7983 */ /* 0x000ea80000300800 */
[----:B------:R-:W3:Y:S04]  /*63980*/  LDL.LU R20, [R1+0x94] ;  /* 0x0000940001147983 */ /* 0x000ee80000300800 */
[----:B------:R0:W-:Y:S01]  /*63990*/  @P4 STG.E.U16 [R6.64], R8 ;  /* 0x0000000806004986 */ /* 0x0001e2000c101506 */
[----:B-----5:R-:W-:-:S03]  /*639a0*/  ISETP.LT.AND P4, PT, R10, c[0x0][0x17c], !P0 ;  /* 0x00005f000a007a0c */ /* 0x020fc60004781270 */
[----:B------:R1:W-:Y:S01]  /*639b0*/  @P3 STG.E.U16 [R28.64], R5 ;  /* 0x000000051c003986 */ /* 0x0003e2000c101506 */
[----:B------:R-:W-:-:S03]  /*639c0*/  ISETP.LT.AND P3, PT, R24, c[0x0][0x17c], !P0 ;  /* 0x00005f0018007a0c */ /* 0x000fc60004761270 */
[----:B0-----:R-:W4:Y:S04]  /*639d0*/  LDL.LU.64 R6, [R1+0x17d0] ;  /* 0x0017d00001067983 */ /* 0x001f280000300a00 */
[----:B------:R-:W5:Y:S04]  /*639e0*/  LDL.LU R10, [R1+0x1660] ;  /* 0x00166000010a7983 */ /* 0x000f680000300800 */
[----:B------:R-:W4:Y:S01]  /*639f0*/  LDL.LU R24, [R1+0x1664] ;  /* 0x0016640001187983 */ /* 0x000f220000300800 */
[----:B------:R-:W-:Y:S01]  /*63a00*/  IADD3 R4, R3, c[0x0][0x198], RZ ;  /* 0x0000660003047a10 */ /* 0x000fe20007ffe0ff */
[----:B------:R-:W-:-:S03]  /*63a10*/  IMAD.MOV.U32 R8, RZ, RZ, R15 ;  /* 0x000000ffff087224 */ /* 0x000fc600078e000f */
[C---:B------:R-:W-:Y:S02]  /*63a20*/  LEA R14, P6, R4.reuse, R0, 0x1 ;  /* 0x00000000040e7211 */ /* 0x040fe400078c08ff */
[C---:B------:R-:W-:Y:S02]  /*63a30*/  IADD3 R3, R4.reuse, c[0x0][0x198], RZ ;  /* 0x0000660004037a10 */ /* 0x040fe40007ffe0ff */
[----:B------:R-:W-:Y:S01]  /*63a40*/  LEA.HI.X.SX32 R15, R4, R2, 0x1, P6 ;  /* 0x00000002040f7211 */ /* 0x000fe200030f0eff */
[----:B-1----:R-:W-:Y:S01]  /*63a50*/  IMAD.MOV.U32 R29, RZ, RZ, R8 ;  /* 0x000000ffff1d7224 */ /* 0x002fe200078e0008 */
[----:B------:R-:W-:Y:S02]  /*63a60*/  LEA R4, P6, R3, R0, 0x1 ;  /* 0x0000000003047211 */ /* 0x000fe400078c08ff */
[----:B------:R-:W-:Y:S02]  /*63a70*/  PRMT R12, R5, 0x7632, R12 ;  /* 0x00007632050c7816 */ /* 0x000fe4000000000c */
[----:B------:R-:W-:-:S02]  /*63a80*/  IADD3 R8, R3, c[0x0][0x198], RZ ;  /* 0x0000660003087a10 */ /* 0x000fc40007ffe0ff */
[----:B------:R-:W-:Y:S01]  /*63a90*/  LEA.HI.X.SX32 R5, R3, R2, 0x1, P6 ;  /* 0x0000000203057211 */ /* 0x000fe200030f0eff */
[----:B------:R-:W-:-:S04]  /*63aa0*/  IMAD.MOV.U32 R3, RZ, RZ, R29 ;  /* 0x000000ffff037224 */ /* 0x000fc800078e001d */
[----:B------:R-:W-:Y:S01]  /*63ab0*/  IMAD.MOV.U32 R29, RZ, RZ, R3 ;  /* 0x000000ffff1d7224 */ /* 0x000fe200078e0003 */
[----:B------:R0:W-:Y:S01]  /*63ac0*/  @P5 STG.E.U16 [R14.64], R12 ;  /* 0x0000000c0e005986 */ /* 0x0001e2000c101506 */
[----:B------:R-:W-:-:S03]  /*63ad0*/  LEA R28, P6, R8, R0, 0x1 ;  /* 0x00000000081c7211 */ /* 0x000fc600078c08ff */
[----:B------:R1:W-:Y:S01]  /*63ae0*/  @P2 STG.E.U16 [R4.64], R29 ;  /* 0x0000001d04002986 */ /* 0x0003e2000c101506 */
[----:B------:R-:W-:-:S03]  /*63af0*/  IADD3 R3, R8, c[0x0][0x198], RZ ;  /* 0x0000660008037a10 */ /* 0x000fc60007ffe0ff */
[----:B0-----:R-:W4:Y:S01]  /*63b00*/  LDL.LU.64 R14, [R1+0x17c8] ;  /* 0x0017c800010e7983 */ /* 0x001f220000300a00 */
[----:B-1----:R-:W-:Y:S01]  /*63b10*/  IMAD.MOV.U32 R5, RZ, RZ, R29 ;  /* 0x000000ffff057224 */ /* 0x002fe200078e001d */
[----:B------:R-:W-:Y:S02]  /*63b20*/  LEA.HI.X.SX32 R29, R8, R2, 0x1, P6 ;  /* 0x00000002081d7211 */ /* 0x000fe400030f0eff */
[----:B------:R-:W-:Y:S02]  /*63b30*/  LEA R4, P6, R3, R0, 0x1 ;  /* 0x0000000003047211 */ /* 0x000fe400078c08ff */
[----:B------:R-:W-:Y:S02]  /*63b40*/  PRMT R12, R5, 0x7632, R12 ;  /* 0x00007632050c7816 */ /* 0x000fe4000000000c */
[C---:B------:R-:W-:Y:S02]  /*63b50*/  IADD3 R8, R3.reuse, c[0x0][0x198], RZ ;  /* 0x0000660003087a10 */ /* 0x040fe40007ffe0ff */
[----:B------:R-:W-:Y:S01]  /*63b60*/  LEA.HI.X.SX32 R5, R3, R2, 0x1, P6 ;  /* 0x0000000203057211 */ /* 0x000fe200030f0eff */
[----:B------:R0:W-:Y:S02]  /*63b70*/  @P1 STG.E.U16 [R28.64], R12 ;  /* 0x0000000c1c001986 */ /* 0x0001e4000c101506 */
[----:B0-----:R-:W-:-:S04]  /*63b80*/  LEA R28, P6, R8, R0, 0x1 ;  /* 0x00000000081c7211 */ /* 0x001fc800078c08ff */
[----:B------:R-:W-:Y:S02]  /*63b90*/  LEA.HI.X.SX32 R29, R8, R2, 0x1, P6 ;  /* 0x00000002081d7211 */ /* 0x000fe400030f0eff */
[----:B--2---:R-:W-:Y:S02]  /*63ba0*/  ISETP.LT.AND P5, PT, R11, c[0x0][0x17c], !P0 ;  /* 0x00005f000b007a0c */ /* 0x004fe400047a1270 */
[----:B------:R-:W2:Y:S01]  /*63bb0*/  LDL.LU R11, [R1+0x1668] ;  /* 0x00166800010b7983 */ /* 0x000ea20000300800 */
[----:B---3--:R-:W-:-:S03]  /*63bc0*/  PRMT R12, R20, 0x7632, R12 ;  /* 0x00007632140c7816 */ /* 0x008fc6000000000c */
[----:B------:R0:W-:Y:S04]  /*63bd0*/  @P4 STG.E.U16 [R4.64], R20 ;  /* 0x0000001404004986 */ /* 0x0001e8000c101506 */
[----:B------:R1:W-:Y:S01]  /*63be0*/  @P3 STG.E.U16 [R28.64], R12 ;  /* 0x0000000c1c003986 */ /* 0x0003e2000c101506 */
[----:B-----5:R-:W-:-:S03]  /*63bf0*/  ISETP.LT.AND P2, PT, R10, c[0x0][0x17c], !P0 ;  /* 0x00005f000a007a0c */ /* 0x020fc60004741270 */
[----:B------:R-:W3:Y:S01]  /*63c00*/  LDL.LU R10, [R1+0x166c] ;  /* 0x00166c00010a7983 */ /* 0x000ee20000300800 */
[----:B----4-:R-:W-:-:S03]  /*63c10*/  ISETP.LT.AND P1, PT, R24, c[0x0][0x17c], !P0 ;  /* 0x00005f0018007a0c */ /* 0x010fc60004721270 */
[----:B------:R-:W4:Y:S04]  /*63c20*/  LDL.LU R24, [R1+0x1670] ;  /* 0x0016700001187983 */ /* 0x000f280000300800 */
[----:B0-----:R-:W5:Y:S04]  /*63c30*/  LDL.LU R20, [R1+0x1674] ;  /* 0x0016740001147983 */ /* 0x001f680000300800 */
[----:B-1----:R-:W2:Y:S04]  /*63c40*/  LDL.LU R29, [R1+0x84] ;  /* 0x00008400011d7983 */ /* 0x002ea80000300800 */
[----:B------:R-:W3:Y:S01]  /*63c50*/  LDL.LU R12, [R1+0x1678] ;  /* 0x00167800010c7983 */ /* 0x000ee20000300800 */
[----:B------:R-:W-:-:S04]  /*63c60*/  IADD3 R3, R8, c[0x0][0x198], RZ ;  /* 0x0000660008037a10 */ /* 0x000fc80007ffe0ff */
[----:B------:R-:W-:-:S04]  /*63c70*/  LEA R4, P6, R3, R0, 0x1 ;  /* 0x0000000003047211 */ /* 0x000fc800078c08ff */
[C---:B------:R-:W-:Y:S02]  /*63c80*/  LEA.HI.X.SX32 R5, R3.reuse, R2, 0x1, P6 ;  /* 0x0000000203057211 */ /* 0x040fe400030f0eff */
[----:B------:R-:W-:-:S04]  /*63c90*/  IADD3 R8, R3, c[0x0][0x198], RZ ;  /* 0x0000660003087a10 */ /* 0x000fc80007ffe0ff */
[----:B------:R-:W-:Y:S02]  /*63ca0*/  IADD3 R3, R8, c[0x0][0x198], RZ ;  /* 0x0000660008037a10 */ /* 0x000fe40007ffe0ff */
[----:B------:R-:W-:Y:S01]  /*63cb0*/  PRMT R16, R9, 0x7632, R16 ;  /* 0x0000763209107816 */ /* 0x000fe20000000010 */
[----:B--2---:R0:W-:Y:S01]  /*63cc0*/  @P5 STG.E.U16 [R4.64], R29 ;  /* 0x0000001d04005986 */ /* 0x0041e2000c101506 */
[----:B----4-:R-:W-:-:S03]  /*63cd0*/  ISETP.LT.AND P5, PT, R24, c[0x0][0x17c], !P0 ;  /* 0x00005f0018007a0c */ /* 0x010fc600047a1270 */
[----:B------:R-:W2:Y:S01]  /*63ce0*/  LDL.LU R24, [R1+0x167c] ;  /* 0x00167c0001187983 */ /* 0x000ea20000300800 */
[----:B---3--:R-:W-:Y:S02]  /*63cf0*/  ISETP.LT.AND P3, PT, R10, c[0x0][0x17c], !P0 ;  /* 0x00005f000a007a0c */ /* 0x008fe40004761270 */
[C---:B------:R-:W-:Y:S02]  /*63d00*/  LEA R10, P6, R8.reuse, R0, 0x1 ;  /* 0x00000000080a7211 */ /* 0x040fe400078c08ff */
[----:B------:R-:W-:Y:S02]  /*63d10*/  ISETP.LT.AND P4, PT, R11, c[0x0][0x17c], !P0 ;  /* 0x00005f000b007a0c */ /* 0x000fe40004781270 */
[----:B------:R-:W-:Y:S02]  /*63d20*/  LEA.HI.X.SX32 R11, R8, R2, 0x1, P6 ;  /* 0x00000002080b7211 */ /* 0x000fe400030f0eff */
[----:B0-----:R-:W-:Y:S02]  /*63d30*/  PRMT R4, R29, 0x7632, R4 ;  /* 0x000076321d047816 */ /* 0x001fe40000000004 */
[----:B------:R-:W-:-:S02]  /*63d40*/  LEA R28, P6, R3, R0, 0x1 ;  /* 0x00000000031c7211 */ /* 0x000fc400078c08ff */
[C---:B------:R-:W-:Y:S01]  /*63d50*/  IADD3 R5, R3.reuse, c[0x0][0x198], RZ ;  /* 0x0000660003057a10 */ /* 0x040fe20007ffe0ff */
[----:B------:R0:W-:Y:S01]  /*63d60*/  @P2 STG.E.U16 [R10.64], R4 ;  /* 0x000000040a002986 */ /* 0x0001e2000c101506 */
[----:B------:R-:W-:Y:S02]  /*63d70*/  LEA.HI.X.SX32 R29, R3, R2, 0x1, P6 ;  /* 0x00000002031d7211 */ /* 0x000fe400030f0eff */
[----:B------:R-:W-:-:S03]  /*63d80*/  IADD3 R3, R5, c[0x0][0x198], RZ ;  /* 0x0000660005037a10 */ /* 0x000fc60007ffe0ff */
[----:B------:R1:W-:Y:S01]  /*63d90*/  @P1 STG.E.U16 [R28.64], R9 ;  /* 0x000000091c001986 */ /* 0x0003e2000c101506 */
[----:B0-----:R-:W-:-:S03]  /*63da0*/  LEA R4, P6, R5, R0, 0x1 ;  /* 0x0000000005047211 */ /* 0x001fc600078c08ff */
[----:B------:R-:W3:Y:S01]  /*63db0*/  LDL.LU.64 R10, [R1+0x17c0] ;  /* 0x0017c000010a7983 */ /* 0x000ee20000300a00 */
[----:B------:R-:W-:Y:S02]  /*63dc0*/  LEA.HI.X.SX32 R5, R5, R2, 0x1, P6 ;  /* 0x0000000205057211 */ /* 0x000fe400030f0eff */
[C---:B------:R-:W-:Y:S01]  /*63dd0*/  LEA R8, P6, R3.reuse, R0, 0x1 ;  /* 0x0000000003087211 */ /* 0x040fe200078c08ff */
[----:B-1----:R-:W4:Y:S01]  /*63de0*/  LDL.LU R28, [R1+0x1680] ;  /* 0x00168000011c7983 */ /* 0x002f220000300800 */
[----:B-----5:R-:W-:Y:S02]  /*63df0*/  ISETP.LT.AND P2, PT, R20, c[0x0][0x17c], !P0 ;  /* 0x00005f0014007a0c */ /* 0x020fe40004741270 */
[----:B------:R-:W-:Y:S01]  /*63e00*/  ISETP.LT.AND P1, PT, R12, c[0x0][0x17c], !P0 ;  /* 0x00005f000c007a0c */ /* 0x000fe20004721270 */
[----:B------:R-:W5:Y:S01]  /*63e10*/  LDL.LU R29, [R1+0x34] ;  /* 0x00003400011d7983 */ /* 0x000f620000300800 */
[C---:B------:R-:W-:Y:S02]  /*63e20*/  IADD3 R12, R3.reuse, c[0x0][0x198], RZ ;  /* 0x00006600030c7a10 */ /* 0x040fe40007ffe0ff */
[----:B------:R-:W-:Y:S01]  /*63e30*/  LEA.HI.X.SX32 R9, R3, R2, 0x1, P6 ;  /* 0x0000000203097211 */ /* 0x000fe200030f0eff */
[----:B------:R-:W3:Y:S04]  /*63e40*/  LDL.LU R20, [R1+0x1684] ;  /* 0x0016840001147983 */ /* 0x000ee80000300800 */
[----:B------:R-:W3:Y:S04]  /*63e50*/  LDL.LU R3, [R1+0x64] ;  /* 0x0000640001037983 */ /* 0x000ee80000300800 */
[----:B------:R0:W-:Y:S01]  /*63e60*/  @P4 STG.E.U16 [R4.64], R16 ;  /* 0x0000001004004986 */ /* 0x0001e2000c101506 */
[----:B--2---:R-:W-:-:S03]  /*63e70*/  ISETP.LT.AND P4, PT, R24, c[0x0][0x17c], !P0 ;  /* 0x00005f0018007a0c */ /* 0x004fc60004781270 */
[----:B------:R-:W2:Y:S01]  /*63e80*/  LDL.LU R24, [R1+0x1688] ;  /* 0x0016880001187983 */ /* 0x000ea20000300800 */
[----:B0-----:R-:W-:Y:S01]  /*63e90*/  LEA R4, P6, R12, R0, 0x1 ;  /* 0x000000000c047211 */ /* 0x001fe200078c08ff */
[----:B---3--:R-:W-:-:S05]  /*63ea0*/  IMAD.MOV.U32 R5, RZ, RZ, R3 ;  /* 0x000000ffff057224 */ /* 0x008fca00078e0003 */
[----:B------:R0:W-:Y:S01]  /*63eb0*/  @P3 STG.E.U16 [R8.64], R5 ;  /* 0x0000000508003986 */ /* 0x0001e2000c101506 */
[----:B----4-:R-:W-:-:S03]  /*63ec0*/  ISETP.LT.AND P3, PT, R28, c[0x0][0x17c], !P0 ;  /* 0x00005f001c007a0c */ /* 0x010fc60004761270 */
[----:B------:R-:W3:Y:S01]  /*63ed0*/  LDL.LU R28, [R1+0x168c] ;  /* 0x00168c00011c7983 */ /* 0x000ee20000300800 */
[----:B0-----:R-:W-:Y:S01]  /*63ee0*/  IMAD.MOV.U32 R9, RZ, RZ, R5 ;  /* 0x000000ffff097224 */ /* 0x001fe200078e0005 */
[----:B------:R-:W-:-:S04]  /*63ef0*/  LEA.HI.X.SX32 R5, R12, R2, 0x1, P6 ;  /* 0x000000020c057211 */ /* 0x000fc800030f0eff */
[----:B------:R-:W-:-:S05]  /*63f00*/  PRMT R16, R9, 0x7632, R16 ;  /* 0x0000763209107816 */ /* 0x000fca0000000010 */
[----:B------:R0:W-:Y:S01]  /*63f10*/  @P5 STG.E.U16 [R4.64], R16 ;  /* 0x0000001004005986 */ /* 0x0001e2000c101506 */
[----:B------:R-:W-:-:S03]  /*63f20*/  ISETP.LT.AND P5, PT, R20, c[0x0][0x17c], !P0 ;  /* 0x00005f0014007a0c */ /* 0x000fc600047a1270 */
[----:B------:R-:W4:Y:S01]  /*63f30*/  LDL.LU R20, [R1+0x1690] ;  /* 0x0016900001147983 */ /* 0x000f220000300800 */
[----:B------:R-:W-:-:S04]  /*63f40*/  IADD3 R3, R12, c[0x0][0x198], RZ ;  /* 0x000066000c037a10 */ /* 0x000fc80007ffe0ff */
[----:B------:R-:W-:-:S04]  /*63f50*/  LEA R8, P6, R3, R0, 0x1 ;  /* 0x0000000003087211 */ /* 0x000fc800078c08ff */
[----:B------:R-:W-:-:S05]  /*63f60*/  LEA.HI.X.SX32 R9, R3, R2, 0x1, P6 ;  /* 0x0000000203097211 */ /* 0x000fca00030f0eff */
[----:B-----5:R1:W-:Y:S01]  /*63f70*/  @P2 STG.E.U16 [R8.64], R29 ;  /* 0x0000001d08002986 */ /* 0x0203e2000c101506 */
[----:B--2---:R-:W-:-:S03]  /*63f80*/  ISETP.LT.AND P2, PT, R24, c[0x0][0x17c], !P0 ;  /* 0x00005f0018007a0c */ /* 0x004fc60004741270 */
[----:B------:R-:W2:Y:S01]  /*63f90*/  LDL.LU R24, [R1+0x1694] ;  /* 0x0016940001187983 */ /* 0x000ea20000300800 */
[----:B------:R-:W-:-:S04]  /*63fa0*/  IADD3 R12, R3, c[0x0][0x198], RZ ;  /* 0x00006600030c7a10 */ /* 0x000fc80007ffe0ff */
[C---:B0-----:R-:W-:Y:S02]  /*63fb0*/  LEA R4, P6, R12.reuse, R0, 0x1 ;  /* 0x000000000c047211 */ /* 0x041fe400078c08ff */
[C---:B------:R-:W-:Y:S02]  /*63fc0*/  IADD3 R3, R12.reuse, c[0x0][0x198], RZ ;  /* 0x000066000c037a10 */ /* 0x040fe40007ffe0ff */
[----:B------:R-:W-:Y:S02]  /*63fd0*/  LEA.HI.X.SX32 R5, R12, R2, 0x1, P6 ;  /* 0x000000020c057211 */ /* 0x000fe400030f0eff */
[----:B-1----:R-:W-:Y:S02]  /*63fe0*/  LEA R8, P6, R3, R0, 0x1 ;  /* 0x0000000003087211 */ /* 0x002fe400078c08ff */
[----:B------:R-:W-:Y:S02]  /*63ff0*/  PRMT R16, R29, 0x7632, R16 ;  /* 0x000076321d107816 */ /* 0x000fe40000000010 */
[----:B------:R-:W-:-:S03]  /*64000*/  LEA.HI.X.SX32 R9, R3, R2, 0x1, P6 ;  /* 0x0000000203097211 */ /* 0x000fc600030f0eff */
[----:B------:R0:W-:Y:S04]  /*64010*/  @P1 STG.E.U16 [R4.64], R16 ;  /* 0x0000001004001986 */ /* 0x0001e8000c101506 */
[----:B------:R1:W-:Y:S01]  /*64020*/  @P4 STG.E.U16 [R8.64], R10 ;  /* 0x0000000a08004986 */ /* 0x0003e2000c101506 */
[----:B0-----:R-:W-:Y:S02]  /*64030*/  PRMT R16, R10, 0x7632, R16 ;  /* 0x000076320a107816 */ /* 0x001fe40000000010 */
[----:B------:R-:W-:Y:S02]  /*64040*/  IADD3 R12, R3, c[0x0][0x198], RZ ;  /* 0x00006600030c7a10 */ /* 0x000fe40007ffe0ff */
[----:B---3--:R-:W-:Y:S02]  /*64050*/  ISETP.LT.AND P1, PT, R28, c[0x0][0x17c], !P0 ;  /* 0x00005f001c007a0c */ /* 0x008fe40004721270 */
[----:B------:R-:W3:Y:S04]  /*64060*/  LDL.LU R28, [R1+0x1698] ;  /* 0x00169800011c7983 */ /* 0x000ee80000300800 */
[----:B-1----:R-:W5:Y:S01]  /*64070*/  LDL.LU R10, [R1+0x17b8] ;  /* 0x0017b800010a7983 */ /* 0x002f620000300800 */
[----:B----4-:R-:W-:-:S03]  /*64080*/  ISETP.LT.AND P4, PT, R20, c[0x0][0x17c], !P0 ;  /* 0x00005f0014007a0c */ /* 0x010fc60004781270 */
[----:B------:R-:W4:Y:S01]  /*64090*/  LDL.LU R20, [R1+0x169c] ;  /* 0x00169c0001147983 */ /* 0x000f220000300800 */
[----:B------:R-:W-:-:S04]  /*640a0*/  LEA R4, P6, R12, R0, 0x1 ;  /* 0x000000000c047211 */ /* 0x000fc800078c08ff */
[----:B------:R-:W-:-:S05]  /*640b0*/  LEA.HI.X.SX32 R5, R12, R2, 0x1, P6 ;  /* 0x000000020c057211 */ /* 0x000fca00030f0eff */
[----:B------:R0:W-:Y:S01]  /*640c0*/  @P3 STG.E.U16 [R4.64], R16 ;  /* 0x0000001004003986 */ /* 0x0001e2000c101506 */
[----:B--2---:R-:W-:-:S03]  /*640d0*/  ISETP.LT.AND P3, PT, R24, c[0x0][0x17c], !P0 ;  /* 0x00005f0018007a0c */ /* 0x004fc60004761270 */
[----:B------:R-:W2:Y:S04]  /*640e0*/  LDL.LU R24, [R1+0x16a0] ;  /* 0x0016a00001187983 */ /* 0x000ea80000300800 */
[----:B0-----:R-:W3:Y:S01]  /*640f0*/  LDL.LU R16, [R1+0x16a4] ;  /* 0x0016a40001107983 */ /* 0x001ee20000300800 */
[----:B------:R-:W-:-:S04]  /*64100*/  IADD3 R3, R12, c[0x0][0x198], RZ ;  /* 0x000066000c037a10 */ /* 0x000fc80007ffe0ff */
[C---:B------:R-:W-:Y:S02]  /*64110*/  LEA R8, P6, R3.reuse, R0, 0x1 ;  /* 0x0000000003087211 */ /* 0x040fe400078c08ff */
[C---:B------:R-:W-:Y:S02]  /*64120*/  IADD3 R12, R3.reuse, c[0x0][0x198], RZ ;  /* 0x00006600030c7a10 */ /* 0x040fe40007ffe0ff */
[----:B------:R-:W-:Y:S02]  /*64130*/  LEA.HI.X.SX32 R9, R3, R2, 0x1, P6 ;  /* 0x0000000203097211 */ /* 0x000fe400030f0eff */
[----:B------:R-:W-:-:S03]  /*64140*/  LEA R4, P6, R12, R0, 0x1 ;  /* 0x000000000c047211 */ /* 0x000fc600078c08ff */
[----:B------:R0:W-:Y:S01]  /*64150*/  @P5 STG.E.U16 [R8.64], R13 ;  /* 0x0000000d08005986 */ /* 0x0001e2000c101506 */
[----:B------:R-:W-:Y:S02]  /*64160*/  LEA.HI.X.SX32 R5, R12, R2, 0x1, P6 ;  /* 0x000000020c057211 */ /* 0x000fe400030f0eff */
[----:B0-----:R-:W-:-:S05]  /*64170*/  PRMT R13, R13, 0x7632, R13 ;  /* 0x000076320d0d7816 */ /* 0x001fca000000000d */
[----:B------:R0:W-:Y:S01]  /*64180*/  @P2 STG.E.U16 [R4.64], R13 ;  /* 0x0000000d04002986 */ /* 0x0001e2000c101506 */
[----:B------:R-:W-:-:S04]  /*64190*/  IADD3 R3, R12, c[0x0][0x198], RZ ;  /* 0x000066000c037a10 */ /* 0x000fc80007ffe0ff */
[C---:B------:R-:W-:Y:S02]  /*641a0*/  LEA R8, P6, R3.reuse, R0, 0x1 ;  /* 0x0000000003087211 */ /* 0x040fe400078c08ff */
[C---:B------:R-:W-:Y:S02]  /*641b0*/  IADD3 R12, R3.reuse, c[0x0][0x198], RZ ;  /* 0x00006600030c7a10 */ /* 0x040fe40007ffe0ff */
[----:B------:R-:W-:Y:S02]  /*641c0*/  LEA.HI.X.SX32 R9, R3, R2, 0x1, P6 ;  /* 0x0000000203097211 */ /* 0x000fe400030f0eff */
[----:B0-----:R-:W-:Y:S02]  /*641d0*/  LEA R4, P6, R12, R0, 0x1 ;  /* 0x000000000c047211 */ /* 0x001fe400078c08ff */
[----:B------:R-:W-:Y:S02]  /*641e0*/  PRMT R13, R6, 0x7632, R13 ;  /* 0x00007632060d7816 */ /* 0x000fe4000000000d */
[----:B------:R-:W-:-:S02]  /*641f0*/  LEA.HI.X.SX32 R5, R12, R2, 0x1, P6 ;  /* 0x000000020c057211 */ /* 0x000fc400030f0eff */
[----:B----4-:R-:W-:Y:S02]  /*64200*/  ISETP.LT.AND P2, PT, R20, c[0x0][0x17c], !P0 ;  /* 0x00005f0014007a0c */ /* 0x010fe40004741270 */
[----:B------:R-:W4:Y:S04]  /*64210*/  LDL.LU R20, [R1+0x16a8] ;  /* 0x0016a80001147983 */ /* 0x000f280000300800 */
[----:B------:R0:W-:Y:S04]  /*64220*/  @P1 STG.E.U16 [R8.64], R6 ;  /* 0x0000000608001986 */ /* 0x0001e8000c101506 */
[----:B------:R1:W-:Y:S04]  /*64230*/  @P4 STG.E.U16 [R4.64], R13 ;  /* 0x0000000d04004986 */ /* 0x0003e8000c101506 */
[----:B0-----:R-:W5:Y:S01]  /*64240*/  LDL.LU R6, [R1+0x17b4] ;  /* 0x0017b40001067983 */ /* 0x001f620000300800 */
[----:B--2---:R-:W-:-:S03]  /*64250*/  ISETP.LT.AND P1, PT, R24, c[0x0][0x17c], !P0 ;  /* 0x00005f0018007a0c */ /* 0x004fc60004721270 */
[----:B------:R-:W2:Y:S01]  /*64260*/  LDL.LU R24, [R1+0x16ac] ;  /* 0x0016ac0001187983 */ /* 0x000ea20000300800 */
[----:B---3--:R-:W-:-:S03]  /*64270*/  ISETP.LT.AND P4, PT, R16, c[0x0][0x17c], !P0 ;  /* 0x00005f0010007a0c */ /* 0x008fc60004781270 */
[----:B------:R-:W3:Y:S01]  /*64280*/  LDL.LU R16, [R1+0x16b0] ;  /* 0x0016b00001107983 */ /* 0x000ee20000300800 */
[----:B------:R-:W-:-:S04]  /*64290*/  IADD3 R3, R12, c[0x0][0x198], RZ ;  /* 0x000066000c037a10 */ /* 0x000fc80007ffe0ff */
[----:B------:R-:W-:-:S04]  /*642a0*/  LEA R8, P6, R3, R0, 0x1 ;  /* 0x0000000003087211 */ /* 0x000fc800078c08ff */
        /* <DEDUP_REMOVED lines=10> */
[----:B------:R-:W-:Y:S04]  /*64350*/  @P5 STG.E.U16 [R4.64], R25 ;  /* 0x0000001904005986 */ /* 0x000fe8000c101506 */
[----:B------:R0:W-:Y:S01]  /*64360*/  @P2 STG.E.U16 [R8.64], R17 ;  /* 0x0000001108002986 */ /* 0x0001e2000c101506 */
[----:B----4-:R-:W-:-:S03]  /*64370*/  ISETP.LT.AND P3, PT, R20, c[0x0][0x17c], !P0 ;  /* 0x00005f0014007a0c */ /* 0x010fc60004761270 */
[----:B------:R-:W4:Y:S04]  /*64380*/  LDL.LU R20, [R1+0x16b4] ;  /* 0x0016b40001147983 */ /* 0x000f280000300800 */
[----:B------:R-:W5:Y:S01]  /*64390*/  LDL.LU R28, [R1+0x58] ;  /* 0x00005800011c7983 */ /* 0x000f620000300800 */
[----:B--2---:R-:W-:-:S03]  /*643a0*/  ISETP.LT.AND P5, PT, R24, c[0x0][0x17c], !P0 ;  /* 0x00005f0018007a0c */ /* 0x004fc600047a1270 */
[----:B------:R-:W2:Y:S01]  /*643b0*/  LDL.LU R24, [R1+0x16b8] ;  /* 0x0016b80001187983 */ /* 0x000ea20000300800 */
[----:B---3--:R-:W-:-:S03]  /*643c0*/  ISETP.LT.AND P2, PT, R16, c[0x0][0x17c], !P0 ;  /* 0x00005f0010007a0c */ /* 0x008fc60004741270 */
[----:B------:R-:W3:Y:S01]  /*643d0*/  LDL.LU R16, [R1+0x16bc] ;  /* 0x0016bc0001107983 */ /* 0x000ee20000300800 */
[----:B------:R-:W-:Y:S02]  /*643e0*/  IADD3 R12, R3, c[0x0][0x198], RZ ;  /* 0x00006600030c7a10 */ /* 0x000fe40007ffe0ff */
[----:B0-----:R-:W-:Y:S01]  /*643f0*/  PRMT R17, R17, 0x7632, R17 ;  /* 0x0000763211117816 */ /* 0x001fe20000000011 */
        /* <DEDUP_REMOVED lines=11> */
[----:B0-----:R-:W-:Y:S02]  /*644b0*/  PRMT R21, R21, 0x7632, R21 ;  /* 0x0000763215157816 */ /* 0x001fe40000000015 */
[----:B----4-:R-:W-:Y:S02]  /*644c0*/  ISETP.LT.AND P1, PT, R20, c[0x0][0x17c], !P0 ;  /* 0x00005f0014007a0c */ /* 0x010fe40004721270 */
[----:B------:R-:W4:Y:S04]  /*644d0*/  LDL.LU R20, [R1+0x16c0] ;  /* 0x0016c00001147983 */ /* 0x000f280000300800 */
[----:B------:R-:W4:Y:S04]  /*644e0*/  LDL.LU R17, [R1+0x16c4] ;  /* 0x0016c40001117983 */ /* 0x000f280000300800 */
[----:B------:R0:W-:Y:S01]  /*644f0*/  @P3 STG.E.U16 [R4.64], R21 ;  /* 0x0000001504003986 */ /* 0x0001e2000c101506 */
[----:B--2---:R-:W-:-:S03]  /*64500*/  ISETP.LT.AND P4, PT, R24, c[0x0][0x17c], !P0 ;  /* 0x00005f0018007a0c */ /* 0x004fc60004781270 */
[----:B------:R-:W2:Y:S01]  /*64510*/  LDL.LU R24, [R1+0x78] ;  /* 0x0000780001187983 */ /* 0x000ea20000300800 */
[----:B---3--:R-:W-:-:S03]  /*64520*/  ISETP.LT.AND P3, PT, R16, c[0x0][0x17c], !P0 ;  /* 0x00005f0010007a0c */ /* 0x008fc60004761270 */
[----:B------:R-:W3:Y:S01]  /*64530*/  LDL.LU R16, [R1+0x16c8] ;  /* 0x0016c80001107983 */ /* 0x000ee20000300800 */
[----:B------:R-:W-:-:S04]  /*64540*/  IADD3 R3, R12, c[0x0][0x198], RZ ;  /* 0x000066000c037a10 */ /* 0x000fc80007ffe0ff */
[C---:B------:R-:W-:Y:S02]  /*64550*/  LEA R8, P6, R3.reuse, R0, 0x1 ;  /* 0x0000000003087211 */ /* 0x040fe400078c08ff */
[C---:B------:R-:W-:Y:S02]  /*64560*/  IADD3 R12, R3.reuse, c[0x0][0x198], RZ ;  /* 0x00006600030c7a10 */ /* 0x040fe40007ffe0ff */
[----:B------:R-:W-:Y:S02]  /*64570*/  LEA.HI.X.SX32 R9, R3, R2, 0x1, P6 ;  /* 0x0000000203097211 */ /* 0x000fe400030f0eff */
[----:B0-----:R-:W-:Y:S02]  /*64580*/  LEA R4, P6, R12, R0, 0x1 ;  /* 0x000000000c047211 */ /* 0x001fe400078c08ff */
[----:B-----5:R-:W-:Y:S02]  /*64590*/  PRMT R13, R28, 0x7632, R13 ;  /* 0x000076321c0d7816 */ /* 0x020fe4000000000d */
[C---:B------:R-:W-:Y:S01]  /*645a0*/  LEA.HI.X.SX32 R5, R12.reuse, R2, 0x1, P6 ;  /* 0x000000020c057211 */ /* 0x040fe200030f0eff */
[----:B------:R0:W-:Y:S04]  /*645b0*/  @P5 STG.E.U16 [R8.64], R28 ;  /* 0x0000001c08005986 */ /* 0x0001e8000c101506 */
[----:B------:R1:W-:Y:S01]  /*645c0*/  @P2 STG.E.U16 [R4.64], R13 ;  /* 0x0000000d04002986 */ /* 0x0003e2000c101506 */
[----:B------:R-:W-:-:S04]  /*645d0*/  IADD3 R3, R12, c[0x0][0x198], RZ ;  /* 0x000066000c037a10 */ /* 0x000fc80007ffe0ff */
[----:B0-----:R-:W-:-:S04]  /*645e0*/  LEA R8, P6, R3, R0, 0x1 ;  /* 0x0000000003087211 */ /* 0x001fc800078c08ff */
[----:B------:R-:W-:-:S05]  /*645f0*/  LEA.HI.X.SX32 R9, R3, R2, 0x1, P6 ;  /* 0x0000000203097211 */ /* 0x000fca00030f0eff */
[----:B------:R0:W-:Y:S01]  /*64600*/  @P1 STG.E.U16 [R8.64], R29 ;  /* 0x0000001d08001986 */ /* 0x0001e2000c101506 */
[----:B----4-:R-:W-:-:S03]  /*64610*/  ISETP.LT.AND P5, PT, R20, c[0x0][0x17c], !P0 ;  /* 0x00005f0014007a0c */ /* 0x010fc600047a1270 */
[----:B------:R-:W4:Y:S01]  /*64620*/  LDL.LU R20, [R1+0x16cc] ;  /* 0x0016cc0001147983 */ /* 0x000f220000300800 */
[----:B------:R-:W-:-:S03]  /*64630*/  ISETP.LT.AND P2, PT, R17, c[0x0][0x17c], !P0 ;  /* 0x00005f0011007a0c */ /* 0x000fc60004741270 */
[----:B------:R-:W5:Y:S01]  /*64640*/  LDL.LU R17, [R1+0x16d0] ;  /* 0x0016d00001117983 */ /* 0x000f620000300800 */
[----:B---3--:R-:W-:-:S03]  /*64650*/  ISETP.LT.AND P1, PT, R16, c[0x0][0x17c], !P0 ;  /* 0x00005f0010007a0c */ /* 0x008fc60004721270 */
[----:B------:R-:W3:Y:S01]  /*64660*/  LDL.LU R16, [R1+0x16d4] ;  /* 0x0016d40001107983 */ /* 0x000ee20000300800 */
[----:B------:R-:W-:-:S04]  /*64670*/  IADD3 R12, R3, c[0x0][0x198], RZ ;  /* 0x00006600030c7a10 */ /* 0x000fc80007ffe0ff */
[C---:B-1----:R-:W-:Y:S02]  /*64680*/  LEA R4, P6, R12.reuse, R0, 0x1 ;  /* 0x000000000c047211 */ /* 0x042fe400078c08ff */
[C---:B------:R-:W-:Y:S02]  /*64690*/  IADD3 R3, R12.reuse, c[0x0][0x198], RZ ;  /* 0x000066000c037a10 */ /* 0x040fe40007ffe0ff */
[----:B------:R-:W-:Y:S02]  /*646a0*/  LEA.HI.X.SX32 R5, R12, R2, 0x1, P6 ;  /* 0x000000020c057211 */ /* 0x000fe400030f0eff */
[----:B0-----:R-:W-:Y:S02]  /*646b0*/  LEA R8, P6, R3, R0, 0x1 ;  /* 0x0000000003087211 */ /* 0x001fe400078c08ff */
[----:B------:R-:W-:Y:S02]  /*646c0*/  PRMT R13, R29, 0x7632, R13 ;  /* 0x000076321d0d7816 */ /* 0x000fe4000000000d */
[----:B------:R-:W3:Y:S01]  /*646d0*/  LDL.LU R29, [R1+0xa8] ;  /* 0x0000a800011d7983 */ /* 0x000ee20000300800 */
[----:B------:R-:W-:-:S03]  /*646e0*/  LEA.HI.X.SX32 R9, R3, R2, 0x1, P6 ;  /* 0x0000000203097211 */ /* 0x000fc600030f0eff */
[----:B------:R-:W3:Y:S04]  /*646f0*/  LDL.LU R21, [R1+0x16d8] ;  /* 0x0016d80001157983 */ /* 0x000ee80000300800 */
[----:B------:R0:W-:Y:S04]  /*64700*/  @P4 STG.E.U16 [R4.64], R13 ;  /* 0x0000000d04004986 */ /* 0x0001e8000c101506 */
[----:B--2---:R1:W-:Y:S01]  /*64710*/  @P3 STG.E.U16 [R8.64], R24 ;  /* 0x0000001808003986 */ /* 0x0043e2000c101506 */
[----:B------:R-:W-:-:S04]  /*64720*/  IADD3 R12, R3, c[0x0][0x198], RZ ;  /* 0x00006600030c7a10 */ /* 0x000fc80007ffe0ff */
[----:B0-----:R-:W-:Y:S02]  /*64730*/  LEA R4, P6, R12, R0, 0x1 ;  /* 0x000000000c047211 */ /* 0x001fe400078c08ff */
[----:B------:R-:W-:Y:S02]  /*64740*/  PRMT R13, R24, 0x7632, R13 ;  /* 0x00007632180d7816 */ /* 0x000fe4000000000d */
[----:B------:R-:W-:-:S05]  /*64750*/  LEA.HI.X.SX32 R5, R12, R2, 0x1, P6 ;  /* 0x000000020c057211 */ /* 0x000fca00030f0eff */
[----:B------:R0:W-:Y:S01]  /*64760*/  @P5 STG.E.U16 [R4.64], R13 ;  /* 0x0000000d04005986 */ /* 0x0001e2000c101506 */
[----:B-----5:R-:W-:-:S03]  /*64770*/  ISETP.LT.AND P3, PT, R17, c[0x0][0x17c], !P0 ;  /* 0x00005f0011007a0c */ /* 0x020fc60004761270 */
[----:B------:R-:W2:Y:S01]  /*64780*/  LDL.LU R17, [R1+0x16dc] ;  /* 0x0016dc0001117983 */ /* 0x000ea20000300800 */
[----:B----4-:R-:W-:-:S03]  /*64790*/  ISETP.LT.AND P4, PT, R20, c[0x0][0x17c], !P0 ;  /* 0x00005f0014007a0c */ /* 0x010fc60004781270 */
[----:B------:R-:W4:Y:S01]  /*647a0*/  LDL.LU R20, [R1+0x98] ;  /* 0x0000980001147983 */ /* 0x000f220000300800 */
[----:B---3--:R-:W-:-:S03]  /*647b0*/  ISETP.LT.AND P5, PT, R16, c[0x0][0x17c], !P0 ;  /* 0x00005f0010007a0c */ /* 0x008fc600047a1270 */
[----:B------:R-:W3:Y:S01]  /*647c0*/  LDL.LU R16, [R1+0x16e0] ;  /* 0x0016e00001107983 */ /* 0x000ee20000300800 */
[----:B------:R-:W-:-:S04]  /*647d0*/  IADD3 R3, R12, c[0x0][0x198], RZ ;  /* 0x000066000c037a10 */ /* 0x000fc80007ffe0ff */
[C---:B-1----:R-:W-:Y:S02]  /*647e0*/  LEA R8, P6, R3.reuse, R0, 0x1 ;  /* 0x0000000003087211 */ /* 0x042fe400078c08ff */
[C---:B------:R-:W-:Y:S02]  /*647f0*/  IADD3 R12, R3.reuse, c[0x0][0x198], RZ ;  /* 0x00006600030c7a10 */ /* 0x040fe40007ffe0ff */
[----:B------:R-:W-:Y:S02]  /*64800*/  LEA.HI.X.SX32 R9, R3, R2, 0x1, P6 ;  /* 0x0000000203097211 */ /* 0x000fe400030f0eff */
[C---:B0-----:R-:W-:Y:S02]  /*64810*/  LEA R4, P6, R12.reuse, R0, 0x1 ;  /* 0x000000000c047211 */ /* 0x041fe400078c08ff */
[C---:B------:R-:W-:Y:S01]  /*64820*/  IADD3 R3, R12.reuse, c[0x0][0x198], RZ ;  /* 0x000066000c037a10 */ /* 0x040fe20007ffe0ff */
[----:B------:R0:W-:Y:S01]  /*64830*/  @P2 STG.E.U16 [R8.64], R6 ;  /* 0x0000000608002986 */ /* 0x0001e2000c101506 */
[----:B------:R-:W-:-:S02]  /*64840*/  LEA.HI.X.SX32 R5, R12, R2, 0x1, P6 ;  /* 0x000000020c057211 */ /* 0x000fc400030f0eff */
[----:B------:R-:W-:Y:S02]  /*64850*/  PRMT R12, R6, 0x7632, R12 ;  /* 0x00007632060c7816 */ /* 0x000fe4000000000c */
[----:B------:R-:W-:Y:S02]  /*64860*/  ISETP.LT.AND P2, PT, R21, c[0x0][0x17c], !P0 ;  /* 0x00005f0015007a0c */ /* 0x000fe40004741270 */
[----:B------:R-:W5:Y:S04]  /*64870*/  LDL.LU R21, [R1+0x16e4] ;  /* 0x0016e40001157983 */ /* 0x000f680000300800 */
[----:B------:R-:W5:Y:S04]  /*64880*/  LDL.LU R13, [R1+0x16e8] ;  /* 0x0016e800010d7983 */ /* 0x000f680000300800 */
[----:B------:R1:W-:Y:S04]  /*64890*/  @P1 STG.E.U16 [R4.64], R12 ;  /* 0x0000000c04001986 */ /* 0x0003e8000c101506 */
[----:B------:R-:W5:Y:S01]  /*648a0*/  LDL.LU R24, [R1+0x88] ;  /* 0x0000880001187983 */ /* 0x000f620000300800 */
[----:B0-----:R-:W-:-:S04]  /*648b0*/  LEA R8, P6, R3, R0, 0x1 ;  /* 0x0000000003087211 */ /* 0x001fc800078c08ff */
[----:B------:R-:W-:-:S05]  /*648c0*/  LEA.HI.X.SX32 R9, R3, R2, 0x1, P6 ;  /* 0x0000000203097211 */ /* 0x000fca00030f0eff */
[----:B------:R0:W-:Y:S01]  /*648d0*/  @P4 STG.E.U16 [R8.64], R29 ;  /* 0x0000001d08004986 */ /* 0x0001e2000c101506 */
[----:B--2---:R-:W-:-:S03]  /*648e0*/  ISETP.LT.AND P1, PT, R17, c[0x0][0x17c], !P0 ;  /* 0x00005f0011007a0c */ /* 0x004fc60004721270 */
[----:B------:R-:W2:Y:S01]  /*648f0*/  LDL.LU R17, [R1+0x16ec] ;  /* 0x0016ec0001117983 */ /* 0x000ea20000300800 */
[----:B---3--:R-:W-:-:S03]  /*64900*/  ISETP.LT.AND P4, PT, R16, c[0x0][0x17c], !P0 ;  /* 0x00005f0010007a0c */ /* 0x008fc60004781270 */
[----:B------:R-:W3:Y:S01]  /*64910*/  LDL.LU R16, [R1+0x16f0] ;  /* 0x0016f00001107983 */ /* 0x000ee20000300800 */
[----:B------:R-:W-:-:S04]  /*64920*/  IADD3 R6, R3, c[0x0][0x198], RZ ;  /* 0x0000660003067a10 */ /* 0x000fc80007ffe0ff */
[C---:B-1----:R-:W-:Y:S02]  /*64930*/  LEA R4, P6, R6.reuse, R0, 0x1 ;  /* 0x0000000006047211 */ /* 0x042fe400078c08ff */
[C---:B------:R-:W-:Y:S02]  /*64940*/  IADD3 R3, R6.reuse, c[0x0][0x198], RZ ;  /* 0x0000660006037a10 */ /* 0x040fe40007ffe0ff */
[----:B------:R-:W-:Y:S02]  /*64950*/  LEA.HI.X.SX32 R5, R6, R2, 0x1, P6 ;  /* 0x0000000206057211 */ /* 0x000fe400030f0eff */
[----:B------:R-:W-:Y:S02]  /*64960*/  PRMT R12, R29, 0x7632, R12 ;  /* 0x000076321d0c7816 */ /* 0x000fe4000000000c */
[C---:B0-----:R-:W-:Y:S02]  /*64970*/  LEA R8, P6, R3.reuse, R0, 0x1 ;  /* 0x0000000003087211 */ /* 0x041fe400078c08ff */
[C---:B------:R-:W-:Y:S01]  /*64980*/  IADD3 R6, R3.reuse, c[0x0][0x198], RZ ;  /* 0x0000660003067a10 */ /* 0x040fe20007ffe0ff */
[----:B------:R0:W-:Y:S01]  /*64990*/  @P3 STG.E.U16 [R4.64], R12 ;  /* 0x0000000c04003986 */ /* 0x0001e2000c101506 */
[----:B------:R-:W-:-:S05]  /*649a0*/  LEA.HI.X.SX32 R9, R3, R2, 0x1, P6 ;  /* 0x0000000203097211 */ /* 0x000fca00030f0eff */
[----:B----4-:R1:W-:Y:S01]  /*649b0*/  @P5 STG.E.U16 [R8.64], R20 ;  /* 0x0000001408005986 */ /* 0x0103e2000c101506 */
[----:B-----5:R-:W-:-:S03]  /*649c0*/  ISETP.LT.AND P5, PT, R13, c[0x0][0x17c], !P0 ;  /* 0x00005f000d007a0c */ /* 0x020fc600047a1270 */
[----:B------:R-:W4:Y:S01]  /*649d0*/  LDL.LU R13, [R1+0x16f4] ;  /* 0x0016f400010d7983 */ /* 0x000f220000300800 */
[----:B0-----:R-:W-:Y:S02]  /*649e0*/  LEA R4, P6, R6, R0, 0x1 ;  /* 0x0000000006047211 */ /* 0x001fe400078c08ff */
[----:B------:R-:W-:Y:S01]  /*649f0*/  PRMT R12, R20, 0x7632, R12 ;  /* 0x00007632140c7816 */ /* 0x000fe2000000000c */
[----:B------:R-:W5:Y:S01]  /*64a00*/  LDL.LU R29, [R1+0x68] ;  /* 0x00006800011d7983 */ /* 0x000f620000300800 */
[----:B------:R-:W-:-:S05]  /*64a10*/  LEA.HI.X.SX32 R5, R6, R2, 0x1, P6 ;  /* 0x0000000206057211 */ /* 0x000fca00030f0eff */
[----:B------:R0:W-:Y:S01]  /*64a20*/  @P2 STG.E.U16 [R4.64], R12 ;  /* 0x0000000c04002986 */ /* 0x0001e2000c101506 */
[----:B------:R-:W-:-:S04]  /*64a30*/  IADD3 R3, R6, c[0x0][0x198], RZ ;  /* 0x0000660006037a10 */ /* 0x000fc80007ffe0ff */
[----:B-1----:R-:W-:-:S04]  /*64a40*/  LEA R8, P6, R3, R0, 0x1 ;  /* 0x0000000003087211 */ /* 0x002fc800078c08ff */
[----:B------:R-:W-:Y:S02]  /*64a50*/  LEA.HI.X.SX32 R9, R3, R2, 0x1, P6 ;  /* 0x0000000203097211 */ /* 0x000fe400030f0eff */
[----:B--2---:R-:W-:Y:S02]  /*64a60*/  ISETP.LT.AND P2, PT, R17, c[0x0][0x17c], !P0 ;  /* 0x00005f0011007a0c */ /* 0x004fe40004741270 */
[----:B------:R-:W2:Y:S01]  /*64a70*/  LDL.LU R17, [R1+0x16f8] ;  /* 0x0016f80001117983 */ /* 0x000ea20000300800 */
[----:B------:R-:W-:-:S03]  /*64a80*/  ISETP.LT.AND P3, PT, R21, c[0x0][0x17c], !P0 ;  /* 0x00005f0015007a0c */ /* 0x000fc60004761270 */
[----:B------:R1:W-:Y:S04]  /*64a90*/  @P1 STG.E.U16 [R8.64], R24 ;  /* 0x0000001808001986 */ /* 0x0003e8000c101506 */
[----:B------:R-:W5:Y:S01]  /*64aa0*/  LDL.LU R21, [R1+0x16fc] ;  /* 0x0016fc0001157983 */ /* 0x000f620000300800 */
[----:B---3--:R-:W-:-:S03]  /*64ab0*/  ISETP.LT.AND P1, PT, R16, c[0x0][0x17c], !P0 ;  /* 0x00005f0010007a0c */ /* 0x008fc60004721270 */
[----:B------:R-:W3:Y:S01]  /*64ac0*/  LDL.LU R16, [R1+0x1700] ;  /* 0x0017000001107983 */ /* 0x000ee20000300800 */
[----:B------:R-:W-:-:S04]  /*64ad0*/  IADD3 R6, R3, c[0x0][0x198], RZ ;  /* 0x0000660003067a10 */ /* 0x000fc80007ffe0ff */
[C---:B0-----:R-:W-:Y:S02]  /*64ae0*/  LEA R4, P6, R6.reuse, R0, 0x1 ;  /* 0x0000000006047211 */ /* 0x041fe400078c08ff */
[C---:B------:R-:W-:Y:S02]  /*64af0*/  IADD3 R3, R6.reuse, c[0x0][0x198], RZ ;  /* 0x0000660006037a10 */ /* 0x040fe40007ffe0ff */
[----:B------:R-:W-:Y:S02]  /*64b00*/  LEA.HI.X.SX32 R5, R6, R2, 0x1, P6 ;  /* 0x0000000206057211 */ /* 0x000fe400030f0eff */
[----:B------:R-:W-:Y:S02]  /*64b10*/  PRMT R12, R24, 0x7632, R12 ;  /* 0x00007632180c7816 */ /* 0x000fe4000000000c */
[C---:B-1----:R-:W-:Y:S01]  /*64b20*/  LEA R8, P6, R3.reuse, R0, 0x1 ;  /* 0x0000000003087211 */ /* 0x042fe200078c08ff */
[----:B------:R-:W3:Y:S03]  /*64b30*/  LDL.LU R24, [R1+0x38] ;  /* 0x0000380001187983 */ /* 0x000ee60000300800 */
[----:B------:R-:W-:Y:S01]  /*64b40*/  LEA.HI.X.SX32 R9, R3, R2, 0x1, P6 ;  /* 0x0000000203097211 */ /* 0x000fe200030f0eff */
[----:B------:R0:W-:Y:S01]  /*64b50*/  @P4 STG.E.U16 [R4.64], R12 ;  /* 0x0000000c04004986 */ /* 0x0001e2000c101506 */
[----:B----4-:R-:W-:-:S03]  /*64b60*/  ISETP.LT.AND P4, PT, R13, c[0x0][0x17c], !P0 ;  /* 0x00005f000d007a0c */ /* 0x010fc60004781270 */
[----:B------:R-:W4:Y:S04]  /*64b70*/  LDL.LU R13, [R1+0x1704] ;  /* 0x00170400010d7983 */ /* 0x000f280000300800 */
[----:B------:R1:W-:Y:S04]  /*64b80*/  @P3 STG.E.U16 [R8.64], R10 ;  /* 0x0000000a08003986 */ /* 0x0003e8000c101506 */
[----:B------:R-:W4:Y:S01]  /*64b90*/  LDL.LU R20, [R1+0x1708] ;  /* 0x0017080001147983 */ /* 0x000f220000300800 */
[----:B------:R-:W-:-:S04]  /*64ba0*/  IADD3 R6, R3, c[0x0][0x198], RZ ;  /* 0x0000660003067a10 */ /* 0x000fc80007ffe0ff */
[C---:B0-----:R-:W-:Y:S02]  /*64bb0*/  LEA R4, P6, R6.reuse, R0, 0x1 ;  /* 0x0000000006047211 */ /* 0x041fe400078c08ff */
[C---:B------:R-:W-:Y:S02]  /*64bc0*/  IADD3 R3, R6.reuse, c[0x0][0x198], RZ ;  /* 0x0000660006037a10 */ /* 0x040fe40007ffe0ff */
[----:B------:R-:W-:Y:S02]  /*64bd0*/  LEA.HI.X.SX32 R5, R6, R2, 0x1, P6 ;  /* 0x0000000206057211 */ /* 0x000fe400030f0eff */
[C---:B-1----:R-:W-:Y:S02]  /*64be0*/  LEA R8, P6, R3.reuse, R0, 0x1 ;  /* 0x0000000003087211 */ /* 0x042fe400078c08ff */
[----:B------:R-:W-:Y:S02]  /*64bf0*/  PRMT R10, R10, 0x7632, R10 ;  /* 0x000076320a0a7816 */ /* 0x000fe4000000000a */
[----:B------:R-:W-:-:S02]  /*64c00*/  LEA.HI.X.SX32 R9, R3, R2, 0x1, P6 ;  /* 0x0000000203097211 */ /* 0x000fc400030f0eff */
[----:B--2---:R-:W-:Y:S02]  /*64c10*/  ISETP.LT.AND P3, PT, R17, c[0x0][0x17c], !P0 ;  /* 0x00005f0011007a0c */ /* 0x004fe40004761270 */
[----:B------:R-:W2:Y:S04]  /*64c20*/  LDL.LU R17, [R1+0x170c] ;  /* 0x00170c0001117983 */ /* 0x000ea80000300800 */
[----:B------:R0:W-:Y:S04]  /*64c30*/  @P5 STG.E.U16 [R4.64], R10 ;  /* 0x0000000a04005986 */ /* 0x0001e8000c101506 */
[----:B-----5:R1:W-:Y:S01]  /*64c40*/  @P2 STG.E.U16 [R8.64], R29 ;  /* 0x0000001d08002986 */ /* 0x0203e2000c101506 */
[----:B---3--:R-:W-:-:S03]  /*64c50*/  ISETP.LT.AND P2, PT, R16, c[0x0][0x17c], !P0 ;  /* 0x00005f0010007a0c */ /* 0x008fc60004741270 */
[----:B------:R-:W3:Y:S01]  /*64c60*/  LDL.LU R16, [R1+0x1710] ;  /* 0x0017100001107983 */ /* 0x000ee20000300800 */
[----:B------:R-:W-:-:S04]  /*64c70*/  IADD3 R6, R3, c[0x0][0x198], RZ ;  /* 0x0000660003067a10 */ /* 0x000fc80007ffe0ff */
[C---:B0-----:R-:W-:Y:S02]  /*64c80*/  LEA R4, P6, R6.reuse, R0, 0x1 ;  /* 0x0000000006047211 */ /* 0x041fe400078c08ff */
[C---:B------:R-:W-:Y:S02]  /*64c90*/  IADD3 R3, R6.reuse, c[0x0][0x198], RZ ;  /* 0x0000660006037a10 */ /* 0x040fe40007ffe0ff */
[----:B------:R-:W-:Y:S02]  /*64ca0*/  LEA.HI.X.SX32 R5, R6, R2, 0x1, P6 ;  /* 0x0000000206057211 */ /* 0x000fe400030f0eff */
[----:B------:R-:W-:Y:S02]  /*64cb0*/  PRMT R10, R29, 0x7632, R10 ;  /* 0x000076321d0a7816 */ /* 0x000fe4000000000a */
[C---:B-1----:R-:W-:Y:S02]  /*64cc0*/  LEA R8, P6, R3.reuse, R0, 0x1 ;  /* 0x0000000003087211 */ /* 0x042fe400078c08ff */
[C---:B------:R-:W-:Y:S01]  /*64cd0*/  IADD3 R6, R3.reuse, c[0x0][0x198], RZ ;  /* 0x0000660003067a10 */ /* 0x040fe20007ffe0ff */
[----:B------:R0:W-:Y:S01]  /*64ce0*/  @P1 STG.E.U16 [R4.64], R10 ;  /* 0x0000000a04001986 */ /* 0x0001e2000c101506 */
[----:B------:R-:W-:-:S02]  /*64cf0*/  LEA.HI.X.SX32 R9, R3, R2, 0x1, P6 ;  /* 0x0000000203097211 */ /* 0x000fc400030f0eff */
[----:B0-----:R-:W-:Y:S02]  /*64d00*/  LEA R4, P6, R6, R0, 0x1 ;  /* 0x0000000006047211 */ /* 0x001fe400078c08ff */
[----:B------:R-:W-:Y:S02]  /*64d10*/  PRMT R10, R24, 0x7632, R10 ;  /* 0x00007632180a7816 */ /* 0x000fe4000000000a */
[----:B------:R-:W-:Y:S02]  /*64d20*/  LEA.HI.X.SX32 R5, R6, R2, 0x1, P6 ;  /* 0x0000000206057211 */ /* 0x000fe400030f0eff */
[----:B----4-:R-:W-:Y:S02]  /*64d30*/  ISETP.LT.AND P1, PT, R13, c[0x0][0x17c], !P0 ;  /* 0x00005f000d007a0c */ /* 0x010fe40004721270 */
[----:B------:R-:W4:Y:S04]  /*64d40*/  LDL.LU R13, [R1+0x1714] ;  /* 0x00171400010d7983 */ /* 0x000f280000300800 */
[----:B------:R0:W-:Y:S04]  /*64d50*/  @P4 STG.E.U16 [R8.64], R24 ;  /* 0x0000001808004986 */ /* 0x0001e8000c101506 */
[----:B------:R1:W-:Y:S04]  /*64d60*/  @P3 STG.E.U16 [R4.64], R10 ;  /* 0x0000000a04003986 */ /* 0x0003e8000c101506 */
[----:B0-----:R-:W5:Y:S01]  /*64d70*/  LDL.LU R24, [R1+0x1718] ;  /* 0x0017180001187983 */ /* 0x001f620000300800 */
[----:B------:R-:W-:-:S02]  /*64d80*/  ISETP.LT.AND P5, PT, R21, c[0x0][0x17c], !P0 ;  /* 0x00005f0015007a0c */ /* 0x000fc400047a1270 */
[----:B------:R-:W-:Y:S02]  /*64d90*/  IADD3 R3, R6, c[0x0][0x198], RZ ;  /* 0x0000660006037a10 */ /* 0x000fe40007ffe0ff */
[----:B--2---:R-:W-:Y:S02]  /*64da0*/  ISETP.LT.AND P3, PT, R17, c[0x0][0x17c], !P0 ;  /* 0x00005f0011007a0c */ /* 0x004fe40004761270 */
[----:B------:R-:W2:Y:S01]  /*64db0*/  LDL.LU R17, [R1+0x171c] ;  /* 0x00171c0001117983 */ /* 0x000ea20000300800 */
[----:B------:R-:W-:-:S04]  /*64dc0*/  LEA R8, P6, R3, R0, 0x1 ;  /* 0x0000000003087211 */ /* 0x000fc800078c08ff */
[----:B------:R-:W-:Y:S02]  /*64dd0*/  LEA.HI.X.SX32 R9, R3, R2, 0x1, P6 ;  /* 0x0000000203097211 */ /* 0x000fe400030f0eff */
[----:B-1----:R-:W-:-:S03]  /*64de0*/  PRMT R10, R11, 0x7632, R10 ;  /* 0x000076320b0a7816 */ /* 0x002fc6000000000a */
[----:B------:R0:W-:Y:S04]  /*64df0*/  @P5 STG.E.U16 [R8.64], R11 ;  /* 0x0000000b08005986 */ /* 0x0001e8000c101506 */
[----:B0-----:R-:W5:Y:S01]  /*64e00*/  LDL.LU R11, [R1+0x17b0] ;  /* 0x0017b000010b7983 */ /* 0x001f620000300800 */
[----:B---3--:R-:W-:-:S03]  /*64e10*/  ISETP.LT.AND P5, PT, R16, c[0x0][0x17c], !P0 ;  /* 0x00005f0010007a0c */ /* 0x008fc600047a1270 */
[----:B------:R-:W3:Y:S01]  /*64e20*/  LDL.LU R16, [R1+0x1720] ;  /* 0x0017200001107983 */ /* 0x000ee20000300800 */
[----:B------:R-:W-:Y:S02]  /*64e30*/  IADD3 R6, R3, c[0x0][0x198], RZ ;  /* 0x0000660003067a10 */ /* 0x000fe40007ffe0ff */
[----:B------:R-:W-:Y:S01]  /*64e40*/  ISETP.LT.AND P4, PT, R20, c[0x0][0x17c], !P0 ;  /* 0x00005f0014007a0c */ /* 0x000fe20004781270 */
[----:B------:R-:W5:Y:S01]  /*64e50*/  LDL.LU R21, [R1+0x1724] ;  /* 0x0017240001157983 */ /* 0x000f620000300800 */
[C---:B------:R-:W-:Y:S02]  /*64e60*/  LEA R4, P6, R6.reuse, R0, 0x1 ;  /* 0x0000000006047211 */ /* 0x040fe400078c08ff */
[C---:B------:R-:W-:Y:S01]  /*64e70*/  IADD3 R3, R6.reuse, c[0x0][0x198], RZ ;  /* 0x0000660006037a10 */ /* 0x040fe20007ffe0ff */
[----:B------:R-:W5:Y:S01]  /*64e80*/  LDL.LU R20, [R1+0x172c] ;  /* 0x00172c0001147983 */ /* 0x000f620000300800 */
[----:B------:R-:W-:Y:S02]  /*64e90*/  LEA.HI.X.SX32 R5, R6, R2, 0x1, P6 ;  /* 0x0000000206057211 */ /* 0x000fe400030f0eff */
[----:B------:R-:W-:-:S02]  /*64ea0*/  LEA R8, P6, R3, R0, 0x1 ;  /* 0x0000000003087211 */ /* 0x000fc400078c08ff */
[C---:B------:R-:W-:Y:S01]  /*64eb0*/  IADD3 R6, R3.reuse, c[0x0][0x198], RZ ;  /* 0x0000660003067a10 */ /* 0x040fe20007ffe0ff */
[----:B------:R0:W-:Y:S01]  /*64ec0*/  @P2 STG.E.U16 [R4.64], R10 ;  /* 0x0000000a04002986 */ /* 0x0001e2000c101506 */
[----:B------:R-:W-:-:S05]  /*64ed0*/  LEA.HI.X.SX32 R9, R3, R2, 0x1, P6 ;  /* 0x0000000203097211 */ /* 0x000fca00030f0eff */
[----:B------:R1:W-:Y:S01]  /*64ee0*/  @P1 STG.E.U16 [R8.64], R14 ;  /* 0x0000000e08001986 */ /* 0x0003e2000c101506 */
[----:B0-----:R-:W-:-:S04]  /*64ef0*/  LEA R4, P6, R6, R0, 0x1 ;  /* 0x0000000006047211 */ /* 0x001fc800078c08ff */
[----:B------:R-:W-:Y:S02]  /*64f00*/  LEA.HI.X.SX32 R5, R6, R2, 0x1, P6 ;  /* 0x0000000206057211 */ /* 0x000fe400030f0eff */
[----:B-1----:R-:W-:Y:S02]  /*64f10*/  PRMT R14, R14, 0x7632, R14 ;  /* 0x000076320e0e7816 */ /* 0x002fe4000000000e */
[----:B----4-:R-:W-:Y:S02]  /*64f20*/  ISETP.LT.AND P2, PT, R13, c[0x0][0x17c], !P0 ;  /* 0x00005f000d007a0c */ /* 0x010fe40004741270 */
[----:B------:R-:W4:Y:S04]  /*64f30*/  LDL.LU R13, [R1+0x1728] ;  /* 0x00172800010d7983 */ /* 0x000f280000300800 */
[----:B------:R-:W-:Y:S01]  /*64f40*/  @P4 STG.E.U16 [R4.64], R14 ;  /* 0x0000000e04004986 */ /* 0x000fe2000c101506 */
[----:B------:R-:W-:-:S04]  /*64f50*/  IADD3 R3, R6, c[0x0][0x198], RZ ;  /* 0x0000660006037a10 */ /* 0x000fc80007ffe0ff */
[----:B------:R-:W-:-:S04]  /*64f60*/  LEA R8, P6, R3, R0, 0x1 ;  /* 0x0000000003087211 */ /* 0x000fc800078c08ff */
[----:B------:R-:W-:Y:S02]  /*64f70*/  LEA.HI.X.SX32 R9, R3, R2, 0x1, P6 ;  /* 0x0000000203097211 */ /* 0x000fe400030f0eff */
[----:B--2---:R-:W-:Y:S02]  /*64f80*/  ISETP.LT.AND P4, PT, R17, c[0x0][0x17c], !P0 ;  /* 0x00005f0011007a0c */ /* 0x004fe40004781270 */
[----:B------:R-:W2:Y:S01]  /*64f90*/  LDL.LU R17, [R1+0x1734] ;  /* 0x0017340001117983 */ /* 0x000ea20000300800 */
[----:B------:R-:W-:-:S03]  /*64fa0*/  PRMT R10, R7, 0x7632, R10 ;  /* 0x00007632070a7816 */ /* 0x000fc6000000000a */
[----:B------:R0:W-:Y:S04]  /*64fb0*/  @P3 STG.E.U16 [R8.64], R7 ;  /* 0x0000000708003986 */ /* 0x0001e8000c101506 */
[----:B0-----:R-:W2:Y:S01]  /*64fc0*/  LDL.LU R7, [R1+0x17ac] ;  /* 0x0017ac0001077983 */ /* 0x001ea20000300800 */
[----:B---3--:R-:W-:-:S03]  /*64fd0*/  ISETP.LT.AND P3, PT, R16, c[0x0][0x17c], !P0 ;  /* 0x00005f0010007a0c */ /* 0x008fc60004761270 */
[----:B------:R-:W3:Y:S04]  /*64fe0*/  LDL.LU R16, [R1+0x1730] ;  /* 0x0017300001107983 */ /* 0x000ee80000300800 */
[----:B------:R-:W3:Y:S01]  /*64ff0*/  LDL.LU R14, [R1+0x1738] ;  /* 0x00173800010e7983 */ /* 0x000ee20000300800 */
[----:B------:R-:W-:-:S04]  /*65000*/  IADD3 R6, R3, c[0x0][0x198], RZ ;  /* 0x0000660003067a10 */ /* 0x000fc80007ffe0ff */
[C---:B------:R-:W-:Y:S02]  /*65010*/  LEA R4, P6, R6.reuse, R0, 0x1 ;  /* 0x0000000006047211 */ /* 0x040fe400078c08ff */
[C---:B------:R-:W-:Y:S02]  /*65020*/  IADD3 R3, R6.reuse, c[0x0][0x198], RZ ;  /* 0x0000660006037a10 */ /* 0x040fe40007ffe0ff */
[----:B------:R-:W-:Y:S02]  /*65030*/  LEA.HI.X.SX32 R5, R6, R2, 0x1, P6 ;  /* 0x0000000206057211 */ /* 0x000fe400030f0eff */
[C---:B------:R-:W-:Y:S02]  /*65040*/  LEA R8, P6, R3.reuse, R0, 0x1 ;  /* 0x0000000003087211 */ /* 0x040fe400078c08ff */
[----:B-----5:R-:W-:Y:S02]  /*65050*/  ISETP.LT.AND P1, PT, R24, c[0x0][0x17c], !P0 ;  /* 0x00005f0018007a0c */ /* 0x020fe40004721270 */
[C---:B------:R-:W-:Y:S01]  /*65060*/  IADD3 R6, R3.reuse, c[0x0][0x198], RZ ;  /* 0x0000660003067a10 */ /* 0x040fe20007ffe0ff */
[----:B------:R0:W-:Y:S01]  /*65070*/  @P5 STG.E.U16 [R4.64], R10 ;  /* 0x0000000a04005986 */ /* 0x0001e2000c101506 */
[----:B------:R-:W-:-:S02]  /*65080*/  LEA.HI.X.SX32 R9, R3, R2, 0x1, P6 ;  /* 0x0000000203097211 */ /* 0x000fc400030f0eff */
[----:B------:R-:W-:-:S03]  /*65090*/  IADD3 R3, R6, c[0x0][0x198], RZ ;  /* 0x0000660006037a10 */ /* 0x000fc60007ffe0ff */
[----:B------:R1:W-:Y:S01]  /*650a0*/  @P2 STG.E.U16 [R8.64], R26 ;  /* 0x0000001a08002986 */ /* 0x0003e2000c101506 */
[----:B0-----:R-:W-:-:S03]  /*650b0*/  LEA R4, P6, R6, R0, 0x1 ;  /* 0x0000000006047211 */ /* 0x001fc600078c08ff */
[----:B------:R-:W5:Y:S01]  /*650c0*/  LDL.LU R10, [R1+0x173c] ;  /* 0x00173c00010a7983 */ /* 0x000f620000300800 */
[----:B------:R-:W-:-:S03]  /*650d0*/  LEA.HI.X.SX32 R5, R6, R2, 0x1, P6 ;  /* 0x0000000206057211 */ /* 0x000fc600030f0eff */
[----:B------:R-:W5:Y:S01]  /*650e0*/  LDL.LU R29, [R1+0x5c] ;  /* 0x00005c00011d7983 */ /* 0x000f620000300800 */
[----:B-1----:R-:W-:Y:S02]  /*650f0*/  PRMT R26, R26, 0x7632, R26 ;  /* 0x000076321a1a7816 */ /* 0x002fe4000000001a */
[----:B------:R-:W-:-:S03]  /*65100*/  LEA R8, P6, R3, R0, 0x1 ;  /* 0x0000000003087211 */ /* 0x000fc600078c08ff */
[----:B------:R0:W-:Y:S01]  /*65110*/  @P1 STG.E.U16 [R4.64], R26 ;  /* 0x0000001a04001986 */ /* 0x0001e2000c101506 */
[----:B------:R-:W-:Y:S02]  /*65120*/  LEA.HI.X.SX32 R9, R3, R2, 0x1, P6 ;  /* 0x0000000203097211 */ /* 0x000fe400030f0eff */
[----:B----4-:R-:W-:Y:S02]  /*65130*/  ISETP.LT.AND P1, PT, R13, c[0x0][0x17c], !P0 ;  /* 0x00005f000d007a0c */ /* 0x010fe40004721270 */
[----:B------:R-:W4:Y:S04]  /*65140*/  LDL.LU R13, [R1+0x1740] ;  /* 0x00174000010d7983 */ /* 0x000f280000300800 */
[----:B------:R1:W-:Y:S01]  /*65150*/  @P4 STG.E.U16 [R8.64], R18 ;  /* 0x0000001208004986 */ /* 0x0003e2000c101506 */
[----:B------:R-:W-:-:S02]  /*65160*/  IADD3 R6, R3, c[0x0][0x198], RZ ;  /* 0x0000660003067a10 */ /* 0x000fc40007ffe0ff */
[----:B------:R-:W-:Y:S02]  /*65170*/  ISETP.LT.AND P5, PT, R21, c[0x0][0x17c], !P0 ;  /* 0x00005f0015007a0c */ /* 0x000fe400047a1270 */
[C---:B0-----:R-:W-:Y:S02]  /*65180*/  LEA R4, P6, R6.reuse, R0, 0x1 ;  /* 0x0000000006047211 */ /* 0x041fe400078c08ff */
[----:B--2---:R-:W-:Y:S02]  /*65190*/  ISETP.LT.AND P4, PT, R17, c[0x0][0x17c], !P0 ;  /* 0x00005f0011007a0c */ /* 0x004fe40004781270 */
[----:B------:R-:W2:Y:S01]  /*651a0*/  LDL.LU R17, [R1+0x1744] ;  /* 0x0017440001117983 */ /* 0x000ea20000300800 */
[C---:B------:R-:W-:Y:S02]  /*651b0*/  IADD3 R3, R6.reuse, c[0x0][0x198], RZ ;  /* 0x0000660006037a10 */ /* 0x040fe40007ffe0ff */
[----:B------:R-:W-:Y:S02]  /*651c0*/  LEA.HI.X.SX32 R5, R6, R2, 0x1, P6 ;  /* 0x0000000206057211 */ /* 0x000fe400030f0eff */
[----:B-1----:R-:W-:-:S02]  /*651d0*/  PRMT R18, R18, 0x7632, R18 ;  /* 0x0000763212127816 */ /* 0x002fc40000000012 */
[----:B------:R-:W-:Y:S02]  /*651e0*/  ISETP.LT.AND P2, PT, R20, c[0x0][0x17c], !P0 ;  /* 0x00005f0014007a0c */ /* 0x000fe40004741270 */
[C---:B------:R-:W-:Y:S01]  /*651f0*/  LEA R8, P6, R3.reuse, R0, 0x1 ;  /* 0x0000000003087211 */ /* 0x040fe200078c08ff */
[----:B------:R-:W2:Y:S03]  /*65200*/  LDL.LU R20, [R1+0x4c] ;  /* 0x00004c0001147983 */ /* 0x000ea60000300800 */
[----:B------:R-:W-:Y:S01]  /*65210*/  LEA.HI.X.SX32 R9, R3, R2, 0x1, P6 ;  /* 0x0000000203097211 */ /* 0x000fe200030f0eff */
[----:B------:R0:W-:Y:S04]  /*65220*/  @P3 STG.E.U16 [R4.64], R18 ;  /* 0x0000001204003986 */ /* 0x0001e8000c101506 */
[----:B------:R1:W-:Y:S04]  /*65230*/  @P5 STG.E.U16 [R8.64], R22 ;  /* 0x0000001608005986 */ /* 0x0003e8000c101506 */
[----:B0-----:R-:W2:Y:S01]  /*65240*/  LDL.LU R18, [R1+0x1748] ;  /* 0x0017480001127983 */ /* 0x001ea20000300800 */
[----:B---3--:R-:W-:-:S03]  /*65250*/  ISETP.LT.AND P3, PT, R16, c[0x0][0x17c], !P0 ;  /* 0x00005f0010007a0c */ /* 0x008fc60004761270 */
[----:B------:R-:W3:Y:S01]  /*65260*/  LDL.LU R16, [R1+0x174c] ;  /* 0x00174c0001107983 */ /* 0x000ee20000300800 */
[----:B------:R-:W-:-:S03]  /*65270*/  ISETP.LT.AND P5, PT, R14, c[0x0][0x17c], !P0 ;  /* 0x00005f000e007a0c */ /* 0x000fc600047a1270 */
[----:B------:R-:W3:Y:S04]  /*65280*/  LDL.LU R24, [R1+0x7c] ;  /* 0x00007c0001187983 */ /* 0x000ee80000300800 */
[----:B------:R-:W3:Y:S01]  /*65290*/  LDL.LU R14, [R1+0x1750] ;  /* 0x00175000010e7983 */ /* 0x000ee20000300800 */
[----:B------:R-:W-:-:S04]  /*652a0*/  IADD3 R6, R3, c[0x0][0x198], RZ ;  /* 0x0000660003067a10 */ /* 0x000fc80007ffe0ff */
[C---:B------:R-:W-:Y:S02]  /*652b0*/  LEA R4, P6, R6.reuse, R0, 0x1 ;  /* 0x0000000006047211 */ /* 0x040fe400078c08ff */
[C---:B------:R-:W-:Y:S02]  /*652c0*/  IADD3 R3, R6.reuse, c[0x0][0x198], RZ ;  /* 0x0000660006037a10 */ /* 0x040fe40007ffe0ff */
[----:B------:R-:W-:Y:S02]  /*652d0*/  LEA.HI.X.SX32 R5, R6, R2, 0x1, P6 ;  /* 0x0000000206057211 */ /* 0x000fe400030f0eff */
[----:B-1----:R-:W-:Y:S02]  /*652e0*/  PRMT R22, R22, 0x7632, R22 ;  /* 0x0000763216167816 */ /* 0x002fe40000000016 */
[C---:B------:R-:W-:Y:S02]  /*652f0*/  LEA R8, P6, R3.reuse, R0, 0x1 ;  /* 0x0000000003087211 */ /* 0x040fe400078c08ff */
[C---:B------:R-:W-:Y:S01]  /*65300*/  IADD3 R6, R3.reuse, c[0x0][0x198], RZ ;  /* 0x0000660003067a10 */ /* 0x040fe20007ffe0ff */
[----:B------:R0:W-:Y:S01]  /*65310*/  @P2 STG.E.U16 [R4.64], R22 ;  /* 0x0000001604002986 */ /* 0x0001e2000c101506 */
[----:B------:R-:W-:-:S02]  /*65320*/  LEA.HI.X.SX32 R9, R3, R2, 0x1, P6 ;  /* 0x0000000203097211 */ /* 0x000fc400030f0eff */
[----:B0-----:R-:W-:-:S03]  /*65330*/  LEA R4, P6, R6, R0, 0x1 ;  /* 0x0000000006047211 */ /* 0x001fc600078c08ff */
[----:B-----5:R0:W-:Y:S01]  /*65340*/  @P1 STG.E.U16 [R8.64], R29 ;  /* 0x0000001d08001986 */ /* 0x0201e2000c101506 */
[----:B------:R-:W-:Y:S02]  /*65350*/  PRMT R3, R29, 0x7632, R3 ;  /* 0x000076321d037816 */ /* 0x000fe40000000003 */
[----:B------:R-:W-:Y:S02]  /*65360*/  LEA.HI.X.SX32 R5, R6, R2, 0x1, P6 ;  /* 0x0000000206057211 */ /* 0x000fe400030f0eff */
[----:B----4-:R-:W-:Y:S02]  /*65370*/  ISETP.LT.AND P1, PT, R13, c[0x0][0x17c], !P0 ;  /* 0x00005f000d007a0c */ /* 0x010fe40004721270 */
[----:B------:R-:W4:Y:S04]  /*65380*/  LDL.LU R13, [R1+0x1754] ;  /* 0x00175400010d7983 */ /* 0x000f280000300800 */
[----:B------:R1:W-:Y:S01]  /*65390*/  @P4 STG.E.U16 [R4.64], R3 ;  /* 0x0000000304004986 */ /* 0x0003e2000c101506 */
[----:B------:R-:W-:-:S02]  /*653a0*/  ISETP.LT.AND P2, PT, R10, c[0x0][0x17c], !P0 ;  /* 0x00005f000a007a0c */ /* 0x000fc40004741270 */
[----:B------:R-:W-:-:S04]  /*653b0*/  IADD3 R10, R6, c[0x0][0x198], RZ ;  /* 0x00006600060a7a10 */ /* 0x000fc80007ffe0ff */
[C---:B0-----:R-:W-:Y:S02]  /*653c0*/  LEA R8, P6, R10.reuse, R0, 0x1 ;  /* 0x000000000a087211 */ /* 0x041fe400078c08ff */
[C---:B------:R-:W-:Y:S02]  /*653d0*/  IADD3 R6, R10.reuse, c[0x0][0x198], RZ ;  /* 0x000066000a067a10 */ /* 0x040fe40007ffe0ff */
[----:B--2---:R-:W-:Y:S02]  /*653e0*/  ISETP.LT.AND P4, PT, R17, c[0x0][0x17c], !P0 ;  /* 0x00005f0011007a0c */ /* 0x004fe40004781270 */
[----:B------:R-:W2:Y:S01]  /*653f0*/  LDL.LU R17, [R1+0x1758] ;  /* 0x0017580001117983 */ /* 0x000ea20000300800 */
[----:B------:R-:W-:Y:S02]  /*65400*/  LEA.HI.X.SX32 R9, R10, R2, 0x1, P6 ;  /* 0x000000020a097211 */ /* 0x000fe400030f0eff */
[C---:B-1----:R-:W-:Y:S02]  /*65410*/  LEA R4, P6, R6.reuse, R0, 0x1 ;  /* 0x0000000006047211 */ /* 0x042fe400078c08ff */
[----:B------:R-:W-:-:S02]  /*65420*/  IADD3 R10, R6, c[0x0][0x198], RZ ;  /* 0x00006600060a7a10 */ /* 0x000fc40007ffe0ff */
[----:B------:R-:W-:Y:S01]  /*65430*/  LEA.HI.X.SX32 R5, R6, R2, 0x1, P6 ;  /* 0x0000000206057211 */ /* 0x000fe200030f0eff */
[----:B------:R0:W-:Y:S01]  /*65440*/  @P3 STG.E.U16 [R8.64], R20 ;  /* 0x0000001408003986 */ /* 0x0001e2000c101506 */
[----:B------:R-:W-:Y:S02]  /*65450*/  PRMT R3, R20, 0x7632, R3 ;  /* 0x0000763214037816 */ /* 0x000fe40000000003 */
[----:B0-----:R-:W-:Y:S02]  /*65460*/  LEA R8, P6, R10, R0, 0x1 ;  /* 0x000000000a087211 */ /* 0x001fe400078c08ff */
[----:B------:R-:W-:Y:S02]  /*65470*/  ISETP.LT.AND P3, PT, R18, c[0x0][0x17c], !P0 ;  /* 0x00005f0012007a0c */ /* 0x000fe40004761270 */
[----:B------:R-:W5:Y:S01]  /*65480*/  LDL.LU R18, [R1+0x175c] ;  /* 0x00175c0001127983 */ /* 0x000f620000300800 */
[----:B------:R-:W-:-:S03]  /*65490*/  LEA.HI.X.SX32 R9, R10, R2, 0x1, P6 ;  /* 0x000000020a097211 */ /* 0x000fc600030f0eff */
[----:B------:R-:W5:Y:S04]  /*654a0*/  LDL.LU R29, [R1+0xac] ;  /* 0x0000ac00011d7983 */ /* 0x000f680000300800 */
[----:B------:R0:W-:Y:S01]  /*654b0*/  @P5 STG.E.U16 [R4.64], R3 ;  /* 0x0000000304005986 */ /* 0x0001e2000c101506 */
[----:B---3--:R-:W-:-:S03]  /*654c0*/  ISETP.LT.AND P5, PT, R16, c[0x0][0x17c], !P0 ;  /* 0x00005f0010007a0c */ /* 0x008fc600047a1270 */
[----:B------:R-:W3:Y:S04]  /*654d0*/  LDL.LU R16, [R1+0x1760] ;  /* 0x0017600001107983 */ /* 0x000ee80000300800 */
[----:B------:R1:W-:Y:S01]  /*654e0*/  @P2 STG.E.U16 [R8.64], R24 ;  /* 0x0000001808002986 */ /* 0x0003e2000c101506 */
[----:B------:R-:W-:-:S03]  /*654f0*/  ISETP.LT.AND P2, PT, R14, c[0x0][0x17c], !P0 ;  /* 0x00005f000e007a0c */ /* 0x000fc60004741270 */
[----:B------:R-:W3:Y:S01]  /*65500*/  LDL.LU R14, [R1+0x1764] ;  /* 0x00176400010e7983 */ /* 0x000ee20000300800 */
[----:B------:R-:W-:Y:S02]  /*65510*/  IADD3 R6, R10, c[0x0][0x198], RZ ;  /* 0x000066000a067a10 */ /* 0x000fe40007ffe0ff */
[----:B0-----:R-:W-:Y:S01]  /*65520*/  PRMT R3, R24, 0x7632, R3 ;  /* 0x0000763218037816 */ /* 0x001fe20000000003 */
[----:B------:R-:W3:Y:S01]  /*65530*/  LDL.LU R20, [R1+0x9c] ;  /* 0x00009c0001147983 */ /* 0x000ee20000300800 */
[C---:B------:R-:W-:Y:S02]  /*65540*/  LEA R4, P6, R6.reuse, R0, 0x1 ;  /* 0x0000000006047211 */ /* 0x040fe400078c08ff */
[C---:B------:R-:W-:Y:S02]  /*65550*/  IADD3 R10, R6.reuse, c[0x0][0x198], RZ ;  /* 0x00006600060a7a10 */ /* 0x040fe40007ffe0ff */
[----:B------:R-:W-:Y:S02]  /*65560*/  LEA.HI.X.SX32 R5, R6, R2, 0x1, P6 ;  /* 0x0000000206057211 */ /* 0x000fe400030f0eff */
[----:B-1----:R-:W-:-:S02]  /*65570*/  LEA R8, P6, R10, R0, 0x1 ;  /* 0x000000000a087211 */ /* 0x002fc400078c08ff */
[C---:B------:R-:W-:Y:S01]  /*65580*/  IADD3 R6, R10.reuse, c[0x0][0x198], RZ ;  /* 0x000066000a067a10 */ /* 0x040fe20007ffe0ff */
[----:B------:R0:W-:Y:S01]  /*65590*/  @P1 STG.E.U16 [R4.64], R3 ;  /* 0x0000000304001986 */ /* 0x0001e2000c101506 */
[----:B------:R-:W-:Y:S02]  /*655a0*/  LEA.HI.X.SX32 R9, R10, R2, 0x1, P6 ;  /* 0x000000020a097211 */ /* 0x000fe400030f0eff */
[----:B------:R-:W-:-:S03]  /*655b0*/  IADD3 R10, R6, c[0x0][0x198], RZ ;  /* 0x00006600060a7a10 */ /* 0x000fc60007ffe0ff */
[----:B------:R1:W-:Y:S01]  /*655c0*/  @P4 STG.E.U16 [R8.64], R7 ;  /* 0x0000000708004986 */ /* 0x0003e2000c101506 */
[----:B0-----:R-:W-:-:S04]  /*655d0*/  LEA R4, P6, R6, R0, 0x1 ;  /* 0x0000000006047211 */ /* 0x001fc800078c08ff */
[----:B------:R-:W-:Y:S02]  /*655e0*/  LEA.HI.X.SX32 R5, R6, R2, 0x1, P6 ;  /* 0x0000000206057211 */ /* 0x000fe400030f0eff */
[C---:B------:R-:W-:Y:S02]  /*655f0*/  LEA R6, P6, R10.reuse, R0, 0x1 ;  /* 0x000000000a067211 */ /* 0x040fe400078c08ff */
[----:B----4-:R-:W-:Y:S02]  /*65600*/  ISETP.LT.AND P1, PT, R13, c[0x0][0x17c], !P0 ;  /* 0x00005f000d007a0c */ /* 0x010fe40004721270 */
[----:B------:R-:W4:Y:S01]  /*65610*/  LDL.LU R13, [R1+0x1768] ;  /* 0x00176800010d7983 */ /* 0x000f220000300800 */
[----:B------:R-:W-:Y:S02]  /*65620*/  PRMT R3, R7, 0x7632, R3 ;  /* 0x0000763207037816 */ /* 0x000fe40000000003 */
[C---:B-1----:R-:W-:Y:S02]  /*65630*/  IADD3 R8, R10.reuse, c[0x0][0x198], RZ ;  /* 0x000066000a087a10 */ /* 0x042fe40007ffe0ff */
[----:B------:R-:W-:Y:S01]  /*65640*/  LEA.HI.X.SX32 R7, R10, R2, 0x1, P6 ;  /* 0x000000020a077211 */ /* 0x000fe200030f0eff */
[----:B------:R0:W-:Y:S01]  /*65650*/  @P3 STG.E.U16 [R4.64], R3 ;  /* 0x0000000304003986 */ /* 0x0001e2000c101506 */
[----:B--2---:R-:W-:-:S03]  /*65660*/  ISETP.LT.AND P4, PT, R17, c[0x0][0x17c], !P0 ;  /* 0x00005f0011007a0c */ /* 0x004fc60004781270 */
[----:B------:R-:W2:Y:S04]  /*65670*/  LDL.LU R17, [R1+0x176c] ;  /* 0x00176c0001117983 */ /* 0x000ea80000300800 */
[----:B------:R-:W2:Y:S04]  /*65680*/  LDL.LU R24, [R1+0x8c] ;  /* 0x00008c0001187983 */ /* 0x000ea80000300800 */
[----:B------:R-:W2:Y:S01]  /*65690*/  LDL.LU R10, [R1+0x1774] ;  /* 0x00177400010a7983 */ /* 0x000ea20000300800 */
[----:B0-----:R-:W-:-:S04]  /*656a0*/  LEA R4, P6, R8, R0, 0x1 ;  /* 0x0000000008047211 */ /* 0x001fc800078c08ff */
[----:B------:R-:W-:Y:S02]  /*656b0*/  LEA.HI.X.SX32 R5, R8, R2, 0x1, P6 ;  /* 0x0000000208057211 */ /* 0x000fe400030f0eff */
[----:B-----5:R-:W-:Y:S01]  /*656c0*/  PRMT R3, R29, 0x7632, R3 ;  /* 0x000076321d037816 */ /* 0x020fe20000000003 */
[----:B------:R0:W-:Y:S04]  /*656d0*/  @P5 STG.E.U16 [R6.64], R29 ;  /* 0x0000001d06005986 */ /* 0x0001e8000c101506 */
[----:B------:R1:W-:Y:S01]  /*656e0*/  @P2 STG.E.U16 [R4.64], R3 ;  /* 0x0000000304002986 */ /* 0x0003e2000c101506 */
[----:B---3--:R-:W-:-:S03]  /*656f0*/  ISETP.LT.AND P5, PT, R16, c[0x0][0x17c], !P0 ;  /* 0x00005f0010007a0c */ /* 0x008fc600047a1270 */
[----:B------:R-:W3:Y:S01]  /*65700*/  LDL.LU R16, [R1+0x1778] ;  /* 0x0017780001107983 */ /* 0x000ee20000300800 */
[----:B------:R-:W-:-:S03]  /*65710*/  ISETP.LT.AND P2, PT, R14, c[0x0][0x17c], !P0 ;  /* 0x00005f000e007a0c */ /* 0x000fc60004741270 */
[----:B------:R-:W5:Y:S01]  /*65720*/  LDL.LU R14, [R1+0x1780] ;  /* 0x00178000010e7983 */ /* 0x000f620000300800 */
[----:B------:R-:W-:-:S04]  /*65730*/  IADD3 R9, R8, c[0x0][0x198], RZ ;  /* 0x0000660008097a10 */ /* 0x000fc80007ffe0ff */
[C---:B0-----:R-:W-:Y:S02]  /*65740*/  LEA R6, P6, R9.reuse, R0, 0x1 ;  /* 0x0000000009067211 */ /* 0x041fe400078c08ff */
[C---:B------:R-:W-:Y:S02]  /*65750*/  IADD3 R8, R9.reuse, c[0x0][0x198], RZ ;  /* 0x0000660009087a10 */ /* 0x040fe40007ffe0ff */
[----:B------:R-:W-:Y:S02]  /*65760*/  LEA.HI.X.SX32 R7, R9, R2, 0x1, P6 ;  /* 0x0000000209077211 */ /* 0x000fe400030f0eff */
[----:B-1----:R-:W-:Y:S02]  /*65770*/  LEA R4, P6, R8, R0, 0x1 ;  /* 0x0000000008047211 */ /* 0x002fe400078c08ff */
[----:B------:R-:W-:Y:S02]  /*65780*/  ISETP.LT.AND P3, PT, R18, c[0x0][0x17c], !P0 ;  /* 0x00005f0012007a0c */ /* 0x000fe40004761270 */
[C---:B------:R-:W-:Y:S01]  /*65790*/  IADD3 R9, R8.reuse, c[0x0][0x198], RZ ;  /* 0x0000660008097a10 */ /* 0x040fe20007ffe0ff */
[----:B------:R0:W-:Y:S01]  /*657a0*/  @P1 STG.E.U16 [R6.64], R20 ;  /* 0x0000001406001986 */ /* 0x0001e2000c101506 */
[----:B------:R-:W-:-:S02]  /*657b0*/  LEA.HI.X.SX32 R5, R8, R2, 0x1, P6 ;  /* 0x0000000208057211 */ /* 0x000fc400030f0eff */
[----:B------:R-:W-:Y:S02]  /*657c0*/  PRMT R3, R20, 0x7632, R3 ;  /* 0x0000763214037816 */ /* 0x000fe40000000003 */
[----:B0-----:R-:W-:-:S04]  /*657d0*/  LEA R6, P6, R9, R0, 0x1 ;  /* 0x0000000009067211 */ /* 0x001fc800078c08ff */
[----:B------:R-:W-:Y:S01]  /*657e0*/  LEA.HI.X.SX32 R7, R9, R2, 0x1, P6 ;  /* 0x0000000209077211 */ /* 0x000fe200030f0eff */
[----:B------:R0:W-:Y:S01]  /*657f0*/  @P4 STG.E.U16 [R4.64], R3 ;  /* 0x0000000304004986 */ /* 0x0001e2000c101506 */
[----:B----4-:R-:W-:-:S03]  /*65800*/  ISETP.LT.AND P1, PT, R13, c[0x0][0x17c], !P0 ;  /* 0x00005f000d007a0c */ /* 0x010fc60004721270 */
[----:B------:R-:W4:Y:S04]  /*65810*/  LDL.LU R13, [R1+0x1784] ;  /* 0x00178400010d7983 */ /* 0x000f280000300800 */
[----:B------:R-:W4:Y:S04]  /*65820*/  LDL.LU R20, [R1+0x6c] ;  /* 0x00006c0001147983 */ /* 0x000f280000300800 */
[----:B------:R-:W4:Y:S01]  /*65830*/  LDL.LU R18, [R1+0x178c] ;  /* 0x00178c0001127983 */ /* 0x000f220000300800 */
[----:B------:R-:W-:-:S04]  /*65840*/  IADD3 R8, R9, c[0x0][0x198], RZ ;  /* 0x0000660009087a10 */ /* 0x000fc80007ffe0ff */
[C---:B0-----:R-:W-:Y:S02]  /*65850*/  LEA R4, P6, R8.reuse, R0, 0x1 ;  /* 0x0000000008047211 */ /* 0x041fe400078c08ff */
[----:B------:R-:W-:Y:S01]  /*65860*/  IADD3 R9, R8, c[0x0][0x198], RZ ;  /* 0x0000660008097a10 */ /* 0x000fe20007ffe0ff */
[----:B--2---:R0:W-:Y:S01]  /*65870*/  @P3 STG.E.U16 [R6.64], R24 ;  /* 0x0000001806003986 */ /* 0x0041e2000c101506 */
[----:B------:R-:W-:-:S03]  /*65880*/  ISETP.LT.AND P3, PT, R10, c[0x0][0x17c], !P0 ;  /* 0x00005f000a007a0c */ /* 0x000fc60004761270 */
[----:B------:R-:W2:Y:S01]  /*65890*/  LDL.LU R10, [R1+0x1790] ;  /* 0x00179000010a7983 */ /* 0x000ea20000300800 */
[----:B------:R-:W-:-:S03]  /*658a0*/  PRMT R3, R24, 0x7632, R3 ;  /* 0x0000763218037816 */ /* 0x000fc60000000003 */
[----:B0-----:R-:W2:Y:S01]  /*658b0*/  LDL.LU R24, [R1+0x3c] ;  /* 0x00003c0001187983 */ /* 0x001ea20000300800 */
[----:B------:R-:W-:Y:S02]  /*658c0*/  LEA.HI.X.SX32 R5, R8, R2, 0x1, P6 ;  /* 0x0000000208057211 */ /* 0x000fe400030f0eff */
[----:B------:R-:W-:-:S04]  /*658d0*/  LEA R6, P6, R9, R0, 0x1 ;  /* 0x0000000009067211 */ /* 0x000fc800078c08ff */
[----:B------:R-:W-:Y:S01]  /*658e0*/  LEA.HI.X.SX32 R7, R9, R2, 0x1, P6 ;  /* 0x0000000209077211 */ /* 0x000fe200030f0eff */
[----:B------:R0:W-:Y:S01]  /*658f0*/  @P5 STG.E.U16 [R4.64], R3 ;  /* 0x0000000304005986 */ /* 0x0001e2000c101506 */
[----:B------:R-:W-:-:S03]  /*65900*/  ISETP.LT.AND P4, PT, R17, c[0x0][0x17c], !P0 ;  /* 0x00005f0011007a0c */ /* 0x000fc60004781270 */
[----:B------:R-:W2:Y:S04]  /*65910*/  LDL.LU R17, [R1+0x1798] ;  /* 0x0017980001117983 */ /* 0x000ea80000300800 */
[----:B------:R1:W-:Y:S01]  /*65920*/  @P2 STG.E.U16 [R6.64], R11 ;  /* 0x0000000b06002986 */ /* 0x0003e2000c101506 */
[----:B---3--:R-:W-:-:S03]  /*65930*/  ISETP.LT.AND P5, PT, R16, c[0x0][0x17c], !P0 ;  /* 0x00005f0010007a0c */ /* 0x008fc600047a1270 */
[----:B------:R-:W3:Y:S04]  /*65940*/  LDL.LU R16, [R1+0x179c] ;  /* 0x00179c0001107983 */ /* 0x000ee80000300800 */
[----:B------:R-:W3:Y:S01]  /*65950*/  LDL.LU R29, [R1+0x2c] ;  /* 0x00002c00011d7983 */ /* 0x000ee20000300800 */
[----:B-----5:R-:W-:-:S03]  /*65960*/  ISETP.LT.AND P2, PT, R14, c[0x0][0x17c], !P0 ;  /* 0x00005f000e007a0c */ /* 0x020fc60004741270 */
[----:B------:R-:W5:Y:S01]  /*65970*/  LDL.LU R14, [R1+0x17a4] ;  /* 0x0017a400010e7983 */ /* 0x000f620000300800 */
[----:B------:R-:W-:-:S04]  /*65980*/  IADD3 R8, R9, c[0x0][0x198], RZ ;  /* 0x0000660009087a10 */ /* 0x000fc80007ffe0ff */
[C---:B0-----:R-:W-:Y:S02]  /*65990*/  LEA R4, P6, R8.reuse, R0, 0x1 ;  /* 0x0000000008047211 */ /* 0x041fe400078c08ff */
[C---:B------:R-:W-:Y:S02]  /*659a0*/  IADD3 R9, R8.reuse, c[0x0][0x198], RZ ;  /* 0x0000660008097a10 */ /* 0x040fe40007ffe0ff */
[----:B------:R-:W-:Y:S02]  /*659b0*/  PRMT R3, R11, 0x7632, R3 ;  /* 0x000076320b037816 */ /* 0x000fe40000000003 */
[----:B------:R-:W-:Y:S02]  /*659c0*/  LEA.HI.X.SX32 R5, R8, R2, 0x1, P6 ;  /* 0x0000000208057211 */ /* 0x000fe400030f0eff */
[C---:B-1----:R-:W-:Y:S02]  /*659d0*/  LEA R6, P6, R9.reuse, R0, 0x1 ;  /* 0x0000000009067211 */ /* 0x042fe400078c08ff */
[C---:B------:R-:W-:Y:S01]  /*659e0*/  IADD3 R8, R9.reuse, c[0x0][0x198], RZ ;  /* 0x0000660009087a10 */ /* 0x040fe20007ffe0ff */
[----:B------:R0:W-:Y:S01]  /*659f0*/  @P1 STG.E.U16 [R4.64], R3 ;  /* 0x0000000304001986 */ /* 0x0001e2000c101506 */
[----:B------:R-:W-:-:S02]  /*65a00*/  LEA.HI.X.SX32 R7, R9, R2, 0x1, P6 ;  /* 0x0000000209077211 */ /* 0x000fc400030f0eff */
[C---:B------:R-:W-:Y:S02]  /*65a10*/  IADD3 R9, R8.reuse, c[0x0][0x198], RZ ;  /* 0x0000660008097a10 */ /* 0x040fe40007ffe0ff */
[----:B0-----:R-:W-:-:S04]  /*65a20*/  LEA R4, P6, R8, R0, 0x1 ;  /* 0x0000000008047211 */ /* 0x001fc800078c08ff */
[----:B------:R-:W-:Y:S02]  /*65a30*/  LEA.HI.X.SX32 R5, R8, R2, 0x1, P6 ;  /* 0x0000000208057211 */ /* 0x000fe400030f0eff */
[----:B----4-:R-:W-:Y:S02]  /*65a40*/  ISETP.LT.AND P1, PT, R13, c[0x0][0x17c], !P0 ;  /* 0x00005f000d007a0c */ /* 0x010fe40004721270 */
[----:B------:R-:W4:Y:S01]  /*65a50*/  LDL.LU R13, [R1+0x17a8] ;  /* 0x0017a800010d7983 */ /* 0x000f220000300800 */
[----:B------:R-:W-:-:S03]  /*65a60*/  PRMT R3, R20, 0x7632, R3 ;  /* 0x0000763214037816 */ /* 0x000fc60000000003 */
[----:B------:R0:W-:Y:S04]  /*65a70*/  @P4 STG.E.U16 [R6.64], R20 ;  /* 0x0000001406004986 */ /* 0x0001e8000c101506 */
[----:B------:R-:W-:Y:S01]  /*65a80*/  @P3 STG.E.U16 [R4.64], R3 ;  /* 0x0000000304003986 */ /* 0x000fe2000c101506 */
[----:B0-----:R-:W-:-:S04]  /*65a90*/  LEA R6, P6, R9, R0, 0x1 ;  /* 0x0000000009067211 */ /* 0x001fc800078c08ff */
[C---:B------:R-:W-:Y:S02]  /*65aa0*/  LEA.HI.X.SX32 R7, R9.reuse, R2, 0x1, P6 ;  /* 0x0000000209077211 */ /* 0x040fe400030f0eff */
[----:B------:R-:W-:Y:S02]  /*65ab0*/  IADD3 R11, R9, c[0x0][0x198], RZ ;  /* 0x00006600090b7a10 */ /* 0x000fe40007ffe0ff */
[----:B--2---:R-:W-:Y:S02]  /*65ac0*/  ISETP.LT.AND P3, PT, R10, c[0x0][0x17c], !P0 ;  /* 0x00005f000a007a0c */ /* 0x004fe40004761270 */
[----:B------:R-:W2:Y:S01]  /*65ad0*/  LDL.LU R10, [R1+0x17a0] ;  /* 0x0017a000010a7983 */ /* 0x000ea20000300800 */
[----:B------:R-:W-:-:S03]  /*65ae0*/  PRMT R8, R24, 0x7632, R8 ;  /* 0x0000763218087816 */ /* 0x000fc60000000008 */
[----:B------:R0:W-:Y:S04]  /*65af0*/  @P5 STG.E.U16 [R6.64], R24 ;  /* 0x0000001806005986 */ /* 0x0001e8000c101506 */
[----:B------:R-:W2:Y:S01]  /*65b00*/  LDL.LU R20, [R1+0x1794] ;  /* 0x0017940001147983 */ /* 0x000ea20000300800 */
[----:B------:R-:W-:-:S03]  /*65b10*/  IADD3 R9, R11, c[0x0][0x198], RZ ;  /* 0x000066000b097a10 */ /* 0x000fc60007ffe0ff */
[----:B0-----:R-:W2:Y:S01]  /*65b20*/  LDL.LU R24, [R1+0x1c] ;  /* 0x00001c0001187983 */ /* 0x001ea20000300800 */
[-C--:B------:R-:W-:Y:S02]  /*65b30*/  LEA R4, P6, R11, R0.reuse, 0x1 ;  /* 0x000000000b047211 */ /* 0x080fe400078c08ff */
[----:B------:R-:W-:Y:S02]  /*65b40*/  LEA R6, P5, R9, R0, 0x1 ;  /* 0x0000000009067211 */ /* 0x000fe400078a08ff */
[-C--:B------:R-:W-:Y:S02]  /*65b50*/  LEA.HI.X.SX32 R5, R11, R2.reuse, 0x1, P6 ;  /* 0x000000020b057211 */ /* 0x080fe400030f0eff */
[----:B------:R-:W-:-:S03]  /*65b60*/  LEA.HI.X.SX32 R7, R9, R2, 0x1, P5 ;  /* 0x0000000209077211 */ /* 0x000fc600028f0eff */
[----:B------:R0:W-:Y:S01]  /*65b70*/  @P2 STG.E.U16 [R4.64], R8 ;  /* 0x0000000804002986 */ /* 0x0001e2000c101506 */
[----:B------:R-:W-:Y:S02]  /*65b80*/  ISETP.LT.AND P4, PT, R18, c[0x0][0x17c], !P0 ;  /* 0x00005f0012007a0c */ /* 0x000fe40004781270 */
[----:B---3--:R-:W-:Y:S01]  /*65b90*/  ISETP.LT.AND P2, PT, R16, c[0x0][0x17c], !P0 ;  /* 0x00005f0010007a0c */ /* 0x008fe20004741270 */
[----:B------:R1:W-:Y:S01]  /*65ba0*/  @P1 STG.E.U16 [R6.64], R29 ;  /* 0x0000001d06001986 */ /* 0x0003e2000c101506 */
[----:B-----5:R-:W-:-:S03]  /*65bb0*/  ISETP.LT.AND P1, PT, R14, c[0x0][0x17c], !P0 ;  /* 0x00005f000e007a0c */ /* 0x020fc60004721270 */
[----:B------:R-:W3:Y:S04]  /*65bc0*/  LDL.LU R14, [R1+0x1788] ;  /* 0x00178800010e7983 */ /* 0x000ee80000300800 */
[----:B------:R-:W5:Y:S04]  /*65bd0*/  LDL.LU R18, [R1+0x177c] ;  /* 0x00177c0001127983 */ /* 0x000f680000300800 */
[----:B------:R-:W5:Y:S01]  /*65be0*/  LDL.LU R16, [R1+0x1770] ;  /* 0x0017700001107983 */ /* 0x000f620000300800 */
[----:B------:R-:W-:-:S04]  /*65bf0*/  IADD3 R11, R9, c[0x0][0x198], RZ ;  /* 0x00006600090b7a10 */ /* 0x000fc80007ffe0ff */
[C---:B0-----:R-:W-:Y:S02]  /*65c00*/  LEA R4, P5, R11.reuse, R0, 0x1 ;  /* 0x000000000b047211 */ /* 0x041fe400078a08ff */
[----:B------:R-:W-:Y:S02]  /*65c10*/  IADD3 R3, R11, c[0x0][0x198], RZ ;  /* 0x000066000b037a10 */ /* 0x000fe40007ffe0ff */
[----:B------:R-:W-:Y:S02]  /*65c20*/  PRMT R12, R29, 0x7632, R12 ;  /* 0x000076321d0c7816 */ /* 0x000fe4000000000c */
[----:B------:R-:W-:Y:S02]  /*65c30*/  LEA.HI.X.SX32 R5, R11, R2, 0x1, P5 ;  /* 0x000000020b057211 */ /* 0x000fe400028f0eff */
[----:B------:R-:W-:Y:S02]  /*65c40*/  ISETP.LT.AND P6, PT, R17, c[0x0][0x17c], !P0 ;  /* 0x00005f0011007a0c */ /* 0x000fe400047c1270 */
[----:B-1----:R-:W-:-:S02]  /*65c50*/  LEA R6, P5, R3, R0, 0x1 ;  /* 0x0000000003067211 */ /* 0x002fc400078a08ff */
[C---:B------:R-:W-:Y:S01]  /*65c60*/  IADD3 R9, R3.reuse, c[0x0][0x198], RZ ;  /* 0x0000660003097a10 */ /* 0x040fe20007ffe0ff */
[----:B------:R0:W-:Y:S01]  /*65c70*/  @P4 STG.E.U16 [R4.64], R12 ;  /* 0x0000000c04004986 */ /* 0x0001e2000c101506 */
[----:B------:R-:W-:Y:S02]  /*65c80*/  LEA.HI.X.SX32 R7, R3, R2, 0x1, P5 ;  /* 0x0000000203077211 */ /* 0x000fe400028f0eff */
[C---:B------:R-:W-:Y:S02]  /*65c90*/  LEA R8, P4, R9.reuse, R0, 0x1 ;  /* 0x0000000009087211 */ /* 0x040fe400078808ff */
[C---:B------:R-:W-:Y:S02]  /*65ca0*/  IADD3 R3, R9.reuse, c[0x0][0x198], RZ ;  /* 0x0000660009037a10 */ /* 0x040fe40007ffe0ff */
[----:B------:R-:W-:Y:S01]  /*65cb0*/  LEA.HI.X.SX32 R9, R9, R2, 0x1, P4 ;  /* 0x0000000209097211 */ /* 0x000fe200020f0eff */
[----:B------:R-:W-:Y:S01]  /*65cc0*/  @P3 STG.E.U16 [R6.64], R15 ;  /* 0x0000000f06003986 */ /* 0x000fe2000c101506 */
[----:B----4-:R-:W-:-:S02]  /*65cd0*/  ISETP.LT.AND P5, PT, R13, c[0x0][0x17c], !P0 ;  /* 0x00005f000d007a0c */ /* 0x010fc400047a1270 */
[----:B0-----:R-:W-:Y:S02]  /*65ce0*/  PRMT R5, R15, 0x7632, R5 ;  /* 0x000076320f057816 */ /* 0x001fe40000000005 */
[----:B------:R-:W-:-:S03]  /*65cf0*/  IADD3 R13, R3, c[0x0][0x198], RZ ;  /* 0x00006600030d7a10 */ /* 0x000fc60007ffe0ff */
[----:B------:R0:W-:Y:S01]  /*65d00*/  @P6 STG.E.U16 [R8.64], R5 ;  /* 0x0000000508006986 */ /* 0x0001e2000c101506 */
[C---:B------:R-:W-:Y:S02]  /*65d10*/  IADD3 R17, R13.reuse, c[0x0][0x198], RZ ;  /* 0x000066000d117a10 */ /* 0x040fe40007ffe0ff */
[----:B------:R-:W-:-:S04]  /*65d20*/  LEA R4, P6, R13, R0, 0x1 ;  /* 0x000000000d047211 */ /* 0x000fc800078c08ff */
[----:B0-----:R-:W-:Y:S02]  /*65d30*/  LEA.HI.X.SX32 R5, R13, R2, 0x1, P6 ;  /* 0x000000020d057211 */ /* 0x001fe400030f0eff */
[----:B--2---:R-:W-:Y:S02]  /*65d40*/  ISETP.LT.AND P4, PT, R10, c[0x0][0x17c], !P0 ;  /* 0x00005f000a007a0c */ /* 0x004fe40004781270 */
[----:B------:R-:W-:-:S04]  /*65d50*/  LEA R10, P3, R3, R0, 0x1 ;  /* 0x00000000030a7211 */ /* 0x000fc800078608ff */
[----:B------:R-:W-:Y:S02]  /*65d60*/  LEA.HI.X.SX32 R11, R3, R2, 0x1, P3 ;  /* 0x00000002030b7211 */ /* 0x000fe400018f0eff */
[----:B------:R-:W-:-:S04]  /*65d70*/  IADD3 R3, R17, c[0x0][0x198], RZ ;  /* 0x0000660011037a10 */ /* 0x000fc80007ffe0ff */
[----:B------:R-:W-:Y:S02]  /*65d80*/  IADD3 R13, R3, c[0x0][0x198], RZ ;  /* 0x00006600030d7a10 */ /* 0x000fe40007ffe0ff */
[----:B------:R-:W-:Y:S01]  /*65d90*/  PRMT R7, R24, 0x7632, R7 ;  /* 0x0000763218077816 */ /* 0x000fe20000000007 */
[----:B------:R-:W-:Y:S01]  /*65da0*/  @P2 STG.E.U16 [R10.64], R24 ;  /* 0x000000180a002986 */ /* 0x000fe2000c101506 */
[----:B------:R-:W-:-:S03]  /*65db0*/  IADD3 R15, R13, c[0x0][0x198], RZ ;  /* 0x000066000d0f7a10 */ /* 0x000fc60007ffe0ff */
[----:B------:R0:W-:Y:S01]  /*65dc0*/  @P1 STG.E.U16 [R4.64], R7 ;  /* 0x0000000704001986 */ /* 0x0001e2000c101506 */
[-C--:B------:R-:W-:Y:S02]  /*65dd0*/  LEA R6, P1, R17, R0.reuse, 0x1 ;  /* 0x0000000011067211 */ /* 0x080fe400078208ff */
[-C--:B------:R-:W-:Y:S02]  /*65de0*/  LEA R12, P6, R13, R0.reuse, 0x1 ;  /* 0x000000000d0c7211 */ /* 0x080fe400078c08ff */
[----:B------:R-:W-:Y:S02]  /*65df0*/  LEA R8, P2, R3, R0, 0x1 ;  /* 0x0000000003087211 */ /* 0x000fe400078408ff */
[-C--:B0-----:R-:W-:Y:S02]  /*65e00*/  LEA.HI.X.SX32 R7, R17, R2.reuse, 0x1, P1 ;  /* 0x0000000211077211 */ /* 0x081fe400008f0eff */
[----:B------:R-:W-:Y:S02]  /*65e10*/  IADD3 R17, R15, c[0x0][0x198], RZ ;  /* 0x000066000f117a10 */ /* 0x000fe40007ffe0ff */
[----:B------:R-:W-:-:S02]  /*65e20*/  LEA.HI.X.SX32 R13, R13, R2, 0x1, P6 ;  /* 0x000000020d0d7211 */ /* 0x000fc400030f0eff */
[----:B------:R-:W-:Y:S02]  /*65e30*/  LEA R4, P1, R17, R0, 0x1 ;  /* 0x0000000011047211 */ /* 0x000fe400078208ff */
[----:B------:R-:W-:Y:S02]  /*65e40*/  LEA.HI.X.SX32 R9, R3, R2, 0x1, P2 ;  /* 0x0000000203097211 */ /* 0x000fe400010f0eff */
[----:B------:R-:W-:Y:S02]  /*65e50*/  LEA R10, P6, R15, R0, 0x1 ;  /* 0x000000000f0a7211 */ /* 0x000fe400078c08ff */
[----:B------:R-:W-:Y:S02]  /*65e60*/  ISETP.LT.AND P3, PT, R20, c[0x0][0x17c], !P0 ;  /* 0x00005f0014007a0c */ /* 0x000fe40004761270 */
[C---:B------:R-:W-:Y:S02]  /*65e70*/  IADD3 R3, R17.reuse, c[0x0][0x198], RZ ;  /* 0x0000660011037a10 */ /* 0x040fe40007ffe0ff */
[----:B------:R-:W-:-:S02]  /*65e80*/  LEA.HI.X.SX32 R5, R17, R2, 0x1, P1 ;  /* 0x0000000211057211 */ /* 0x000fc400008f0eff */
[----:B------:R-:W-:Y:S01]  /*65e90*/  LEA.HI.X.SX32 R11, R15, R2, 0x1, P6 ;  /* 0x000000020f0b7211 */ /* 0x000fe200030f0eff */
[----:B------:R0:W-:Y:S01]  /*65ea0*/  @P5 STG.E.U16 [R6.64], R27 ;  /* 0x0000001b06005986 */ /* 0x0001e2000c101506 */
[----:B---3--:R-:W-:Y:S02]  /*65eb0*/  ISETP.LT.AND P2, PT, R14, c[0x0][0x17c], !P0 ;  /* 0x00005f000e007a0c */ /* 0x008fe40004741270 */
[----:B------:R-:W-:Y:S02]  /*65ec0*/  LEA R14, P6, R3, R0, 0x1 ;  /* 0x00000000030e7211 */ /* 0x000fe400078c08ff */
[----:B-----5:R-:W-:Y:S02]  /*65ed0*/  ISETP.LT.AND P1, PT, R18, c[0x0][0x17c], !P0 ;  /* 0x00005f0012007a0c */ /* 0x020fe40004721270 */
[----:B------:R-:W-:Y:S02]  /*65ee0*/  ISETP.LT.AND P0, PT, R16, c[0x0][0x17c], !P0 ;  /* 0x00005f0010007a0c */ /* 0x000fe40004701270 */
[----:B------:R-:W-:-:S02]  /*65ef0*/  PRMT R0, R27, 0x7632, R0 ;  /* 0x000076321b007816 */ /* 0x000fc40000000000 */
[----:B------:R-:W-:Y:S02]  /*65f00*/  LEA.HI.X.SX32 R15, R3, R2, 0x1, P6 ;  /* 0x00000002030f7211 */ /* 0x000fe400030f0eff */
[----:B------:R-:W-:Y:S01]  /*65f10*/  PRMT R2, R19, 0x7632, R2 ;  /* 0x0000763213027816 */ /* 0x000fe20000000002 */
[----:B------:R0:W-:Y:S04]  /*65f20*/  @P4 STG.E.U16 [R8.64], R0 ;  /* 0x0000000008004986 */ /* 0x0001e8000c101506 */
[----:B------:R0:W-:Y:S04]  /*65f30*/  @P3 STG.E.U16 [R12.64], R19 ;  /* 0x000000130c003986 */ /* 0x0001e8000c101506 */
[----:B------:R0:W-:Y:S04]  /*65f40*/  @P2 STG.E.U16 [R10.64], R2 ;  /* 0x000000020a002986 */ /* 0x0001e8000c101506 */
[----:B------:R0:W-:Y:S01]  /*65f50*/  @P1 STG.E.U16 [R4.64], R23 ;  /* 0x0000001704001986 */ /* 0x0001e2000c101506 */
[----:B------:R-:W-:Y:S05]  /*65f60*/  @!P0 EXIT ;  /* 0x000000000000894d */ /* 0x000fea0003800000 */
[----:B0-----:R-:W-:-:S05]  /*65f70*/  PRMT R7, R23, 0x7632, R7 ;  /* 0x0000763217077816 */ /* 0x001fca0000000007 */
[----:B------:R-:W-:Y:S01]  /*65f80*/  STG.E.U16 [R14.64], R7 ;  /* 0x000000070e007986 */ /* 0x000fe2000c101506 */
[----:B------:R-:W-:Y:S05]  /*65f90*/  EXIT ;  /* 0x000000000000794d */ /* 0x000fea0003800000 */
.L_x_4:
[----:B------:R-:W-:-:S00]  /*65fa0*/  BRA `(.L_x_4) ;  /* 0xfffffff000007947 */ /* 0x000fc0000383ffff */
[----:B------:R-:W-:-:S00]  /*65fb0*/  NOP ;  /* 0x0000000000007918 */ /* 0x000fc00000000000 */
        /* <DEDUP_REMOVED lines=12> */
.L_x_5:


//--------------------- .nv.shared.matmul_kernel  --------------------------
	.section	.nv.shared.matmul_kernel,"aw",@nobits
	.sectionflags	@""
	.align	16
